	.target	sm_90a

	.elftype	@"ET_EXEC"


//--------------------- .note.nv.tkinfo           --------------------------
	.section	.note.nv.tkinfo,"",@"SHT_NOTE"
	.sectionflags	@"SHF_NOTE_NV_TKINFO"
	.tkinfo
        /*0018*/ 	.word	0x00000002
        /*0030*/ 	.string	""
        /*0030*/ 	.string	"ptxas"
        /*0030*/ 	.string	"Cuda compilation tools, release 13.0, V13.0.88"
        /*0030*/ 	.string	"Build cuda_13.0.r13.0/compiler.36424714_0"
        /*0030*/ 	.string	"-v  -suppress-debug-info  -lineinfo  -arch sm_90a "



//--------------------- .note.nv.cuinfo           --------------------------
	.section	.note.nv.cuinfo,"",@"SHT_NOTE"
	.sectionflags	@"SHF_NOTE_NV_CUINFO"
        /*0018*/ 	.short	0x0002
        /*001a*/ 	.short	0x005a
        /*001c*/ 	.short	0x0082
	.zero		2


//--------------------- .nv.info                  --------------------------
	.section	.nv.info,"",@"SHT_CUDA_INFO"
	.align	4


	//----- nvinfo : EIATTR_REGCOUNT
	.align		4
        /*0000*/ 	.byte	0x04, 0x2f
        /*0002*/ 	.short	(.L_1 - .L_0)
	.align		4
.L_0:
        /*0004*/ 	.word	index@(matmul_kernel)
        /*0008*/ 	.word	0x00000040


	//----- nvinfo : EIATTR_FRAME_SIZE
	.align		4
.L_1:
        /*000c*/ 	.byte	0x04, 0x11
        /*000e*/ 	.short	(.L_3 - .L_2)
	.align		4
.L_2:
        /*0010*/ 	.word	index@(matmul_kernel)
        /*0014*/ 	.word	0x0000b900


	//----- nvinfo : EIATTR_MIN_STACK_SIZE
	.align		4
.L_3:
        /*0018*/ 	.byte	0x04, 0x12
        /*001a*/ 	.short	(.L_5 - .L_4)
	.align		4
.L_4:
        /*001c*/ 	.word	index@(matmul_kernel)
        /*0020*/ 	.word	0x0000b900
.L_5:


//--------------------- .nv.compat                --------------------------
	.section	.nv.compat,"",@"SHT_CUDA_COMPAT_INFO"
	.align	4
        /*0000*/ 	.byte	0x02, 0x09, 0x01, 0x00, 0x02, 0x02, 0x02, 0x00, 0x02, 0x05, 0x05, 0x00, 0x03, 0x07, 0x01, 0x01
        /*0010*/ 	.byte	0x02, 0x03, 0x00, 0x00, 0x02, 0x06, 0x01, 0x00, 0x04, 0x0b, 0x08, 0x00, 0x00, 0x00, 0x00, 0x00
        /*0020*/ 	.byte	0x00, 0x00, 0x00, 0x00


//--------------------- .nv.info.matmul_kernel    --------------------------
	.section	.nv.info.matmul_kernel,"",@"SHT_CUDA_INFO"
	.sectionflags	@""
	.align	4


	//----- nvinfo : EIATTR_CUDA_API_VERSION
	.align		4
        /*0000*/ 	.byte	0x04, 0x37
        /*0002*/ 	.short	(.L_7 - .L_6)
.L_6:
        /*0004*/ 	.word	0x00000082


	//----- nvinfo : EIATTR_KPARAM_INFO
	.align		4
.L_7:
        /*0008*/ 	.byte	0x04, 0x17
        /*000a*/ 	.short	(.L_9 - .L_8)
.L_8:
        /*000c*/ 	.word	0x00000000
        /*0010*/ 	.short	0x000d
        /*0012*/ 	.short	0x0048
        /*0014*/ 	.byte	0x00, 0xf4, 0x21, 0x00


	//----- nvinfo : EIATTR_KPARAM_INFO
	.align		4
.L_9:
        /*0018*/ 	.byte	0x04, 0x17
        /*001a*/ 	.short	(.L_11 - .L_10)
.L_10:
        /*001c*/ 	.word	0x00000000
        /*0020*/ 	.short	0x000c
        /*0022*/ 	.short	0x0040
        /*0024*/ 	.byte	0x00, 0xf4, 0x21, 0x00


	//----- nvinfo : EIATTR_KPARAM_INFO
	.align		4
.L_11:
        /*0028*/ 	.byte	0x04, 0x17
        /*002a*/ 	.short	(.L_13 - .L_12)
.L_12:
        /*002c*/ 	.word	0x00000000
        /*0030*/ 	.short	0x000b
        /*0032*/ 	.short	0x0038
        /*0034*/ 	.byte	0x00, 0xf0, 0x11, 0x00


	//----- nvinfo : EIATTR_KPARAM_INFO
	.align		4
.L_13:
        /*0038*/ 	.byte	0x04, 0x17
        /*003a*/ 	.short	(.L_15 - .L_14)
.L_14:
        /*003c*/ 	.word	0x00000000
        /*0040*/ 	.short	0x000a
        /*0042*/ 	.short	0x0034
        /*0044*/ 	.byte	0x00, 0xf0, 0x11, 0x00


	//----- nvinfo : EIATTR_KPARAM_INFO
	.align		4
.L_15:
        /*0048*/ 	.byte	0x04, 0x17
        /*004a*/ 	.short	(.L_17 - .L_16)
.L_16:
        /*004c*/ 	.word	0x00000000
        /*0050*/ 	.short	0x0009
        /*0052*/ 	.short	0x0030
        /*0054*/ 	.byte	0x00, 0xf0, 0x11, 0x00


	//----- nvinfo : EIATTR_KPARAM_INFO
	.align		4
.L_17:
        /*0058*/ 	.byte	0x04, 0x17
        /*005a*/ 	.short	(.L_19 - .L_18)
.L_18:
        /*005c*/ 	.word	0x00000000
        /*0060*/ 	.short	0x0008
        /*0062*/ 	.short	0x002c
        /*0064*/ 	.byte	0x00, 0xf0, 0x11, 0x00


	//----- nvinfo : EIATTR_KPARAM_INFO
	.align		4
.L_19:
        /*0068*/ 	.byte	0x04, 0x17
        /*006a*/ 	.short	(.L_21 - .L_20)
.L_20:
        /*006c*/ 	.word	0x00000000
        /*0070*/ 	.short	0x0007
        /*0072*/ 	.short	0x0028
        /*0074*/ 	.byte	0x00, 0xf0, 0x11, 0x00


	//----- nvinfo : EIATTR_KPARAM_INFO
	.align		4
.L_21:
        /*0078*/ 	.byte	0x04, 0x17
        /*007a*/ 	.short	(.L_23 - .L_22)
.L_22:
        /*007c*/ 	.word	0x00000000
        /*0080*/ 	.short	0x0006
        /*0082*/ 	.short	0x0024
        /*0084*/ 	.byte	0x00, 0xf0, 0x11, 0x00


	//----- nvinfo : EIATTR_KPARAM_INFO
	.align		4
.L_23:
        /*0088*/ 	.byte	0x04, 0x17
        /*008a*/ 	.short	(.L_25 - .L_24)
.L_24:
        /*008c*/ 	.word	0x00000000
        /*0090*/ 	.short	0x0005
        /*0092*/ 	.short	0x0020
        /*0094*/ 	.byte	0x00, 0xf0, 0x11, 0x00


	//----- nvinfo : EIATTR_KPARAM_INFO
	.align		4
.L_25:
        /*0098*/ 	.byte	0x04, 0x17
        /*009a*/ 	.short	(.L_27 - .L_26)
.L_26:
        /*009c*/ 	.word	0x00000000
        /*00a0*/ 	.short	0x0004
        /*00a2*/ 	.short	0x001c
        /*00a4*/ 	.byte	0x00, 0xf0, 0x11, 0x00


	//----- nvinfo : EIATTR_KPARAM_INFO
	.align		4
.L_27:
        /*00a8*/ 	.byte	0x04, 0x17
        /*00aa*/ 	.short	(.L_29 - .L_28)
.L_28:
        /*00ac*/ 	.word	0x00000000
        /*00b0*/ 	.short	0x0003
        /*00b2*/ 	.short	0x0018
        /*00b4*/ 	.byte	0x00, 0xf0, 0x11, 0x00


	//----- nvinfo : EIATTR_KPARAM_INFO
	.align		4
.L_29:
        /*00b8*/ 	.byte	0x04, 0x17
        /*00ba*/ 	.short	(.L_31 - .L_30)
.L_30:
        /*00bc*/ 	.word	0x00000000
        /*00c0*/ 	.short	0x0002
        /*00c2*/ 	.short	0x0010
        /*00c4*/ 	.byte	0x00, 0xf4, 0x21, 0x00


	//----- nvinfo : EIATTR_KPARAM_INFO
	.align		4
.L_31:
        /*00c8*/ 	.byte	0x04, 0x17
        /*00ca*/ 	.short	(.L_33 - .L_32)
.L_32:
        /*00cc*/ 	.word	0x00000000
        /*00d0*/ 	.short	0x0001
        /*00d2*/ 	.short	0x0008
        /*00d4*/ 	.byte	0x00, 0xf4, 0x21, 0x00


	//----- nvinfo : EIATTR_KPARAM_INFO
	.align		4
.L_33:
        /*00d8*/ 	.byte	0x04, 0x17
        /*00da*/ 	.short	(.L_35 - .L_34)
.L_34:
        /*00dc*/ 	.word	0x00000000
        /*00e0*/ 	.short	0x0000
        /*00e2*/ 	.short	0x0000
        /*00e4*/ 	.byte	0x00, 0xf4, 0x21, 0x00


	//----- nvinfo : EIATTR_SPARSE_MMA_MASK
	.align		4
.L_35:
        /*00e8*/ 	.byte	0x03, 0x50
        /*00ea*/ 	.short	0x0000


	//----- nvinfo : EIATTR_MAXREG_COUNT
	.align		4
        /*00ec*/ 	.byte	0x03, 0x1b
        /*00ee*/ 	.short	0x00ff


	//----- nvinfo : EIATTR_NUM_BARRIERS
	.align		4
        /*00f0*/ 	.byte	0x02, 0x4c
        /*00f2*/ 	.byte	0x01
	.zero		1


	//----- nvinfo : EIATTR_ANNOTATIONS
	.align		4
        /*00f4*/ 	.byte	0x04, 0x55
        /*00f6*/ 	.short	(.L_37 - .L_36)


	//   ....[0]....
.L_36:
        /*00f8*/ 	.word	0x00000001
        /*00fc*/ 	.byte	0x60, 0x00, 0x00, 0x00, 0x01, 0x00, 0x00, 0x00, 0x80, 0x00, 0x00, 0x00, 0x01, 0x00, 0x00, 0x00
        /* <DEDUP_REMOVED lines=2805> */
        /*b05c*/ 	.byte	0x60, 0x96, 0x02, 0x00, 0x01, 0x00, 0x00, 0x00, 0x70, 0x96, 0x02, 0x00


	//----- nvinfo : EIATTR_MERCURY_ISA_VERSION
	.align		4
.L_37:
        /*b068*/ 	.byte	0x03, 0x5f
        /*b06a*/ 	.short	0x0101


	//----- nvinfo : EIATTR_COOP_GROUP_MASK_REGIDS
	.align		4
        /*b06c*/ 	.byte	0x04, 0x29
        /*b06e*/ 	.short	(.L_39 - .L_38)


	//   ....[0]....
.L_38:
        /*b070*/ 	.word	0xffffffff


	//   ....[1]....
        /*b074*/ 	.word	0xffffffff


	//   ....[2]....
        /*b078*/ 	.word	0xffffffff


	//   ....[3]....
        /*b07c*/ 	.word	0xffffffff


	//   ....[4]....
        /*b080*/ 	.word	0xffffffff


	//   ....[5]....
        /*b084*/ 	.word	0xffffffff


	//   ....[6]....
        /*b088*/ 	.word	0xffffffff


	//   ....[7]....
        /*b08c*/ 	.word	0xffffffff


	//   ....[8]....
        /*b090*/ 	.word	0xffffffff


	//   ....[9]....
        /*b094*/ 	.word	0xffffffff


	//   ....[10]....
        /*b098*/ 	.word	0xffffffff


	//   ....[11]....
        /*b09c*/ 	.word	0xffffffff


	//   ....[12]....
        /*b0a0*/ 	.word	0xffffffff


	//   ....[13]....
        /*b0a4*/ 	.word	0xffffffff


	//   ....[14]....
        /*b0a8*/ 	.word	0xffffffff


	//   ....[15]....
        /*b0ac*/ 	.word	0xffffffff


	//   ....[16]....
        /*b0b0*/ 	.word	0xffffffff


	//   ....[17]....
        /*b0b4*/ 	.word	0xffffffff


	//   ....[18]....
        /*b0b8*/ 	.word	0xffffffff


	//   ....[19]....
        /*b0bc*/ 	.word	0xffffffff


	//   ....[20]....
        /*b0c0*/ 	.word	0xffffffff


	//   ....[21]....
        /*b0c4*/ 	.word	0xffffffff


	//   ....[22]....
        /*b0c8*/ 	.word	0xffffffff


	//   ....[23]....
        /*b0cc*/ 	.word	0xffffffff


	//   ....[24]....
        /*b0d0*/ 	.word	0xffffffff


	//   ....[25]....
        /*b0d4*/ 	.word	0xffffffff


	//   ....[26]....
        /*b0d8*/ 	.word	0xffffffff


	//   ....[27]....
        /*b0dc*/ 	.word	0xffffffff


	//   ....[28]....
        /*b0e0*/ 	.word	0xffffffff


	//   ....[29]....
        /*b0e4*/ 	.word	0xffffffff


	//   ....[30]....
        /*b0e8*/ 	.word	0xffffffff


	//   ....[31]....
        /*b0ec*/ 	.word	0xffffffff


	//   ....[32]....
        /*b0f0*/ 	.word	0xffffffff


	//   ....[33]....
        /*b0f4*/ 	.word	0xffffffff


	//   ....[34]....
        /*b0f8*/ 	.word	0xffffffff


	//   ....[35]....
        /*b0fc*/ 	.word	0xffffffff


	//   ....[36]....
        /*b100*/ 	.word	0xffffffff


	//   ....[37]....
        /*b104*/ 	.word	0xffffffff


	//   ....[38]....
        /*b108*/ 	.word	0xffffffff


	//   ....[39]....
        /*b10c*/ 	.word	0xffffffff


	//   ....[40]....
        /*b110*/ 	.word	0xffffffff


	//   ....[41]....
        /*b114*/ 	.word	0xffffffff


	//   ....[42]....
        /*b118*/ 	.word	0xffffffff


	//   ....[43]....
        /*b11c*/ 	.word	0xffffffff


	//   ....[44]....
        /*b120*/ 	.word	0xffffffff


	//   ....[45]....
        /*b124*/ 	.word	0xffffffff


	//   ....[46]....
        /*b128*/ 	.word	0xffffffff


	//   ....[47]....
        /*b12c*/ 	.word	0xffffffff


	//   ....[48]....
        /*b130*/ 	.word	0xffffffff


	//   ....[49]....
        /*b134*/ 	.word	0xffffffff


	//   ....[50]....
        /*b138*/ 	.word	0xffffffff


	//   ....[51]....
        /*b13c*/ 	.word	0xffffffff


	//   ....[52]....
        /*b140*/ 	.word	0xffffffff


	//   ....[53]....
        /*b144*/ 	.word	0xffffffff


	//   ....[54]....
        /*b148*/ 	.word	0xffffffff


	//   ....[55]....
        /*b14c*/ 	.word	0xffffffff


	//   ....[56]....
        /*b150*/ 	.word	0xffffffff


	//   ....[57]....
        /*b154*/ 	.word	0xffffffff


	//   ....[58]....
        /*b158*/ 	.word	0xffffffff


	//   ....[59]....
        /*b15c*/ 	.word	0xffffffff


	//   ....[60]....
        /*b160*/ 	.word	0xffffffff


	//   ....[61]....
        /*b164*/ 	.word	0xffffffff


	//   ....[62]....
        /*b168*/ 	.word	0xffffffff


	//   ....[63]....
        /*b16c*/ 	.word	0xffffffff


	//   ....[64]....
        /*b170*/ 	.word	0xffffffff


	//   ....[65]....
        /*b174*/ 	.word	0xffffffff


	//   ....[66]....
        /*b178*/ 	.word	0xffffffff


	//   ....[67]....
        /*b17c*/ 	.word	0xffffffff


	//   ....[68]....
        /*b180*/ 	.word	0xffffffff


	//   ....[69]....
        /*b184*/ 	.word	0xffffffff


	//   ....[70]....
        /*b188*/ 	.word	0xffffffff


	//   ....[71]....
        /*b18c*/ 	.word	0xffffffff


	//   ....[72]....
        /*b190*/ 	.word	0xffffffff


	//   ....[73]....
        /*b194*/ 	.word	0xffffffff


	//   ....[74]....
        /*b198*/ 	.word	0xffffffff


	//   ....[75]....
        /*b19c*/ 	.word	0xffffffff


	//   ....[76]....
        /*b1a0*/ 	.word	0xffffffff


	//   ....[77]....
        /*b1a4*/ 	.word	0xffffffff


	//   ....[78]....
        /*b1a8*/ 	.word	0xffffffff


	//   ....[79]....
        /*b1ac*/ 	.word	0xffffffff


	//   ....[80]....
        /*b1b0*/ 	.word	0xffffffff


	//   ....[81]....
        /*b1b4*/ 	.word	0xffffffff


	//   ....[82]....
        /*b1b8*/ 	.word	0xffffffff


	//   ....[83]....
        /*b1bc*/ 	.word	0xffffffff


	//   ....[84]....
        /*b1c0*/ 	.word	0xffffffff


	//   ....[85]....
        /*b1c4*/ 	.word	0xffffffff


	//   ....[86]....
        /*b1c8*/ 	.word	0xffffffff


	//   ....[87]....
        /*b1cc*/ 	.word	0xffffffff


	//   ....[88]....
        /*b1d0*/ 	.word	0xffffffff


	//   ....[89]....
        /*b1d4*/ 	.word	0xffffffff


	//   ....[90]....
        /*b1d8*/ 	.word	0xffffffff


	//   ....[91]....
        /*b1dc*/ 	.word	0xffffffff


	//   ....[92]....
        /*b1e0*/ 	.word	0xffffffff


	//   ....[93]....
        /*b1e4*/ 	.word	0xffffffff


	//   ....[94]....
        /*b1e8*/ 	.word	0xffffffff


	//   ....[95]....
        /*b1ec*/ 	.word	0xffffffff


	//   ....[96]....
        /*b1f0*/ 	.word	0xffffffff


	//   ....[97]....
        /*b1f4*/ 	.word	0xffffffff


	//   ....[98]....
        /*b1f8*/ 	.word	0xffffffff


	//   ....[99]....
        /*b1fc*/ 	.word	0xffffffff


	//   ....[100]....
        /*b200*/ 	.word	0xffffffff


	//   ....[101]....
        /*b204*/ 	.word	0xffffffff


	//   ....[102]....
        /*b208*/ 	.word	0xffffffff


	//   ....[103]....
        /*b20c*/ 	.word	0xffffffff


	//   ....[104]....
        /*b210*/ 	.word	0xffffffff


	//   ....[105]....
        /*b214*/ 	.word	0xffffffff


	//   ....[106]....
        /*b218*/ 	.word	0xffffffff


	//   ....[107]....
        /*b21c*/ 	.word	0xffffffff


	//   ....[108]....
        /*b220*/ 	.word	0xffffffff


	//   ....[109]....
        /*b224*/ 	.word	0xffffffff


	//   ....[110]....
        /*b228*/ 	.word	0xffffffff


	//   ....[111]....
        /*b22c*/ 	.word	0xffffffff


	//   ....[112]....
        /*b230*/ 	.word	0xffffffff


	//   ....[113]....
        /*b234*/ 	.word	0xffffffff


	//   ....[114]....
        /*b238*/ 	.word	0xffffffff


	//   ....[115]....
        /*b23c*/ 	.word	0xffffffff


	//   ....[116]....
        /*b240*/ 	.word	0xffffffff


	//   ....[117]....
        /*b244*/ 	.word	0xffffffff


	//   ....[118]....
        /*b248*/ 	.word	0xffffffff


	//   ....[119]....
        /*b24c*/ 	.word	0xffffffff


	//   ....[120]....
        /*b250*/ 	.word	0xffffffff


	//   ....[121]....
        /*b254*/ 	.word	0xffffffff


	//   ....[122]....
        /*b258*/ 	.word	0xffffffff


	//   ....[123]....
        /*b25c*/ 	.word	0xffffffff


	//   ....[124]....
        /*b260*/ 	.word	0xffffffff


	//   ....[125]....
        /*b264*/ 	.word	0xffffffff


	//   ....[126]....
        /*b268*/ 	.word	0xffffffff


	//----- nvinfo : EIATTR_COOP_GROUP_INSTR_OFFSETS
	.align		4
.L_39:
        /*b26c*/ 	.byte	0x04, 0x28
        /*b26e*/ 	.short	(.L_41 - .L_40)


	//   ....[0]....
.L_40:
        /*b270*/ 	.word	0x001562e0


	//   ....[1]....
        /*b274*/ 	.word	0x001652d0


	//   ....[2]....
        /*b278*/ 	.word	0x00165310


	//   ....[3]....
        /*b27c*/ 	.word	0x00165410


	//   ....[4]....
        /*b280*/ 	.word	0x00165520


	//   ....[5]....
        /*b284*/ 	.word	0x00165540


	//   ....[6]....
        /*b288*/ 	.word	0x001655a0


	//   ....[7]....
        /*b28c*/ 	.word	0x001655c0


	//   ....[8]....
        /*b290*/ 	.word	0x00165600


	//   ....[9]....
        /*b294*/ 	.word	0x00165620


	//   ....[10]....
        /*b298*/ 	.word	0x00165640


	//   ....[11]....
        /*b29c*/ 	.word	0x00165660


	//   ....[12]....
        /*b2a0*/ 	.word	0x00165680


	//   ....[13]....
        /*b2a4*/ 	.word	0x00165700


	//   ....[14]....
        /*b2a8*/ 	.word	0x001657a0


	//   ....[15]....
        /*b2ac*/ 	.word	0x00165800


	//   ....[16]....
        /*b2b0*/ 	.word	0x00165830


	//   ....[17]....
        /*b2b4*/ 	.word	0x001658c0


	//   ....[18]....
        /*b2b8*/ 	.word	0x001658f0


	//   ....[19]....
        /*b2bc*/ 	.word	0x00165940


	//   ....[20]....
        /*b2c0*/ 	.word	0x001659b0


	//   ....[21]....
        /*b2c4*/ 	.word	0x00165b00


	//   ....[22]....
        /*b2c8*/ 	.word	0x00165c10


	//   ....[23]....
        /*b2cc*/ 	.word	0x00165c70


	//   ....[24]....
        /*b2d0*/ 	.word	0x00165c90


	//   ....[25]....
        /*b2d4*/ 	.word	0x00165cb0


	//   ....[26]....
        /*b2d8*/ 	.word	0x00165d30


	//   ....[27]....
        /*b2dc*/ 	.word	0x00165d60


	//   ....[28]....
        /*b2e0*/ 	.word	0x00166510


	//   ....[29]....
        /*b2e4*/ 	.word	0x001693a0


	//   ....[30]....
        /*b2e8*/ 	.word	0x00169440


	//   ....[31]....
        /*b2ec*/ 	.word	0x00169560


	//   ....[32]....
        /*b2f0*/ 	.word	0x00169690


	//   ....[33]....
        /*b2f4*/ 	.word	0x001696e0


	//   ....[34]....
        /*b2f8*/ 	.word	0x001697f0


	//   ....[35]....
        /*b2fc*/ 	.word	0x00169820


	//   ....[36]....
        /*b300*/ 	.word	0x00169840


	//   ....[37]....
        /*b304*/ 	.word	0x00169970


	//   ....[38]....
        /*b308*/ 	.word	0x001699b0


	//   ....[39]....
        /*b30c*/ 	.word	0x001699f0


	//   ....[40]....
        /*b310*/ 	.word	0x00169a30


	//   ....[41]....
        /*b314*/ 	.word	0x00169af0


	//   ....[42]....
        /*b318*/ 	.word	0x00169ba0


	//   ....[43]....
        /*b31c*/ 	.word	0x00169c20


	//   ....[44]....
        /*b320*/ 	.word	0x00169c70


	//   ....[45]....
        /*b324*/ 	.word	0x00169cd0


	//   ....[46]....
        /*b328*/ 	.word	0x00169d10


	//   ....[47]....
        /*b32c*/ 	.word	0x00169eb0


	//   ....[48]....
        /*b330*/ 	.word	0x00169f70


	//   ....[49]....
        /*b334*/ 	.word	0x0016a030


	//   ....[50]....
        /*b338*/ 	.word	0x0016a070


	//   ....[51]....
        /*b33c*/ 	.word	0x0016a140


	//   ....[52]....
        /*b340*/ 	.word	0x0016a1e0


	//   ....[53]....
        /*b344*/ 	.word	0x0016a290


	//   ....[54]....
        /*b348*/ 	.word	0x0016a2f0


	//   ....[55]....
        /*b34c*/ 	.word	0x0016a310


	//   ....[56]....
        /*b350*/ 	.word	0x0016a330


	//   ....[57]....
        /*b354*/ 	.word	0x0016a500


	//   ....[58]....
        /*b358*/ 	.word	0x0016a520


	//   ....[59]....
        /*b35c*/ 	.word	0x0016a560


	//   ....[60]....
        /*b360*/ 	.word	0x0016a580


	//   ....[61]....
        /*b364*/ 	.word	0x0016a630


	//   ....[62]....
        /*b368*/ 	.word	0x0016a7d0


	//   ....[63]....
        /*b36c*/ 	.word	0x0016a810


	//   ....[64]....
        /*b370*/ 	.word	0x0016a830


	//   ....[65]....
        /*b374*/ 	.word	0x0016a930


	//   ....[66]....
        /*b378*/ 	.word	0x0016aa70


	//   ....[67]....
        /*b37c*/ 	.word	0x0016aa90


	//   ....[68]....
        /*b380*/ 	.word	0x0016aab0


	//   ....[69]....
        /*b384*/ 	.word	0x0016ac10


	//   ....[70]....
        /*b388*/ 	.word	0x0016aca0


	//   ....[71]....
        /*b38c*/ 	.word	0x0016acc0


	//   ....[72]....
        /*b390*/ 	.word	0x0016aec0


	//   ....[73]....
        /*b394*/ 	.word	0x0016aee0


	//   ....[74]....
        /*b398*/ 	.word	0x0016af00


	//   ....[75]....
        /*b39c*/ 	.word	0x0016af20


	//   ....[76]....
        /*b3a0*/ 	.word	0x0016af40


	//   ....[77]....
        /*b3a4*/ 	.word	0x0016af60


	//   ....[78]....
        /*b3a8*/ 	.word	0x0016af80


	//   ....[79]....
        /*b3ac*/ 	.word	0x0016b070


	//   ....[80]....
        /*b3b0*/ 	.word	0x0016b0c0


	//   ....[81]....
        /*b3b4*/ 	.word	0x0016b190


	//   ....[82]....
        /*b3b8*/ 	.word	0x0016b210


	//   ....[83]....
        /*b3bc*/ 	.word	0x0016b300


	//   ....[84]....
        /*b3c0*/ 	.word	0x0016b3a0


	//   ....[85]....
        /*b3c4*/ 	.word	0x0016b440


	//   ....[86]....
        /*b3c8*/ 	.word	0x0016b510


	//   ....[87]....
        /*b3cc*/ 	.word	0x0016b530


	//   ....[88]....
        /*b3d0*/ 	.word	0x0016b550


	//   ....[89]....
        /*b3d4*/ 	.word	0x0016b5d0


	//   ....[90]....
        /*b3d8*/ 	.word	0x0016b6f0


	//   ....[91]....
        /*b3dc*/ 	.word	0x0016b710


	//   ....[92]....
        /*b3e0*/ 	.word	0x0016b770


	//   ....[93]....
        /*b3e4*/ 	.word	0x0016b840


	//   ....[94]....
        /*b3e8*/ 	.word	0x0016b880


	//   ....[95]....
        /*b3ec*/ 	.word	0x0016b950


	//   ....[96]....
        /*b3f0*/ 	.word	0x0016b9c0


	//   ....[97]....
        /*b3f4*/ 	.word	0x0016baa0


	//   ....[98]....
        /*b3f8*/ 	.word	0x0016bb40


	//   ....[99]....
        /*b3fc*/ 	.word	0x0016bc20


	//   ....[100]....
        /*b400*/ 	.word	0x0016bc90


	//   ....[101]....
        /*b404*/ 	.word	0x0016bd40


	//   ....[102]....
        /*b408*/ 	.word	0x0016be10


	//   ....[103]....
        /*b40c*/ 	.word	0x0016be40


	//   ....[104]....
        /*b410*/ 	.word	0x0016be80


	//   ....[105]....
        /*b414*/ 	.word	0x0016bef0


	//   ....[106]....
        /*b418*/ 	.word	0x0016bfd0


	//   ....[107]....
        /*b41c*/ 	.word	0x0016c000


	//   ....[108]....
        /*b420*/ 	.word	0x0016c060


	//   ....[109]....
        /*b424*/ 	.word	0x0016c130


	//   ....[110]....
        /*b428*/ 	.word	0x0016c150


	//   ....[111]....
        /*b42c*/ 	.word	0x0016c230


	//   ....[112]....
        /*b430*/ 	.word	0x0016c250


	//   ....[113]....
        /*b434*/ 	.word	0x0016c3c0


	//   ....[114]....
        /*b438*/ 	.word	0x0016c430


	//   ....[115]....
        /*b43c*/ 	.word	0x0016c530


	//   ....[116]....
        /*b440*/ 	.word	0x0016c5b0


	//   ....[117]....
        /*b444*/ 	.word	0x0016c650


	//   ....[118]....
        /*b448*/ 	.word	0x0016c670


	//   ....[119]....
        /*b44c*/ 	.word	0x0016c740


	//   ....[120]....
        /*b450*/ 	.word	0x0016c760


	//   ....[121]....
        /*b454*/ 	.word	0x0016c7e0


	//   ....[122]....
        /*b458*/ 	.word	0x0016c860


	//   ....[123]....
        /*b45c*/ 	.word	0x0016c890


	//   ....[124]....
        /*b460*/ 	.word	0x0016c8d0


	//   ....[125]....
        /*b464*/ 	.word	0x0016c960


	//   ....[126]....
        /*b468*/ 	.word	0x0016ca10


	//----- nvinfo : EIATTR_EXIT_INSTR_OFFSETS
	.align		4
.L_41:
        /*b46c*/ 	.byte	0x04, 0x1c
        /*b46e*/ 	.short	(.L_43 - .L_42)


	//   ....[0]....
.L_42:
        /*b470*/ 	.word	0x00182390


	//   ....[1]....
        /*b474*/ 	.word	0x001823b0


	//----- nvinfo : EIATTR_REQNTID
	.align		4
.L_43:
        /*b478*/ 	.byte	0x04, 0x10
        /*b47a*/ 	.short	(.L_45 - .L_44)
.L_44:
        /*b47c*/ 	.word	0x00000020
        /*b480*/ 	.word	0x00000001
        /*b484*/ 	.word	0x00000001


	//----- nvinfo : EIATTR_CBANK_PARAM_SIZE
	.align		4
.L_45:
        /*b488*/ 	.byte	0x03, 0x19
        /*b48a*/ 	.short	0x0050


	//----- nvinfo : EIATTR_PARAM_CBANK
	.align		4
        /*b48c*/ 	.byte	0x04, 0x0a
        /*b48e*/ 	.short	(.L_47 - .L_46)
	.align		4
.L_46:
        /*b490*/ 	.word	index@(.nv.constant0.matmul_kernel)
        /*b494*/ 	.short	0x0210
        /*b496*/ 	.short	0x0050


	//----- nvinfo : EIATTR_SW_WAR
	.align		4
.L_47:
        /*b498*/ 	.byte	0x04, 0x36
        /*b49a*/ 	.short	(.L_49 - .L_48)
.L_48:
        /*b49c*/ 	.word	0x00000008
.L_49:


//--------------------- .nv.callgraph             --------------------------
	.section	.nv.callgraph,"",@"SHT_CUDA_CALLGRAPH"
	.align	4
	.sectionentsize	8
	.align		4
        /*0000*/ 	.word	0x00000000
	.align		4
        /*0004*/ 	.word	0xffffffff
	.align		4
        /*0008*/ 	.word	0x00000000
	.align		4
        /*000c*/ 	.word	0xfffffffe
	.align		4
        /*0010*/ 	.word	0x00000000
	.align		4
        /*0014*/ 	.word	0xfffffffd
	.align		4
        /*0018*/ 	.word	0x00000000
	.align		4
        /*001c*/ 	.word	0xfffffffc


//--------------------- .text.matmul_kernel       --------------------------
	.section	.text.matmul_kernel,"ax",@progbits
	.align	128
        .global         matmul_kernel
        .type           matmul_kernel,@function
        .size           matmul_kernel,(.L_x_3 - matmul_kernel)
        .other          matmul_kernel,@"STO_CUDA_ENTRY STV_DEFAULT"
matmul_kernel:
.text.matmul_kernel:
[----:B------:R-:W0:Y:S02]  /*0000*/  LDC R1, c[0x0][0x28] ;  /* 0x00000a00ff017b82 */ /* 0x000e240000000800 */
[----:B0-----:R-:W-:-:S06]  /*0010*/  VIADD R1, R1, 0xffff4700 ;  /* 0xffff470001017836 */ /* 0x001fcc0000000000 */
[----:B------:R-:W0:Y:S01]  /*0020*/  LDC.64 R4, c[0x0][0x228] ;  /* 0x00008a00ff047b82 */ /* 0x000e220000000a00 */
[----:B------:R-:W1:Y:S01]  /*0030*/  S2R R7, SR_CTAID.X ;  /* 0x0000000000077919 */ /* 0x000e620000002500 */
[----:B------:R-:W-:Y:S01]  /*0040*/  UMOV UR4, 0x400 ;  /* 0x0000040000047882 */ /* 0x000fe20000000000 */
[----:B------:R-:W-:Y:S01]  /*0050*/  ULDC.64 UR32, c[0x0][0x208] ;  /* 0x0000820000207ab9 */ /* 0x000fe20000000a00 */
[----:B------:R-:W-:Y:S04]  /*0060*/  STL [R1+0xef0], RZ ;  /* 0x000ef0ff01007387 */ /* 0x000fe80000100800 */
[----:B------:R-:W2:Y:S01]  /*0070*/  S2UR UR5, SR_CgaCtaId ;  /* 0x00000000000579c3 */ /* 0x000ea20000008800 */
[----:B------:R-:W-:Y:S04]  /*0080*/  STL [R1+0xef4], RZ ;  /* 0x000ef4ff01007387 */ /* 0x000fe80000100800 */
[----:B------:R-:W-:Y:S04]  /*0090*/  STL [R1+0xef8], RZ ;  /* 0x000ef8ff01007387 */ /* 0x000fe80000100800 */
[----:B------:R-:W-:Y:S04]  /*00a0*/  STL [R1+0xefc], RZ ;  /* 0x000efcff01007387 */ /* 0x000fe80000100800 */
[----:B------:R-:W-:Y:S01]  /*00b0*/  STL [R1+0xf30], RZ ;  /* 0x000f30ff01007387 */ /* 0x000fe20000100800 */
[----:B0-----:R-:W-:-:S03]  /*00c0*/  VIADD R0, R5, 0x3f ;  /* 0x0000003f05007836 */ /* 0x001fc60000000000 */
[----:B------:R-:W-:Y:S04]  /*00d0*/  STL [R1+0xf34], RZ ;  /* 0x000f34ff01007387 */ /* 0x000fe80000100800 */
[----:B------:R-:W-:Y:S01]  /*00e0*/  STL [R1+0xf38], RZ ;  /* 0x000f38ff01007387 */ /* 0x000fe20000100800 */
[----:B------:R-:W-:Y:S01]  /*00f0*/  SHF.R.S32.HI R3, RZ, 0x1f, R0 ;  /* 0x0000001fff037819 */ /* 0x000fe20000011400 */
[----:B--2---:R-:W-:Y:S02]  /*0100*/  ULEA UR4, UR5, UR4, 0x18 ;  /* 0x0000000405047291 */ /* 0x004fe4000f8ec03f */
[----:B------:R-:W-:Y:S01]  /*0110*/  STL [R1+0xf3c], RZ ;  /* 0x000f3cff01007387 */ /* 0x000fe20000100800 */
[----:B------:R-:W-:Y:S02]  /*0120*/  LEA.HI R3, R3, R0, RZ, 0x6 ;  /* 0x0000000003037211 */ /* 0x000fe400078f30ff */
[----:B-1----:R-:W-:Y:S01]  /*0130*/  IABS R10, R7 ;  /* 0x00000007000a7213 */ /* 0x002fe20000000000 */
[----:B------:R-:W-:Y:S01]  /*0140*/  STL [R1+0xf20], RZ ;  /* 0x000f20ff01007387 */ /* 0x000fe20000100800 */
[----:B------:R-:W-:-:S03]  /*0150*/  SHF.R.S32.HI R3, RZ, 0x6, R3 ;  /* 0x00000006ff037819 */ /* 0x000fc60000011403 */
[----:B------:R-:W-:Y:S02]  /*0160*/  STL [R1+0xf24], RZ ;  /* 0x000f24ff01007387 */ /* 0x000fe40000100800 */
[----:B------:R-:W-:Y:S02]  /*0170*/  IMAD.SHL.U32 R6, R3, 0x8, RZ ;  /* 0x0000000803067824 */ /* 0x000fe400078e00ff */
[----:B------:R-:W-:Y:S03]  /*0180*/  STL [R1+0xf28], RZ ;  /* 0x000f28ff01007387 */ /* 0x000fe60000100800 */
[-C--:B------:R-:W-:Y:S01]  /*0190*/  IABS R9, R6.reuse ;  /* 0x0000000600097213 */ /* 0x080fe20000000000 */
[----:B------:R-:W-:Y:S01]  /*01a0*/  STL [R1+0xf2c], RZ ;  /* 0x000f2cff01007387 */ /* 0x000fe20000100800 */
[----:B------:R-:W-:Y:S02]  /*01b0*/  IABS R12, R6 ;  /* 0x00000006000c7213 */ /* 0x000fe40000000000 */
[----:B------:R-:W0:Y:S01]  /*01c0*/  I2F.RP R0, R9 ;  /* 0x0000000900007306 */ /* 0x000e220000209400 */
[----:B------:R-:W-:Y:S04]  /*01d0*/  STL [R1+0xf60], RZ ;  /* 0x000f60ff01007387 */ /* 0x000fe80000100800 */
[----:B------:R-:W-:Y:S04]  /*01e0*/  STL [R1+0xf64], RZ ;  /* 0x000f64ff01007387 */ /* 0x000fe80000100800 */
[----:B------:R-:W-:Y:S04]  /*01f0*/  STL [R1+0xf68], RZ ;  /* 0x000f68ff01007387 */ /* 0x000fe80000100800 */
[----:B------:R-:W-:Y:S01]  /*0200*/  STL [R1+0xf6c], RZ ;  /* 0x000f6cff01007387 */ /* 0x000fe20000100800 */
[----:B0-----:R-:W0:Y:S03]  /*0210*/  MUFU.RCP R0, R0 ;  /* 0x0000000000007308 */ /* 0x001e260000001000 */
[----:B------:R-:W-:Y:S04]  /*0220*/  STL [R1+0xf80], RZ ;  /* 0x000f80ff01007387 */ /* 0x000fe80000100800 */
[----:B------:R-:W-:Y:S04]  /*0230*/  STL [R1+0xf84], RZ ;  /* 0x000f84ff01007387 */ /* 0x000fe80000100800 */
[----:B------:R-:W-:Y:S04]  /*0240*/  STL [R1+0xf88], RZ ;  /* 0x000f88ff01007387 */ /* 0x000fe80000100800 */
[----:B------:R-:W-:Y:S01]  /*0250*/  STL [R1+0xf8c], RZ ;  /* 0x000f8cff01007387 */ /* 0x000fe20000100800 */
[----:B0-----:R-:W-:-:S03]  /*0260*/  VIADD R2, R0, 0xffffffe ;  /* 0x0ffffffe00027836 */ /* 0x001fc60000000000 */
[----:B------:R-:W-:Y:S01]  /*0270*/  STL [R1+0xf10], RZ ;  /* 0x000f10ff01007387 */ /* 0x000fe20000100800 */
[----:B------:R-:W-:Y:S01]  /*0280*/  IMAD.MOV R0, RZ, RZ, -R12 ;  /* 0x000000ffff007224 */ /* 0x000fe200078e0a0c */
[----:B------:R0:W1:Y:S02]  /*0290*/  F2I.FTZ.U32.TRUNC.NTZ R3, R2 ;  /* 0x0000000200037305 */ /* 0x000064000021f000 */
[----:B------:R-:W-:Y:S04]  /*02a0*/  STL [R1+0xf14], RZ ;  /* 0x000f14ff01007387 */ /* 0x000fe80000100800 */
[----:B------:R-:W-:Y:S04]  /*02b0*/  STL [R1+0xf18], RZ ;  /* 0x000f18ff01007387 */ /* 0x000fe80000100800 */
[----:B------:R-:W-:Y:S01]  /*02c0*/  STL [R1+0xf1c], RZ ;  /* 0x000f1cff01007387 */ /* 0x000fe20000100800 */
[----:B0-----:R-:W-:-:S03]  /*02d0*/  IMAD.MOV.U32 R2, RZ, RZ, RZ ;  /* 0x000000ffff027224 */ /* 0x001fc600078e00ff */
[----:B------:R-:W-:Y:S01]  /*02e0*/  STL [R1+0xf50], RZ ;  /* 0x000f50ff01007387 */ /* 0x000fe20000100800 */
[----:B-1----:R-:W-:-:S03]  /*02f0*/  IMAD.MOV R8, RZ, RZ, -R3 ;  /* 0x000000ffff087224 */ /* 0x002fc600078e0a03 */
[----:B------:R-:W-:Y:S01]  /*0300*/  STL [R1+0xf54], RZ ;  /* 0x000f54ff01007387 */ /* 0x000fe20000100800 */
[----:B------:R-:W-:-:S03]  /*0310*/  IMAD R11, R8, R9, RZ ;  /* 0x00000009080b7224 */ /* 0x000fc600078e02ff */
[----:B------:R-:W-:Y:S01]  /*0320*/  STL [R1+0xf58], RZ ;  /* 0x000f58ff01007387 */ /* 0x000fe20000100800 */
[----:B------:R-:W-:Y:S02]  /*0330*/  IMAD.MOV.U32 R8, RZ, RZ, R10 ;  /* 0x000000ffff087224 */ /* 0x000fe400078e000a */
[----:B------:R-:W-:Y:S01]  /*0340*/  IMAD.HI.U32 R3, R3, R11, R2 ;  /* 0x0000000b03037227 */ /* 0x000fe200078e0002 */
[----:B------:R-:W-:Y:S04]  /*0350*/  STL [R1+0xf5c], RZ ;  /* 0x000f5cff01007387 */ /* 0x000fe80000100800 */
[----:B------:R-:W-:Y:S01]  /*0360*/  STL [R1+0xf40], RZ ;  /* 0x000f40ff01007387 */ /* 0x000fe20000100800 */
[----:B------:R-:W-:-:S03]  /*0370*/  IMAD.HI.U32 R3, R3, R8, RZ ;  /* 0x0000000803037227 */ /* 0x000fc600078e00ff */
[----:B------:R-:W-:Y:S01]  /*0380*/  STL [R1+0xf44], RZ ;  /* 0x000f44ff01007387 */ /* 0x000fe20000100800 */
[----:B------:R-:W-:-:S03]  /*0390*/  IMAD R0, R3, R0, R8 ;  /* 0x0000000003007224 */ /* 0x000fc600078e0208 */
[----:B------:R-:W-:Y:S02]  /*03a0*/  STL [R1+0xf48], RZ ;  /* 0x000f48ff01007387 */ /* 0x000fe40000100800 */
[----:B------:R-:W-:Y:S02]  /*03b0*/  ISETP.GT.U32.AND P1, PT, R9, R0, PT ;  /* 0x000000000900720c */ /* 0x000fe40003f24070 */
[----:B------:R-:W-:Y:S04]  /*03c0*/  STL [R1+0xf4c], RZ ;  /* 0x000f4cff01007387 */ /* 0x000fe80000100800 */
[----:B------:R-:W-:Y:S04]  /*03d0*/  STL [R1+0xf70], RZ ;  /* 0x000f70ff01007387 */ /* 0x000fe80000100800 */
[----:B------:R-:W-:Y:S03]  /*03e0*/  STL [R1+0xf74], RZ ;  /* 0x000f74ff01007387 */ /* 0x000fe60000100800 */
[----:B------:R-:W-:Y:S01]  /*03f0*/  @!P1 IMAD.IADD R0, R0, 0x1, -R9 ;  /* 0x0000000100009824 */ /* 0x000fe200078e0a09 */
[----:B------:R-:W-:Y:S01]  /*0400*/  STL [R1+0xf78], RZ ;  /* 0x000f78ff01007387 */ /* 0x000fe20000100800 */
[----:B------:R-:W-:Y:S01]  /*0410*/  @!P1 VIADD R3, R3, 0x1 ;  /* 0x0000000103039836 */ /* 0x000fe20000000000 */
[----:B------:R-:W-:-:S02]  /*0420*/  ISETP.NE.AND P1, PT, R6, RZ, PT ;  /* 0x000000ff0600720c */ /* 0x000fc40003f25270 */
[----:B------:R-:W-:Y:S01]  /*0430*/  STL [R1+0xf7c], RZ ;  /* 0x000f7cff01007387 */ /* 0x000fe20000100800 */
[----:B------:R-:W-:Y:S02]  /*0440*/  ISETP.GE.U32.AND P0, PT, R0, R9, PT ;  /* 0x000000090000720c */ /* 0x000fe40003f06070 */
[----:B------:R-:W-:Y:S01]  /*0450*/  LOP3.LUT R0, R7, R6, RZ, 0x3c, !PT ;  /* 0x0000000607007212 */ /* 0x000fe200078e3cff */
[----:B------:R-:W-:Y:S03]  /*0460*/  STL [R1+0xf00], RZ ;  /* 0x000f00ff01007387 */ /* 0x000fe60000100800 */
[----:B------:R-:W-:Y:S01]  /*0470*/  ISETP.GE.AND P2, PT, R0, RZ, PT ;  /* 0x000000ff0000720c */ /* 0x000fe20003f46270 */
[----:B------:R-:W-:Y:S01]  /*0480*/  STL [R1+0xf04], RZ ;  /* 0x000f04ff01007387 */ /* 0x000fe20000100800 */
[----:B------:R-:W-:-:S03]  /*0490*/  VIADD R0, R4, 0x1ff ;  /* 0x000001ff04007836 */ /* 0x000fc60000000000 */
[----:B------:R-:W-:Y:S02]  /*04a0*/  STL [R1+0xf08], RZ ;  /* 0x000f08ff01007387 */ /* 0x000fe40000100800 */
[----:B------:R-:W-:Y:S02]  /*04b0*/  @P0 VIADD R3, R3, 0x1 ;  /* 0x0000000103030836 */ /* 0x000fe40000000000 */
[----:B------:R-:W-:Y:S02]  /*04c0*/  STL [R1+0xf0c], RZ ;  /* 0x000f0cff01007387 */ /* 0x000fe40000100800 */
[----:B------:R-:W-:Y:S01]  /*04d0*/  IMAD.MOV.U32 R2, RZ, RZ, R3 ;  /* 0x000000ffff027224 */ /* 0x000fe200078e0003 */
[----:B------:R-:W-:Y:S01]  /*04e0*/  SHF.R.S32.HI R3, RZ, 0x1f, R0 ;  /* 0x0000001fff037819 */ /* 0x000fe20000011400 */
[----:B------:R-:W-:Y:S02]  /*04f0*/  STL [R1+0xee0], RZ ;  /* 0x000ee0ff01007387 */ /* 0x000fe40000100800 */
[----:B------:R-:W-:Y:S01]  /*0500*/  @!P2 IMAD.MOV R2, RZ, RZ, -R2 ;  /* 0x000000ffff02a224 */ /* 0x000fe200078e0a02 */
[----:B------:R-:W-:Y:S01]  /*0510*/  @!P1 LOP3.LUT R2, RZ, R6, RZ, 0x33, !PT ;  /* 0x00000006ff029212 */ /* 0x000fe200078e33ff */
[----:B------:R-:W-:Y:S01]  /*0520*/  STL [R1+0xee4], RZ ;  /* 0x000ee4ff01007387 */ /* 0x000fe20000100800 */
[----:B------:R-:W-:-:S03]  /*0530*/  LEA.HI R3, R3, R0, RZ, 0x9 ;  /* 0x0000000003037211 */ /* 0x000fc600078f48ff */
[----:B------:R-:W-:Y:S01]  /*0540*/  STL [R1+0xee8], RZ ;  /* 0x000ee8ff01007387 */ /* 0x000fe20000100800 */
[----:B------:R-:W-:Y:S02]  /*0550*/  IMAD.SHL.U32 R8, R2, 0x8, RZ ;  /* 0x0000000802087824 */ /* 0x000fe400078e00ff */
[----:B------:R-:W-:Y:S01]  /*0560*/  IMAD.MOV R2, RZ, RZ, -R2 ;  /* 0x000000ffff027224 */ /* 0x000fe200078e0a02 */
[----:B------:R-:W-:Y:S02]  /*0570*/  STL [R1+0xeec], RZ ;  /* 0x000eecff01007387 */ /* 0x000fe40000100800 */
[----:B------:R-:W-:Y:S01]  /*0580*/  LEA.HI.SX32 R3, R3, -R8, 0x17 ;  /* 0x8000000803037211 */ /* 0x000fe200078fbaff */
[----:B------:R-:W-:Y:S01]  /*0590*/  IMAD R6, R6, R2, R7 ;  /* 0x0000000206067224 */ /* 0x000fe200078e0207 */
[----:B------:R-:W-:Y:S02]  /*05a0*/  STL [R1+0xed0], RZ ;  /* 0x000ed0ff01007387 */ /* 0x000fe40000100800 */
[----:B------:R-:W-:-:S02]  /*05b0*/  VIMNMX R13, R3, 0x8, PT ;  /* 0x00000008030d7848 */ /* 0x000fc40003fe0100 */
[----:B------:R-:W-:Y:S01]  /*05c0*/  STL [R1+0xed4], RZ ;  /* 0x000ed4ff01007387 */ /* 0x000fe20000100800 */
[----:B------:R-:W-:Y:S02]  /*05d0*/  IABS R11, R6 ;  /* 0x00000006000b7213 */ /* 0x000fe40000000000 */
[----:B------:R-:W-:Y:S01]  /*05e0*/  IABS R9, R13 ;  /* 0x0000000d00097213 */ /* 0x000fe20000000000 */
[----:B------:R-:W-:Y:S03]  /*05f0*/  STL [R1+0xed8], RZ ;  /* 0x000ed8ff01007387 */ /* 0x000fe60000100800 */
        /* <DEDUP_REMOVED lines=11> */
[----:B------:R-:W-:Y:S04]  /*06b0*/  STL [R1+0xebc], RZ ;  /* 0x000ebcff01007387 */ /* 0x000fe80000100800 */
[----:B------:R-:W-:Y:S01]  /*06c0*/  STL [R1+0xe90], RZ ;  /* 0x000e90ff01007387 */ /* 0x000fe20000100800 */
[----:B------:R-:W0:Y:S03]  /*06d0*/  F2I.FTZ.U32.TRUNC.NTZ R3, R3 ;  /* 0x0000000300037305 */ /* 0x000e26000021f000 */
[----:B------:R-:W-:Y:S04]  /*06e0*/  STL [R1+0xe94], RZ ;  /* 0x000e94ff01007387 */ /* 0x000fe80000100800 */
[----:B------:R-:W-:Y:S04]  /*06f0*/  STL [R1+0xe98], RZ ;  /* 0x000e98ff01007387 */ /* 0x000fe80000100800 */
[----:B------:R-:W-:Y:S04]  /*0700*/  STL [R1+0xe9c], RZ ;  /* 0x000e9cff01007387 */ /* 0x000fe80000100800 */
[----:B------:R-:W-:Y:S01]  /*0710*/  STL [R1+0xe80], RZ ;  /* 0x000e80ff01007387 */ /* 0x000fe20000100800 */
[----:B0-----:R-:W-:-:S03]  /*0720*/  IMAD.MOV R10, RZ, RZ, -R3 ;  /* 0x000000ffff0a7224 */ /* 0x001fc600078e0a03 */
[----:B------:R-:W-:Y:S01]  /*0730*/  STL [R1+0xe84], RZ ;  /* 0x000e84ff01007387 */ /* 0x000fe20000100800 */
[----:B------:R-:W-:Y:S01]  /*0740*/  IMAD.MOV.U32 R2, RZ, RZ, R10 ;  /* 0x000000ffff027224 */ /* 0x000fe200078e000a */
[----:B------:R-:W-:Y:S02]  /*0750*/  IABS R10, R13 ;  /* 0x0000000d000a7213 */ /* 0x000fe40000000000 */
[----:B------:R-:W-:Y:S01]  /*0760*/  STL [R1+0xe88], RZ ;  /* 0x000e88ff01007387 */ /* 0x000fe20000100800 */
[----:B------:R-:W-:Y:S02]  /*0770*/  IMAD R7, R2, R9, RZ ;  /* 0x0000000902077224 */ /* 0x000fe400078e02ff */
[----:B------:R-:W-:Y:S01]  /*0780*/  IMAD.MOV.U32 R2, RZ, RZ, RZ ;  /* 0x000000ffff027224 */ /* 0x000fe200078e00ff */
[----:B------:R-:W-:Y:S03]  /*0790*/  STL [R1+0xe8c], RZ ;  /* 0x000e8cff01007387 */ /* 0x000fe60000100800 */
[----:B------:R-:W-:Y:S01]  /*07a0*/  IMAD.HI.U32 R2, R3, R7, R2 ;  /* 0x0000000703027227 */ /* 0x000fe200078e0002 */
[----:B------:R-:W-:Y:S03]  /*07b0*/  STL [R1+0xea0], RZ ;  /* 0x000ea0ff01007387 */ /* 0x000fe60000100800 */
[----:B------:R-:W-:Y:S01]  /*07c0*/  IMAD.MOV R3, RZ, RZ, -R10 ;  /* 0x000000ffff037224 */ /* 0x000fe200078e0a0a */
[----:B------:R-:W-:Y:S01]  /*07d0*/  STL [R1+0xea4], RZ ;  /* 0x000ea4ff01007387 */ /* 0x000fe20000100800 */
[----:B------:R-:W-:-:S03]  /*07e0*/  IMAD.HI.U32 R0, R2, R11, RZ ;  /* 0x0000000b02007227 */ /* 0x000fc600078e00ff */
[----:B------:R-:W-:Y:S01]  /*07f0*/  STL [R1+0xea8], RZ ;  /* 0x000ea8ff01007387 */ /* 0x000fe20000100800 */
[----:B------:R-:W-:Y:S02]  /*0800*/  IMAD R2, R0, R3, R11 ;  /* 0x0000000300027224 */ /* 0x000fe400078e020b */
[----:B------:R-:W0:Y:S01]  /*0810*/  LDC R3, c[0x0][0x230] ;  /* 0x00008c00ff037b82 */ /* 0x000e220000000800 */
        /* <DEDUP_REMOVED lines=11> */
[-C--:B------:R-:W-:Y:S01]  /*08d0*/  LOP3.LUT R2, R6, R13.reuse, RZ, 0x3c, !PT ;  /* 0x0000000d06027212 */ /* 0x080fe200078e3cff */
[----:B------:R-:W-:Y:S01]  /*08e0*/  STL [R1+0xe64], RZ ;  /* 0x000e64ff01007387 */ /* 0x000fe20000100800 */
[----:B0-----:R-:W-:Y:S02]  /*08f0*/  VIADD R3, R3, 0x7f ;  /* 0x0000007f03037836 */ /* 0x001fe40000000000 */
[----:B------:R-:W-:Y:S01]  /*0900*/  ISETP.GE.AND P2, PT, R2, RZ, PT ;  /* 0x000000ff0200720c */ /* 0x000fe20003f46270 */
[----:B------:R-:W-:Y:S04]  /*0910*/  STL [R1+0xe68], RZ ;  /* 0x000e68ff01007387 */ /* 0x000fe80000100800 */
[----:B------:R-:W-:Y:S02]  /*0920*/  STL [R1+0xe6c], RZ ;  /* 0x000e6cff01007387 */ /* 0x000fe40000100800 */
[----:B------:R-:W-:Y:S01]  /*0930*/  @P0 VIADD R0, R0, 0x1 ;  /* 0x0000000100000836 */ /* 0x000fe20000000000 */
[----:B------:R-:W-:Y:S01]  /*0940*/  ISETP.GE.AND P0, PT, R3, 0x80, PT ;  /* 0x000000800300780c */ /* 0x000fe20003f06270 */
[----:B------:R-:W-:Y:S04]  /*0950*/  STL [R1+0xe50], RZ ;  /* 0x000e50ff01007387 */ /* 0x000fe80000100800 */
[----:B------:R-:W-:Y:S01]  /*0960*/  STL [R1+0xe54], RZ ;  /* 0x000e54ff01007387 */ /* 0x000fe20000100800 */
[----:B------:R-:W-:Y:S01]  /*0970*/  @!P2 IMAD.MOV R0, RZ, RZ, -R0 ;  /* 0x000000ffff00a224 */ /* 0x000fe200078e0a00 */
[----:B------:R-:W-:-:S02]  /*0980*/  @!P1 LOP3.LUT R0, RZ, R13, RZ, 0x33, !PT ;  /* 0x0000000dff009212 */ /* 0x000fc400078e33ff */
[----:B------:R-:W-:Y:S03]  /*0990*/  STL [R1+0xe58], RZ ;  /* 0x000e58ff01007387 */ /* 0x000fe60000100800 */
[----:B------:R-:W-:Y:S01]  /*09a0*/  IMAD.SHL.U32 R14, R0, 0x40, RZ ;  /* 0x00000040000e7824 */ /* 0x000fe200078e00ff */
[----:B------:R-:W-:Y:S01]  /*09b0*/  STL [R1+0xe5c], RZ ;  /* 0x000e5cff01007387 */ /* 0x000fe20000100800 */
[----:B------:R-:W-:Y:S02]  /*09c0*/  IMAD.MOV R2, RZ, RZ, -R0 ;  /* 0x000000ffff027224 */ /* 0x000fe400078e0a00 */
[C---:B------:R-:W-:Y:S01]  /*09d0*/  VIADD R0, R14.reuse, 0x1 ;  /* 0x000000010e007836 */ /* 0x040fe20000000000 */
[----:B------:R-:W-:Y:S01]  /*09e0*/  STL [R1+0xe40], RZ ;  /* 0x000e40ff01007387 */ /* 0x000fe20000100800 */
[C---:B------:R-:W-:Y:S02]  /*09f0*/  VIADD R7, R14.reuse, 0x2 ;  /* 0x000000020e077836 */ /* 0x040fe40000000000 */
[----:B------:R-:W-:Y:S01]  /*0a00*/  VIADD R3, R14, 0x3 ;  /* 0x000000030e037836 */ /* 0x000fe20000000000 */
[----:B------:R-:W-:Y:S01]  /*0a10*/  STL [R1+0xe44], RZ ;  /* 0x000e44ff01007387 */ /* 0x000fe20000100800 */
[----:B------:R-:W-:-:S02]  /*0a20*/  IMAD R2, R13, R2, R6 ;  /* 0x000000020d027224 */ /* 0x000fc400078e0206 */
[----:B------:R-:W-:Y:S01]  /*0a30*/  VIADD R60, R14, 0x1f ;  /* 0x0000001f0e3c7836 */ /* 0x000fe20000000000 */
[----:B------:R-:W-:Y:S01]  /*0a40*/  STL [R1+0xe48], RZ ;  /* 0x000e48ff01007387 */ /* 0x000fe20000100800 */
[----:B------:R-:W-:Y:S02]  /*0a50*/  IMAD.IADD R2, R8, 0x1, R2 ;  /* 0x0000000108027824 */ /* 0x000fe400078e0202 */
[C---:B------:R-:W-:Y:S01]  /*0a60*/  VIADD R59, R14.reuse, 0x20 ;  /* 0x000000200e3b7836 */ /* 0x040fe20000000000 */
[----:B------:R-:W-:Y:S01]  /*0a70*/  STL [R1+0xe4c], RZ ;  /* 0x000e4cff01007387 */ /* 0x000fe20000100800 */
[C---:B------:R-:W-:Y:S02]  /*0a80*/  VIADD R58, R14.reuse, 0x21 ;  /* 0x000000210e3a7836 */ /* 0x040fe40000000000 */
[C---:B------:R-:W-:Y:S01]  /*0a90*/  VIADD R57, R14.reuse, 0x22 ;  /* 0x000000220e397836 */ /* 0x040fe20000000000 */
[----:B------:R-:W-:Y:S01]  /*0aa0*/  STL [R1+0xe30], RZ ;  /* 0x000e30ff01007387 */ /* 0x000fe20000100800 */
[----:B------:R-:W-:-:S02]  /*0ab0*/  VIADD R56, R14, 0x23 ;  /* 0x000000230e387836 */ /* 0x000fc40000000000 */
[C---:B------:R-:W-:Y:S01]  /*0ac0*/  VIADD R55, R14.reuse, 0x24 ;  /* 0x000000240e377836 */ /* 0x040fe20000000000 */
[----:B------:R-:W-:Y:S01]  /*0ad0*/  STL [R1+0xe34], RZ ;  /* 0x000e34ff01007387 */ /* 0x000fe20000100800 */
[C---:B------:R-:W-:Y:S02]  /*0ae0*/  VIADD R54, R14.reuse, 0x25 ;  /* 0x000000250e367836 */ /* 0x040fe40000000000 */
        /* <DEDUP_REMOVED lines=33> */
[----:B------:R-:W-:Y:S01]  /*0d00*/  VIADD R8, R14, 0x3c ;  /* 0x0000003c0e087836 */ /* 0x000fe20000000000 */
[----:B------:R-:W-:Y:S04]  /*0d10*/  STL [R1+0xe24], RZ ;  /* 0x000e24ff01007387 */ /* 0x000fe80000100800 */
        /* <DEDUP_REMOVED lines=911> */
[----:B------:R-:W-:Y:S01]  /*4610*/  STL [R1+0xb84], RZ ;  /* 0x000b84ff01007387 */ /* 0x000fe20000100800 */
[----:B------:R-:W0:Y:S03]  /*4620*/  S2R R15, SR_TID.X ;  /* 0x00000000000f7919 */ /* 0x000e260000002100 */
        /* <DEDUP_REMOVED lines=8> */
[----:B0-----:R-:W-:-:S03]  /*46b0*/  LOP3.LUT R6, R15, 0x1f, RZ, 0xc0, !PT ;  /* 0x0000001f0f067812 */ /* 0x001fc600078ec0ff */
[----:B------:R-:W-:Y:S04]  /*46c0*/  STL [R1+0xac8], RZ ;  /* 0x000ac8ff01007387 */ /* 0x000fe80000100800 */
[----:B------:R-:W-:Y:S04]  /*46d0*/  STL [R1+0xacc], RZ ;  /* 0x000accff01007387 */ /* 0x000fe80000100800 */
[----:B------:R-:W-:Y:S04]  /*46e0*/  STL [R1+0x870], RZ ;  /* 0x000870ff01007387 */ /* 0x000fe80000100800 */
[----:B------:R-:W-:Y:S04]  /*46f0*/  STL [R1+0x874], RZ ;  /* 0x000874ff01007387 */ /* 0x000fe80000100800 */
[----:B------:R-:W-:Y:S04]  /*4700*/  STL [R1+0x878], RZ ;  /* 0x000878ff01007387 */ /* 0x000fe80000100800 */
[----:B------:R-:W-:Y:S04]  /*4710*/  STL [R1+0x87c], RZ ;  /* 0x00087cff01007387 */ /* 0x000fe80000100800 */
[----:B------:R-:W-:Y:S04]  /*4720*/  STL [R1+0x2ac4], R14 ;  /* 0x002ac40e01007387 */ /* 0x000fe80000100800 */
[----:B------:R0:W-:Y:S04]  /*4730*/  STL [R1+0x88], R0 ;  /* 0x0000880001007387 */ /* 0x0001e80000100800 */
[----:B------:R1:W-:Y:S04]  /*4740*/  STL [R1+0x84], R7 ;  /* 0x0000840701007387 */ /* 0x0003e80000100800 */
[----:B------:R2:W-:Y:S01]  /*4750*/  STL [R1+0x80], R3 ;  /* 0x0000800301007387 */ /* 0x0005e20000100800 */
[----:B0-----:R-:W-:-:S02]  /*4760*/  VIADD R0, R14, 0x4 ;  /* 0x000000040e007836 */ /* 0x001fc40000000000 */
[----:B-1----:R-:W-:-:S03]  /*4770*/  VIADD R7, R14, 0x5 ;  /* 0x000000050e077836 */ /* 0x002fc60000000000 */
[----:B------:R0:W-:Y:S01]  /*4780*/  STL [R1+0x7c], R0 ;  /* 0x00007c0001007387 */ /* 0x0001e20000100800 */
[----:B--2---:R-:W-:-:S03]  /*4790*/  VIADD R3, R14, 0x6 ;  /* 0x000000060e037836 */ /* 0x004fc60000000000 */
[----:B------:R1:W-:Y:S04]  /*47a0*/  STL [R1+0x78], R7 ;  /* 0x0000780701007387 */ /* 0x0003e80000100800 */
[----:B------:R2:W-:Y:S01]  /*47b0*/  STL [R1+0x74], R3 ;  /* 0x0000740301007387 */ /* 0x0005e20000100800 */
[C---:B0-----:R-:W-:Y:S02]  /*47c0*/  VIADD R0, R14.reuse, 0x7 ;  /* 0x000000070e007836 */ /* 0x041fe40000000000 */
[----:B-1----:R-:W-:-:S03]  /*47d0*/  VIADD R7, R14, 0x8 ;  /* 0x000000080e077836 */ /* 0x002fc60000000000 */
[----:B------:R0:W-:Y:S01]  /*47e0*/  STL [R1+0x70], R0 ;  /* 0x0000700001007387 */ /* 0x0001e20000100800 */
[----:B--2---:R-:W-:-:S03]  /*47f0*/  VIADD R3, R14, 0x9 ;  /* 0x000000090e037836 */ /* 0x004fc60000000000 */
[----:B------:R1:W-:Y:S04]  /*4800*/  STL [R1+0x6c], R7 ;  /* 0x00006c0701007387 */ /* 0x0003e80000100800 */
[----:B------:R2:W-:Y:S01]  /*4810*/  STL [R1+0x68], R3 ;  /* 0x0000680301007387 */ /* 0x0005e20000100800 */
[----:B0-----:R-:W-:Y:S02]  /*4820*/  IMAD.SHL.U32 R0, R2, 0x200, RZ ;  /* 0x0000020002007824 */ /* 0x001fe400078e00ff */
[C---:B------:R-:W-:Y:S02]  /*4830*/  VIADD R2, R14.reuse, 0xc ;  /* 0x0000000c0e027836 */ /* 0x040fe40000000000 */
[----:B-1----:R-:W-:Y:S01]  /*4840*/  VIADD R7, R14, 0xa ;  /* 0x0000000a0e077836 */ /* 0x002fe20000000000 */
[----:B------:R-:W-:Y:S01]  /*4850*/  LOP3.LUT R24, R0, 0x1f, R15, 0xf8, !PT ;  /* 0x0000001f00187812 */ /* 0x000fe200078ef80f */
[----:B--2---:R-:W-:-:S03]  /*4860*/  VIADD R3, R14, 0xb ;  /* 0x0000000b0e037836 */ /* 0x004fc60000000000 */
[----:B------:R0:W-:Y:S01]  /*4870*/  STL [R1+0x64], R7 ;  /* 0x0000640701007387 */ /* 0x0001e20000100800 */
[C---:B------:R-:W-:Y:S02]  /*4880*/  LOP3.LUT R61, R24.reuse, 0x120, RZ, 0xfc, !PT ;  /* 0x00000120183d7812 */ /* 0x040fe400078efcff */
[----:B------:R-:W-:Y:S01]  /*4890*/  LOP3.LUT R41, R24, 0x140, RZ, 0xfc, !PT ;  /* 0x0000014018297812 */ /* 0x000fe200078efcff */
[----:B------:R1:W-:Y:S04]  /*48a0*/  STL [R1+0x60], R3 ;  /* 0x0000600301007387 */ /* 0x0003e80000100800 */
[----:B------:R2:W-:Y:S01]  /*48b0*/  STL [R1+0x5c], R2 ;  /* 0x00005c0201007387 */ /* 0x0005e20000100800 */
[----:B0-----:R-:W-:Y:S01]  /*48c0*/  VIADD R7, R14, 0x3d ;  /* 0x0000003d0e077836 */ /* 0x001fe20000000000 */
[----:B-1----:R-:W-:-:S02]  /*48d0*/  LOP3.LUT R3, R0, 0x20, R6, 0xfe, !PT ;  /* 0x0000002000037812 */ /* 0x002fc400078efe06 */
[----:B--2---:R-:W-:-:S03]  /*48e0*/  LOP3.LUT R2, R0, 0x40, R6, 0xfe, !PT ;  /* 0x0000004000027812 */ /* 0x004fc600078efe06 */
[----:B------:R0:W-:Y:S01]  /*48f0*/  STL [R1+0x2fe4], R3 ;  /* 0x002fe40301007387 */ /* 0x0001e20000100800 */
[----:B------:R-:W-:Y:S01]  /*4900*/  LOP3.LUT R0, R0, 0x60, R6, 0xfe, !PT ;  /* 0x0000006000007812 */ /* 0x000fe200078efe06 */
[C---:B------:R-:W-:Y:S02]  /*4910*/  VIADD R6, R14.reuse, 0x3e ;  /* 0x0000003e0e067836 */ /* 0x040fe40000000000 */
[----:B------:R-:W-:Y:S04]  /*4920*/  STL [R1+0x2fd4], R24 ;  /* 0x002fd41801007387 */ /* 0x000fe80000100800 */
[----:B------:R1:W-:Y:S01]  /*4930*/  STL [R1+0x2fe0], R2 ;  /* 0x002fe00201007387 */ /* 0x0003e20000100800 */
[----:B0-----:R-:W-:-:S03]  /*4940*/  VIADD R3, R14, 0xd ;  /* 0x0000000d0e037836 */ /* 0x001fc60000000000 */
[----:B------:R0:W-:Y:S04]  /*4950*/  STL [R1+0x2fdc], R0 ;  /* 0x002fdc0001007387 */ /* 0x0001e80000100800 */
[----:B------:R2:W-:Y:S01]  /*4960*/  STL [R1+0x58], R3 ;  /* 0x0000580301007387 */ /* 0x0005e20000100800 */
[C---:B-1----:R-:W-:Y:S02]  /*4970*/  VIADD R2, R14.reuse, 0xe ;  /* 0x0000000e0e027836 */ /* 0x042fe40000000000 */
[----:B0-----:R-:W-:-:S03]  /*4980*/  VIADD R0, R14, 0xf ;  /* 0x0000000f0e007836 */ /* 0x001fc60000000000 */
        /* <DEDUP_REMOVED lines=32> */
[----:B------:R1:W-:Y:S01]  /*4b90*/  STL [R1+0xc], R0 ;  /* 0x00000c0001007387 */ /* 0x0003e20000100800 */
[C---:B------:R-:W-:Y:S02]  /*4ba0*/  LOP3.LUT R14, R24.reuse, 0xc0, RZ, 0xfc, !PT ;  /* 0x000000c0180e7812 */ /* 0x040fe400078efcff */
[C---:B0-----:R-:W-:Y:S02]  /*4bb0*/  LOP3.LUT R2, R24.reuse, 0x80, RZ, 0xfc, !PT ;  /* 0x0000008018027812 */ /* 0x041fe400078efcff */
[----:B-1----:R-:W-:-:S03]  /*4bc0*/  LOP3.LUT R0, R24, 0xa0, RZ, 0xfc, !PT ;  /* 0x000000a018007812 */ /* 0x002fc600078efcff */
[----:B------:R0:W-:Y:S04]  /*4bd0*/  STL [R1+0x3014], R2 ;  /* 0x0030140201007387 */ /* 0x0001e80000100800 */
[----:B------:R1:W-:Y:S04]  /*4be0*/  STL [R1+0x3010], R0 ;  /* 0x0030100001007387 */ /* 0x0003e80000100800 */
[----:B------:R-:W-:Y:S01]  /*4bf0*/  STL [R1+0x300c], R14 ;  /* 0x00300c0e01007387 */ /* 0x000fe20000100800 */
[C---:B0-----:R-:W-:Y:S02]  /*4c00*/  LOP3.LUT R2, R24.reuse, 0xe0, RZ, 0xfc, !PT ;  /* 0x000000e018027812 */ /* 0x041fe400078efcff */
[----:B-1----:R-:W-:-:S03]  /*4c10*/  LOP3.LUT R0, R24, 0x100, RZ, 0xfc, !PT ;  /* 0x0000010018007812 */ /* 0x002fc600078efcff */
[----:B------:R0:W-:Y:S04]  /*4c20*/  STL [R1+0x3008], R2 ;  /* 0x0030080201007387 */ /* 0x0001e80000100800 */
[----:B------:R1:W-:Y:S04]  /*4c30*/  STL [R1+0x3004], R0 ;  /* 0x0030040001007387 */ /* 0x0003e80000100800 */
[----:B------:R-:W-:Y:S01]  /*4c40*/  STL [R1+0x3000], R61 ;  /* 0x0030003d01007387 */ /* 0x000fe20000100800 */
[C---:B0-----:R-:W-:Y:S02]  /*4c50*/  LOP3.LUT R2, R24.reuse, 0x180, RZ, 0xfc, !PT ;  /* 0x0000018018027812 */ /* 0x041fe400078efcff */
[----:B-1----:R-:W-:-:S05]  /*4c60*/  LOP3.LUT R0, R24, 0x160, RZ, 0xfc, !PT ;  /* 0x0000016018007812 */ /* 0x002fca00078efcff */
[----:B------:R0:W-:Y:S04]  /*4c70*/  STL [R1+0x2ff8], R0 ;  /* 0x002ff80001007387 */ /* 0x0001e80000100800 */
[----:B------:R1:W-:Y:S04]  /*4c80*/  STL [R1+0x2ff4], R2 ;  /* 0x002ff40201007387 */ /* 0x0003e80000100800 */
[----:B------:R-:W-:Y:S01]  /*4c90*/  STL [R1+0x2ffc], R41 ;  /* 0x002ffc2901007387 */ /* 0x000fe20000100800 */
[C---:B0-----:R-:W-:Y:S02]  /*4ca0*/  LOP3.LUT R0, R24.reuse, 0x1a0, RZ, 0xfc, !PT ;  /* 0x000001a018007812 */ /* 0x041fe400078efcff */
[----:B-1----:R-:W-:-:S03]  /*4cb0*/  LOP3.LUT R2, R24, 0x1c0, RZ, 0xfc, !PT ;  /* 0x000001c018027812 */ /* 0x002fc600078efcff */
[----:B------:R0:W-:Y:S04]  /*4cc0*/  STL [R1+0x2ff0], R0 ;  /* 0x002ff00001007387 */ /* 0x0001e80000100800 */
[----:B------:R1:W-:Y:S01]  /*4cd0*/  STL [R1+0x2fec], R2 ;  /* 0x002fec0201007387 */ /* 0x0003e20000100800 */
[----:B0-----:R-:W-:-:S05]  /*4ce0*/  LOP3.LUT R0, R24, 0x1e0, RZ, 0xfc, !PT ;  /* 0x000001e018007812 */ /* 0x001fca00078efcff */
[----:B------:R1:W-:Y:S01]  /*4cf0*/  STL [R1+0x2fe8], R0 ;  /* 0x002fe80001007387 */ /* 0x0003e20000100800 */
[----:B------:R-:W-:Y:S05]  /*4d00*/  @!P0 BRA `(.L_x_0) ;  /* 0x0000138800c08947 */ /* 0x000fea0003800000 */
[----:B------:R0:W-:Y:S01]  /*4d10*/  STL [R1+0x8164], R49 ;  /* 0x0081643101007387 */ /* 0x0001e20000100800 */
[----:B------:R-:W-:Y:S01]  /*4d20*/  IABS R23, R4 ;  /* 0x0000000400177213 */ /* 0x000fe20000000000 */
[----:B------:R-:W-:Y:S01]  /*4d30*/  ULDC.64 UR6, c[0x0][0x218] ;  /* 0x0000860000067ab9 */ /* 0x000fe20000000a00 */
[----:B-1----:R-:W-:Y:S01]  /*4d40*/  IABS R0, R5 ;  /* 0x0000000500007213 */ /* 0x002fe20000000000 */
[----:B------:R-:W-:Y:S01]  /*4d50*/  ULDC UR5, c[0x0][0x240] ;  /* 0x0000900000057ab9 */ /* 0x000fe20000000800 */
[----:B------:R-:W-:Y:S01]  /*4d60*/  ISETP.GE.AND P5, PT, R3, RZ, PT ;  /* 0x000000ff0300720c */ /* 0x000fe20003fa6270 */
[----:B------:R-:W-:Y:S01]  /*4d70*/  ULDC UR48, c[0x0][0x234] ;  /* 0x00008d0000307ab9 */ /* 0x000fe20000000800 */
[----:B------:R-:W-:Y:S01]  /*4d80*/  IABS R31, R24 ;  /* 0x00000018001f7213 */ /* 0x000fe20000000000 */
[----:B------:R-:W-:Y:S01]  /*4d90*/  ULDC.64 UR34, c[0x0][0x210] ;  /* 0x0000840000227ab9 */ /* 0x000fe20000000a00 */
[----:B------:R-:W-:Y:S01]  /*4da0*/  IABS R37, R41 ;  /* 0x0000002900257213 */ /* 0x000fe20000000000 */
[----:B0-----:R-:W2:Y:S01]  /*4db0*/  LDL R49, [R1+0x2fe4] ;  /* 0x002fe40001317983 */ /* 0x001ea20000100800 */
[----:B------:R-:W-:Y:S01]  /*4dc0*/  IABS R36, R61 ;  /* 0x0000003d00247213 */ /* 0x000fe20000000000 */
[----:B------:R-:W-:Y:S01]  /*4dd0*/  ULDC UR21, c[0x0][0x238] ;  /* 0x00008e0000157ab9 */ /* 0x000fe20000000800 */
[----:B------:R-:W-:Y:S01]  /*4de0*/  ULDC UR49, c[0x0][0x238] ;  /* 0x00008e0000317ab9 */ /* 0x000fe20000000800 */
[----:B------:R0:W-:Y:S01]  /*4df0*/  STL [R1+0x8160], R50 ;  /* 0x0081603201007387 */ /* 0x0001e20000100800 */
[----:B------:R-:W-:Y:S01]  /*4e00*/  ULDC UR50, c[0x0][0x238] ;  /* 0x00008e0000327ab9 */ /* 0x000fe20000000800 */
        /* <DEDUP_REMOVED lines=8> */
[----:B0-----:R-:W3:Y:S01]  /*4e90*/  LDL R50, [R1+0x2fe0] ;  /* 0x002fe00001327983 */ /* 0x001ee20000100800 */
[----:B------:R-:W-:Y:S01]  /*4ea0*/  ULDC UR58, c[0x0][0x238] ;  /* 0x00008e00003a7ab9 */ /* 0x000fe20000000800 */
        /* <DEDUP_REMOVED lines=12> */
[----:B0-----:R-:W4:Y:S01]  /*4f70*/  LDL R51, [R1+0x2fdc] ;  /* 0x002fdc0001337983 */ /* 0x001f220000100800 */
        /* <DEDUP_REMOVED lines=13> */
[----:B0-----:R-:W5:Y:S01]  /*5050*/  LDL R52, [R1+0x3014] ;  /* 0x0030140001347983 */ /* 0x001f620000100800 */
        /* <DEDUP_REMOVED lines=15> */
[----:B------:R-:W-:-:S02]  /*5150*/  ULDC UR47, c[0x0][0x238] ;  /* 0x00008e00002f7ab9 */ /* 0x000fc40000000800 */
[----:B------:R0:W-:Y:S04]  /*5160*/  STL [R1+0x8150], R54 ;  /* 0x0081503601007387 */ /* 0x0001e80000100800 */
[----:B0-----:R-:W5:Y:S04]  /*5170*/  LDL R54, [R1+0x300c] ;  /* 0x00300c0001367983 */ /* 0x001f680000100800 */
[----:B------:R0:W-:Y:S04]  /*5180*/  STL [R1+0x814c], R55 ;  /* 0x00814c3701007387 */ /* 0x0001e80000100800 */
[----:B0-----:R-:W5:Y:S04]  /*5190*/  LDL R55, [R1+0x3008] ;  /* 0x0030080001377983 */ /* 0x001f680000100800 */
[----:B------:R0:W-:Y:S04]  /*51a0*/  STL [R1+0x8148], R56 ;  /* 0x0081483801007387 */ /* 0x0001e80000100800 */
[----:B0-----:R-:W5:Y:S04]  /*51b0*/  LDL R56, [R1+0x3004] ;  /* 0x0030040001387983 */ /* 0x001f680000100800 */
[----:B------:R0:W-:Y:S04]  /*51c0*/  STL [R1+0x8144], R57 ;  /* 0x0081443901007387 */ /* 0x0001e80000100800 */
[----:B0-----:R-:W5:Y:S04]  /*51d0*/  LDL R57, [R1+0x2ff8] ;  /* 0x002ff80001397983 */ /* 0x001f680000100800 */
[----:B------:R0:W-:Y:S04]  /*51e0*/  STL [R1+0x8140], R58 ;  /* 0x0081403a01007387 */ /* 0x0001e80000100800 */
[----:B0-----:R-:W5:Y:S01]  /*51f0*/  LDL R58, [R1+0x2ff4] ;  /* 0x002ff400013a7983 */ /* 0x001f620000100800 */
[----:B------:R-:W0:Y:S03]  /*5200*/  I2F.RP R14, R23 ;  /* 0x00000017000e7306 */ /* 0x000e260000209400 */
[----:B------:R1:W-:Y:S05]  /*5210*/  STL [R1+0x813c], R59 ;  /* 0x00813c3b01007387 */ /* 0x0003ea0000100800 */
[----:B------:R-:W0:Y:S01]  /*5220*/  I2F.RP R2, R0 ;  /* 0x0000000000027306 */ /* 0x000e220000209400 */
[----:B-1----:R-:W5:Y:S07]  /*5230*/  LDL R59, [R1+0x2ff0] ;  /* 0x002ff000013b7983 */ /* 0x002f6e0000100800 */
[----:B0-----:R-:W0:Y:S01]  /*5240*/  MUFU.RCP R14, R14 ;  /* 0x0000000e000e7308 */ /* 0x001e220000001000 */
[----:B------:R1:W-:Y:S07]  /*5250*/  STL [R1+0x8138], R60 ;  /* 0x0081383c01007387 */ /* 0x0003ee0000100800 */
[----:B------:R-:W0:Y:S01]  /*5260*/  MUFU.RCP R2, R2 ;  /* 0x0000000200027308 */ /* 0x000e220000001000 */
[----:B-1----:R-:W5:Y:S04]  /*5270*/  LDL R60, [R1+0x2fec] ;  /* 0x002fec00013c7983 */ /* 0x002f680000100800 */
[----:B------:R1:W-:Y:S01]  /*5280*/  STL [R1+0x811c], R5 ;  /* 0x00811c0501007387 */ /* 0x0003e20000100800 */
[----:B0-----:R-:W-:-:S04]  /*5290*/  VIADD R14, R14, 0xffffffe ;  /* 0x0ffffffe0e0e7836 */ /* 0x001fc80000000000 */
[----:B------:R0:W0:Y:S01]  /*52a0*/  F2I.FTZ.U32.TRUNC.NTZ R15, R14 ;  /* 0x0000000e000f7305 */ /* 0x000022000021f000 */
[----:B------:R-:W-:Y:S01]  /*52b0*/  VIADD R2, R2, 0xffffffe ;  /* 0x0ffffffe02027836 */ /* 0x000fe20000000000 */
[----:B-1----:R-:W5:Y:S06]  /*52c0*/  LDL R5, [R1+0x2fe8] ;  /* 0x002fe80001057983 */ /* 0x002f6c0000100800 */
[----:B------:R-:W1:Y:S01]  /*52d0*/  F2I.FTZ.U32.TRUNC.NTZ R17, R2 ;  /* 0x0000000200117305 */ /* 0x000e62000021f000 */
[----:B0-----:R-:W-:Y:S02]  /*52e0*/  IMAD.MOV.U32 R14, RZ, RZ, RZ ;  /* 0x000000ffff0e7224 */ /* 0x001fe400078e00ff */
[----:B------:R-:W-:-:S04]  /*52f0*/  IMAD.MOV R16, RZ, RZ, -R15 ;  /* 0x000000ffff107224 */ /* 0x000fc800078e0a0f */
[----:B------:R-:W-:Y:S02]  /*5300*/  IMAD R16, R16, R23, RZ ;  /* 0x0000001710107224 */ /* 0x000fe400078e02ff */
[----:B-1----:R-:W-:Y:S02]  /*5310*/  IMAD.MOV R2, RZ, RZ, -R17 ;  /* 0x000000ffff027224 */ /* 0x002fe400078e0a11 */
[----:B------:R-:W-:-:S04]  /*5320*/  IMAD.HI.U32 R14, R15, R16, R14 ;  /* 0x000000100f0e7227 */ /* 0x000fc800078e000e */
[----:B------:R-:W-:Y:S02]  /*5330*/  IMAD R2, R2, R0, RZ ;  /* 0x0000000002027224 */ /* 0x000fe400078e02ff */
[----:B------:R-:W-:Y:S02]  /*5340*/  IMAD.MOV.U32 R16, RZ, RZ, RZ ;  /* 0x000000ffff107224 */ /* 0x000fe400078e00ff */
[----:B------:R-:W-:-:S04]  /*5350*/  IMAD.HI.U32 R15, R14, R31, RZ ;  /* 0x0000001f0e0f7227 */ /* 0x000fc800078e00ff */
[----:B------:R-:W-:-:S04]  /*5360*/  IMAD.HI.U32 R2, R17, R2, R16 ;  /* 0x0000000211027227 */ /* 0x000fc800078e0010 */
[----:B------:R-:W-:-:S04]  /*5370*/  IMAD.MOV R15, RZ, RZ, -R15 ;  /* 0x000000ffff0f7224 */ /* 0x000fc800078e0a0f */
[----:B------:R-:W-:-:S05]  /*5380*/  IMAD R31, R23, R15, R31 ;  /* 0x0000000f171f7224 */ /* 0x000fca00078e021f */
[----:B------:R-:W-:-:S13]  /*5390*/  ISETP.GT.U32.AND P2, PT, R23, R31, PT ;  /* 0x0000001f1700720c */ /* 0x000fda0003f44070 */
[----:B------:R-:W-:-:S05]  /*53a0*/  @!P2 IMAD.IADD R31, R31, 0x1, -R23 ;  /* 0x000000011f1fa824 */ /* 0x000fca00078e0a17 */
[----:B------:R-:W-:Y:S02]  /*53b0*/  ISETP.GT.U32.AND P2, PT, R23, R31, PT ;  /* 0x0000001f1700720c */ /* 0x000fe40003f44070 */
[----:B--2---:R-:W-:-:S05]  /*53c0*/  IABS R30, R49 ;  /* 0x00000031001e7213 */ /* 0x004fca0000000000 */
[----:B------:R-:W-:-:S04]  /*53d0*/  IMAD.HI.U32 R24, R14, R30, RZ ;  /* 0x0000001e0e187227 */ /* 0x000fc800078e00ff */
[----:B------:R-:W-:-:S04]  /*53e0*/  IMAD.MOV R24, RZ, RZ, -R24 ;  /* 0x000000ffff187224 */ /* 0x000fc800078e0a18 */
[----:B------:R-:W-:Y:S01]  /*53f0*/  IMAD R30, R23, R24, R30 ;  /* 0x00000018171e7224 */ /* 0x000fe200078e021e */
[----:B---3--:R-:W-:-:S04]  /*5400*/  IABS R29, R50 ;  /* 0x00000032001d7213 */ /* 0x008fc80000000000 */
[----:B------:R-:W-:Y:S01]  /*5410*/  ISETP.GT.U32.AND P0, PT, R23, R30, PT ;  /* 0x0000001e1700720c */ /* 0x000fe20003f04070 */
[----:B------:R-:W-:-:S04]  /*5420*/  IMAD.HI.U32 R16, R14, R29, RZ ;  /* 0x0000001d0e107227 */ /* 0x000fc800078e00ff */
[----:B------:R-:W-:-:S04]  /*5430*/  IMAD.MOV R16, RZ, RZ, -R16 ;  /* 0x000000ffff107224 */ /* 0x000fc800078e0a10 */
[----:B------:R-:W-:Y:S01]  /*5440*/  IMAD R29, R23, R16, R29 ;  /* 0x00000010171d7224 */ /* 0x000fe200078e021d */
[----:B----4-:R-:W-:-:S03]  /*5450*/  IABS R28, R51 ;  /* 0x00000033001c7213 */ /* 0x010fc60000000000 */
[----:B------:R-:W-:Y:S01]  /*5460*/  @!P0 IMAD.IADD R30, R30, 0x1, -R23 ;  /* 0x000000011e1e8824 */ /* 0x000fe200078e0a17 */
[----:B------:R-:W-:Y:S01]  /*5470*/  ISETP.GT.U32.AND P3, PT, R23, R29, PT ;  /* 0x0000001d1700720c */ /* 0x000fe20003f64070 */
[----:B------:R-:W-:-:S04]  /*5480*/  IMAD.HI.U32 R17, R14, R28, RZ ;  /* 0x0000001c0e117227 */ /* 0x000fc800078e00ff */
[----:B------:R-:W-:-:S04]  /*5490*/  IMAD.MOV R17, RZ, RZ, -R17 ;  /* 0x000000ffff117224 */ /* 0x000fc800078e0a11 */
[----:B------:R-:W-:Y:S01]  /*54a0*/  IMAD R28, R23, R17, R28 ;  /* 0x00000011171c7224 */ /* 0x000fe200078e021c */
[----:B-----5:R-:W-:-:S04]  /*54b0*/  IABS R27, R52 ;  /* 0x00000034001b7213 */ /* 0x020fc80000000000 */
[----:B------:R-:W-:Y:S01]  /*54c0*/  ISETP.GT.U32.AND P1, PT, R23, R28, PT ;  /* 0x0000001c1700720c */ /* 0x000fe20003f24070 */
[----:B------:R-:W-:-:S04]  /*54d0*/  IMAD.HI.U32 R15, R14, R27, RZ ;  /* 0x0000001b0e0f7227 */ /* 0x000fc800078e00ff */
[----:B------:R-:W-:-:S04]  /*54e0*/  IMAD.MOV R15, RZ, RZ, -R15 ;  /* 0x000000ffff0f7224 */ /* 0x000fc800078e0a0f */
[----:B------:R-:W-:Y:S01]  /*54f0*/  IMAD R27, R23, R15, R27 ;  /* 0x0000000f171b7224 */ /* 0x000fe200078e021b */
[----:B------:R-:W-:-:S04]  /*5500*/  IABS R26, R53 ;  /* 0x00000035001a7213 */ /* 0x000fc80000000000 */
[----:B------:R-:W-:Y:S01]  /*5510*/  ISETP.GT.U32.AND P6, PT, R23, R27, PT ;  /* 0x0000001b1700720c */ /* 0x000fe20003fc4070 */
[----:B------:R-:W-:-:S04]  /*5520*/  IMAD.HI.U32 R16, R14, R26, RZ ;  /* 0x0000001a0e107227 */ /* 0x000fc800078e00ff */
[----:B------:R-:W-:-:S04]  /*5530*/  IMAD.MOV R16, RZ, RZ, -R16 ;  /* 0x000000ffff107224 */ /* 0x000fc800078e0a10 */
[----:B------:R-:W-:Y:S01]  /*5540*/  IMAD R26, R23, R16, R26 ;  /* 0x00000010171a7224 */ /* 0x000fe200078e021a */
[----:B------:R-:W-:Y:S02]  /*5550*/  IABS R25, R54 ;  /* 0x0000003600197213 */ /* 0x000fe40000000000 */
[----:B------:R-:W-:Y:S02]  /*5560*/  IABS R24, R55 ;  /* 0x0000003700187213 */ /* 0x000fe40000000000 */
[----:B------:R-:W-:-:S03]  /*5570*/  IABS R17, R56 ;  /* 0x0000003800117213 */ /* 0x000fc60000000000 */
[----:B------:R-:W-:-:S04]  /*5580*/  IMAD.HI.U32 R15, R14, R24, RZ ;  /* 0x000000180e0f7227 */ /* 0x000fc800078e00ff */
[----:B------:R-:W-:-:S04]  /*5590*/  IMAD.HI.U32 R32, R14, R17, RZ ;  /* 0x000000110e207227 */ /* 0x000fc800078e00ff */
[----:B------:R-:W-:Y:S02]  /*55a0*/  IMAD.MOV R32, RZ, RZ, -R32 ;  /* 0x000000ffff207224 */ /* 0x000fe400078e0a20 */
[----:B------:R-:W-:Y:S02]  /*55b0*/  IMAD.MOV R15, RZ, RZ, -R15 ;  /* 0x000000ffff0f7224 */ /* 0x000fe400078e0a0f */
[C---:B------:R-:W-:Y:S01]  /*55c0*/  IMAD R17, R23.reuse, R32, R17 ;  /* 0x0000002017117224 */ /* 0x040fe200078e0211 */
[----:B------:R-:W-:Y:S01]  /*55d0*/  IABS R38, R57 ;  /* 0x0000003900267213 */ /* 0x000fe20000000000 */
[----:B------:R-:W-:Y:S02]  /*55e0*/  IMAD R24, R23, R15, R24 ;  /* 0x0000000f17187224 */ /* 0x000fe400078e0218 */
[----:B------:R-:W-:-:S04]  /*55f0*/  IMAD.HI.U32 R15, R14, R37, RZ ;  /* 0x000000250e0f7227 */ /* 0x000fc800078e00ff */
[----:B------:R-:W-:-:S04]  /*5600*/  IMAD.HI.U32 R40, R14, R38, RZ ;  /* 0x000000260e287227 */ /* 0x000fc800078e00ff */
[----:B------:R-:W-:Y:S02]  /*5610*/  IMAD.MOV R40, RZ, RZ, -R40 ;  /* 0x000000ffff287224 */ /* 0x000fe400078e0a28 */
[----:B------:R-:W-:Y:S01]  /*5620*/  IMAD.MOV R15, RZ, RZ, -R15 ;  /* 0x000000ffff0f7224 */ /* 0x000fe200078e0a0f */
[----:B------:R-:W-:Y:S01]  /*5630*/  IABS R39, R58 ;  /* 0x0000003a00277213 */ /* 0x000fe20000000000 */
[C---:B------:R-:W-:Y:S02]  /*5640*/  IMAD R38, R23.reuse, R40, R38 ;  /* 0x0000002817267224 */ /* 0x040fe400078e0226 */
[----:B------:R-:W-:Y:S02]  /*5650*/  IMAD R37, R23, R15, R37 ;  /* 0x0000000f17257224 */ /* 0x000fe400078e0225 */
[----:B------:R-:W-:-:S04]  /*5660*/  IMAD.HI.U32 R32, R14, R39, RZ ;  /* 0x000000270e207227 */ /* 0x000fc800078e00ff */
[----:B------:R-:W-:Y:S01]  /*5670*/  IMAD.MOV R32, RZ, RZ, -R32 ;  /* 0x000000ffff207224 */ /* 0x000fe200078e0a20 */
[----:B------:R-:W-:-:S03]  /*5680*/  IABS R35, R59 ;  /* 0x0000003b00237213 */ /* 0x000fc60000000000 */
[----:B------:R-:W-:Y:S01]  /*5690*/  IMAD R39, R23, R32, R39 ;  /* 0x0000002017277224 */ /* 0x000fe200078e0227 */
[----:B------:R-:W-:Y:S02]  /*56a0*/  IABS R32, R3 ;  /* 0x0000000300207213 */ /* 0x000fe40000000000 */
[----:B------:R-:W-:-:S03]  /*56b0*/  IABS R34, R5 ;  /* 0x0000000500227213 */ /* 0x000fc60000000000 */
[----:B------:R-:W-:-:S04]  /*56c0*/  IMAD.HI.U32 R3, R2, R32, RZ ;  /* 0x0000002002037227 */ /* 0x000fc800078e00ff */
[----:B------:R-:W-:Y:S02]  /*56d0*/  IMAD.MOV R40, RZ, RZ, -R3 ;  /* 0x000000ffff287224 */ /* 0x000fe400078e0a03 */
[----:B------:R-:W-:-:S04]  /*56e0*/  IMAD.HI.U32 R15, R14, R34, RZ ;  /* 0x000000220e0f7227 */ /* 0x000fc800078e00ff */
[----:B------:R-:W-:Y:S02]  /*56f0*/  IMAD R32, R0, R40, R32 ;  /* 0x0000002800207224 */ /* 0x000fe400078e0220 */
[----:B------:R-:W2:Y:S01]  /*5700*/  LDL R40, [R1+0x2fd4] ;  /* 0x002fd40001287983 */ /* 0x000ea20000100800 */
[----:B------:R-:W-:Y:S02]  /*5710*/  IMAD.MOV R15, RZ, RZ, -R15 ;  /* 0x000000ffff0f7224 */ /* 0x000fe400078e0a0f */
[--C-:B------:R-:W-:Y:S02]  /*5720*/  @!P3 IMAD.IADD R29, R29, 0x1, -R23.reuse ;  /* 0x000000011d1db824 */ /* 0x100fe400078e0a17 */
[----:B------:R-:W-:Y:S01]  /*5730*/  IMAD R34, R23, R15, R34 ;  /* 0x0000000f17227224 */ /* 0x000fe200078e0222 */
[----:B------:R-:W-:Y:S01]  /*5740*/  IABS R15, R7 ;  /* 0x00000007000f7213 */ /* 0x000fe20000000000 */
[--C-:B------:R-:W-:Y:S02]  /*5750*/  @!P6 IMAD.IADD R27, R27, 0x1, -R23.reuse ;  /* 0x000000011b1be824 */ /* 0x100fe400078e0a17 */
[----:B------:R-:W-:Y:S01]  /*5760*/  @!P1 IMAD.IADD R28, R28, 0x1, -R23 ;  /* 0x000000011c1c9824 */ /* 0x000fe200078e0a17 */
[C---:B------:R-:W-:Y:S01]  /*5770*/  ISETP.GT.U32.AND P4, PT, R23.reuse, R34, PT ;  /* 0x000000221700720c */ /* 0x040fe20003f84070 */
[----:B------:R-:W-:Y:S01]  /*5780*/  IMAD.HI.U32 R33, R14, R25, RZ ;  /* 0x000000190e217227 */ /* 0x000fe200078e00ff */
[----:B------:R-:W-:-:S02]  /*5790*/  ISETP.GT.U32.AND P1, PT, R23, R30, PT ;  /* 0x0000001e1700720c */ /* 0x000fc40003f24070 */
[----:B------:R-:W-:Y:S01]  /*57a0*/  ISETP.GT.U32.AND P6, PT, R23, R28, PT ;  /* 0x0000001c1700720c */ /* 0x000fe20003fc4070 */
[----:B------:R-:W-:Y:S02]  /*57b0*/  IMAD.MOV R33, RZ, RZ, -R33 ;  /* 0x000000ffff217224 */ /* 0x000fe400078e0a21 */
[----:B------:R-:W-:Y:S02]  /*57c0*/  @!P2 IMAD.IADD R31, R31, 0x1, -R23 ;  /* 0x000000011f1fa824 */ /* 0x000fe400078e0a17 */
[----:B------:R-:W-:Y:S01]  /*57d0*/  IMAD R25, R23, R33, R25 ;  /* 0x0000002117197224 */ /* 0x000fe200078e0219 */
[----:B------:R-:W-:Y:S01]  /*57e0*/  IABS R33, R60 ;  /* 0x0000003c00217213 */ /* 0x000fe20000000000 */
[----:B------:R-:W-:-:S04]  /*57f0*/  IMAD.HI.U32 R16, R14, R36, RZ ;  /* 0x000000240e107227 */ /* 0x000fc800078e00ff */
[--C-:B------:R-:W-:Y:S01]  /*5800*/  @!P4 IMAD.IADD R34, R34, 0x1, -R23.reuse ;  /* 0x000000012222c824 */ /* 0x100fe200078e0a17 */
[C---:B------:R-:W-:Y:S01]  /*5810*/  ISETP.GT.U32.AND P4, PT, R23.reuse, R26, PT ;  /* 0x0000001a1700720c */ /* 0x040fe20003f84070 */
[--C-:B------:R-:W-:Y:S02]  /*5820*/  @!P1 IMAD.IADD R30, R30, 0x1, -R23.reuse ;  /* 0x000000011e1e9824 */ /* 0x100fe400078e0a17 */
[----:B------:R-:W-:Y:S01]  /*5830*/  @!P6 IMAD.IADD R28, R28, 0x1, -R23 ;  /* 0x000000011c1ce824 */ /* 0x000fe200078e0a17 */
[----:B------:R-:W-:Y:S01]  /*5840*/  ISETP.GT.U32.AND P0, PT, R23, R34, PT ;  /* 0x000000221700720c */ /* 0x000fe20003f04070 */
[----:B------:R-:W-:Y:S02]  /*5850*/  IMAD.MOV R16, RZ, RZ, -R16 ;  /* 0x000000ffff107224 */ /* 0x000fe400078e0a10 */
[----:B------:R-:W-:-:S06]  /*5860*/  IMAD.HI.U32 R3, R2, R15, RZ ;  /* 0x0000000f02037227 */ /* 0x000fcc00078e00ff */
[--C-:B------:R-:W-:Y:S01]  /*5870*/  @!P4 IMAD.IADD R26, R26, 0x1, -R23.reuse ;  /* 0x000000011a1ac824 */ /* 0x100fe200078e0a17 */
[C---:B------:R-:W-:Y:S01]  /*5880*/  ISETP.GT.U32.AND P4, PT, R23.reuse, R29, PT ;  /* 0x0000001d1700720c */ /* 0x040fe20003f84070 */
[C---:B------:R-:W-:Y:S02]  /*5890*/  IMAD R36, R23.reuse, R16, R36 ;  /* 0x0000001017247224 */ /* 0x040fe400078e0224 */
[----:B------:R-:W-:Y:S01]  /*58a0*/  @!P0 IMAD.IADD R34, R34, 0x1, -R23 ;  /* 0x0000000122228824 */ /* 0x000fe200078e0a17 */
[C---:B------:R-:W-:Y:S01]  /*58b0*/  ISETP.GT.U32.AND P0, PT, R23.reuse, R27, PT ;  /* 0x0000001b1700720c */ /* 0x040fe20003f04070 */
[C---:B------:R-:W-:Y:S01]  /*58c0*/  IMAD.HI.U32 R16, R14.reuse, R35, RZ ;  /* 0x000000230e107227 */ /* 0x040fe200078e00ff */
[C---:B------:R-:W-:Y:S02]  /*58d0*/  ISETP.GT.U32.AND P1, PT, R23.reuse, R24, PT ;  /* 0x000000181700720c */ /* 0x040fe40003f24070 */
[----:B------:R-:W-:Y:S01]  /*58e0*/  ISETP.GT.U32.AND P6, PT, R23, R17, PT ;  /* 0x000000111700720c */ /* 0x000fe20003fc4070 */
[----:B------:R-:W-:-:S04]  /*58f0*/  IMAD.HI.U32 R14, R14, R33, RZ ;  /* 0x000000210e0e7227 */ /* 0x000fc800078e00ff */
[--C-:B------:R-:W-:Y:S01]  /*5900*/  @!P4 IMAD.IADD R29, R29, 0x1, -R23.reuse ;  /* 0x000000011d1dc824 */ /* 0x100fe200078e0a17 */
[----:B------:R-:W-:Y:S01]  /*5910*/  ISETP.GE.AND P4, PT, R49, RZ, PT ;  /* 0x000000ff3100720c */ /* 0x000fe20003f86270 */
[----:B------:R-:W-:Y:S01]  /*5920*/  IMAD.MOV R16, RZ, RZ, -R16 ;  /* 0x000000ffff107224 */ /* 0x000fe200078e0a10 */
[----:B------:R-:W3:Y:S01]  /*5930*/  LDL.LU R49, [R1+0x8164] ;  /* 0x0081640001317983 */ /* 0x000ee20000300800 */
[--C-:B------:R-:W-:Y:S01]  /*5940*/  @!P0 IMAD.IADD R27, R27, 0x1, -R23.reuse ;  /* 0x000000011b1b8824 */ /* 0x100fe200078e0a17 */
[----:B------:R-:W-:Y:S02]  /*5950*/  ISETP.GE.AND P0, PT, R50, RZ, PT ;  /* 0x000000ff3200720c */ /* 0x000fe40003f06270 */
[----:B------:R-:W-:Y:S01]  /*5960*/  ISETP.GT.U32.AND P2, PT, R23, R26, PT ;  /* 0x0000001a1700720c */ /* 0x000fe20003f44070 */
[----:B------:R-:W4:Y:S01]  /*5970*/  LDL.LU R50, [R1+0x8160] ;  /* 0x0081600001327983 */ /* 0x000f220000300800 */
[--C-:B------:R-:W-:Y:S01]  /*5980*/  @!P1 IMAD.IADD R24, R24, 0x1, -R23.reuse ;  /* 0x0000000118189824 */ /* 0x100fe200078e0a17 */
[----:B------:R-:W-:Y:S01]  /*5990*/  ISETP.GE.AND P1, PT, R53, RZ, PT ;  /* 0x000000ff3500720c */ /* 0x000fe20003f26270 */
[----:B------:R-:W-:-:S02]  /*59a0*/  @!P6 IMAD.IADD R17, R17, 0x1, -R23 ;  /* 0x000000011111e824 */ /* 0x000fc400078e0a17 */
[----:B------:R-:W-:Y:S02]  /*59b0*/  IMAD.MOV R14, RZ, RZ, -R14 ;  /* 0x000000ffff0e7224 */ /* 0x000fe400078e0a0e */
[----:B------:R-:W-:Y:S02]  /*59c0*/  @!P4 IMAD.MOV R30, RZ, RZ, -R30 ;  /* 0x000000ffff1ec224 */ /* 0x000fe400078e0a1e */
[C---:B------:R-:W-:Y:S02]  /*59d0*/  IMAD R35, R23.reuse, R16, R35 ;  /* 0x0000001017237224 */ /* 0x040fe400078e0223 */
[----:B------:R-:W-:Y:S01]  /*59e0*/  @!P0 IMAD.MOV R29, RZ, RZ, -R29 ;  /* 0x000000ffff1d8224 */ /* 0x000fe200078e0a1d */
[----:B------:R-:W-:Y:S01]  /*59f0*/  ISETP.GT.U32.AND P0, PT, R23, R24, PT ;  /* 0x000000181700720c */ /* 0x000fe20003f04070 */
[----:B------:R-:W-:Y:S01]  /*5a00*/  @!P2 IMAD.IADD R26, R26, 0x1, -R23 ;  /* 0x000000011a1aa824 */ /* 0x000fe200078e0a17 */
[----:B------:R-:W-:Y:S01]  /*5a10*/  ISETP.GE.AND P2, PT, R51, RZ, PT ;  /* 0x000000ff3300720c */ /* 0x000fe20003f46270 */
[C---:B------:R-:W-:Y:S01]  /*5a20*/  IMAD R33, R23.reuse, R14, R33 ;  /* 0x0000000e17217224 */ /* 0x040fe200078e0221 */
[C---:B------:R-:W-:Y:S01]  /*5a30*/  ISETP.GT.U32.AND P4, PT, R23.reuse, R36, PT ;  /* 0x000000241700720c */ /* 0x040fe20003f84070 */
[----:B------:R-:W5:Y:S01]  /*5a40*/  LDL.LU R51, [R1+0x815c] ;  /* 0x00815c0001337983 */ /* 0x000f620000300800 */
[----:B------:R-:W-:Y:S01]  /*5a50*/  @!P1 IMAD.MOV R26, RZ, RZ, -R26 ;  /* 0x000000ffff1a9224 */ /* 0x000fe200078e0a1a */
[----:B------:R-:W-:-:S02]  /*5a60*/  ISETP.GT.U32.AND P1, PT, R23, R38, PT ;  /* 0x000000261700720c */ /* 0x000fc40003f24070 */
[----:B------:R-:W-:-:S04]  /*5a70*/  IABS R16, R6 ;  /* 0x0000000600107213 */ /* 0x000fc80000000000 */
[--C-:B------:R-:W-:Y:S01]  /*5a80*/  @!P0 IMAD.IADD R24, R24, 0x1, -R23.reuse ;  /* 0x0000000118188824 */ /* 0x100fe200078e0a17 */
[----:B------:R-:W-:Y:S01]  /*5a90*/  ISETP.GE.AND P0, PT, R55, RZ, PT ;  /* 0x000000ff3700720c */ /* 0x000fe20003f06270 */
[----:B------:R-:W-:Y:S01]  /*5aa0*/  @!P2 IMAD.MOV R28, RZ, RZ, -R28 ;  /* 0x000000ffff1ca224 */ /* 0x000fe200078e0a1c */
[----:B------:R-:W-:Y:S01]  /*5ab0*/  ISETP.GT.U32.AND P2, PT, R23, R17, PT ;  /* 0x000000111700720c */ /* 0x000fe20003f44070 */
[----:B------:R-:W-:Y:S01]  /*5ac0*/  @!P4 IMAD.IADD R36, R36, 0x1, -R23 ;  /* 0x000000012424c824 */ /* 0x000fe200078e0a17 */
[----:B------:R-:W-:Y:S01]  /*5ad0*/  ISETP.GE.AND P4, PT, R56, RZ, PT ;  /* 0x000000ff3800720c */ /* 0x000fe20003f86270 */
[----:B------:R-:W-:-:S04]  /*5ae0*/  IMAD.HI.U32 R14, R2, R16, RZ ;  /* 0x00000010020e7227 */ /* 0x000fc800078e00ff */
[----:B------:R-:W-:-:S04]  /*5af0*/  @!P1 IMAD.IADD R38, R38, 0x1, -R23 ;  /* 0x0000000126269824 */ /* 0x000fc800078e0a17 */
[----:B------:R-:W-:Y:S01]  /*5b00*/  @!P0 IMAD.MOV R24, RZ, RZ, -R24 ;  /* 0x000000ffff188224 */ /* 0x000fe200078e0a18 */
[----:B------:R-:W-:Y:S01]  /*5b10*/  ISETP.GT.U32.AND P0, PT, R23, R38, PT ;  /* 0x000000261700720c */ /* 0x000fe20003f04070 */
[----:B------:R-:W-:Y:S01]  /*5b20*/  @!P2 IMAD.IADD R17, R17, 0x1, -R23 ;  /* 0x000000011111a824 */ /* 0x000fe200078e0a17 */
[----:B------:R-:W-:-:S03]  /*5b30*/  ISETP.GT.U32.AND P2, PT, R23, R39, PT ;  /* 0x000000271700720c */ /* 0x000fc60003f44070 */
[----:B------:R-:W-:Y:S01]  /*5b40*/  @!P4 IMAD.MOV R17, RZ, RZ, -R17 ;  /* 0x000000ffff11c224 */ /* 0x000fe200078e0a11 */
[----:B------:R-:W-:Y:S01]  /*5b50*/  ISETP.GT.U32.AND P4, PT, R23, R35, PT ;  /* 0x000000231700720c */ /* 0x000fe20003f84070 */
[----:B------:R-:W-:-:S06]  /*5b60*/  IMAD.MOV R3, RZ, RZ, -R3 ;  /* 0x000000ffff037224 */ /* 0x000fcc00078e0a03 */
[----:B------:R-:W-:Y:S01]  /*5b70*/  @!P0 IMAD.IADD R38, R38, 0x1, -R23 ;  /* 0x0000000126268824 */ /* 0x000fe200078e0a17 */
[----:B------:R-:W-:Y:S01]  /*5b80*/  ISETP.GE.AND P0, PT, R57, RZ, PT ;  /* 0x000000ff3900720c */ /* 0x000fe20003f06270 */
[----:B------:R-:W-:Y:S02]  /*5b90*/  IMAD.MOV R14, RZ, RZ, -R14 ;  /* 0x000000ffff0e7224 */ /* 0x000fe400078e0a0e */
[C---:B------:R-:W-:Y:S02]  /*5ba0*/  IMAD R15, R0.reuse, R3, R15 ;  /* 0x00000003000f7224 */ /* 0x040fe400078e020f */
[--C-:B------:R-:W-:Y:S02]  /*5bb0*/  @!P2 IMAD.IADD R39, R39, 0x1, -R23.reuse ;  /* 0x000000012727a824 */ /* 0x100fe400078e0a17 */
[----:B------:R-:W-:Y:S02]  /*5bc0*/  @!P4 IMAD.IADD R35, R35, 0x1, -R23 ;  /* 0x000000012323c824 */ /* 0x000fe400078e0a17 */
[----:B------:R-:W-:Y:S01]  /*5bd0*/  IMAD R16, R0, R14, R16 ;  /* 0x0000000e00107224 */ /* 0x000fe200078e0210 */
[----:B------:R-:W-:-:S03]  /*5be0*/  ISETP.GT.U32.AND P2, PT, R23, R39, PT ;  /* 0x000000271700720c */ /* 0x000fc60003f44070 */
[----:B------:R-:W-:Y:S01]  /*5bf0*/  @!P0 IMAD.MOV R38, RZ, RZ, -R38 ;  /* 0x000000ffff268224 */ /* 0x000fe200078e0a26 */
[C---:B------:R-:W-:Y:S02]  /*5c00*/  ISETP.GT.U32.AND P0, PT, R0.reuse, R15, PT ;  /* 0x0000000f0000720c */ /* 0x040fe40003f04070 */
[----:B------:R-:W-:Y:S02]  /*5c10*/  IABS R14, R8 ;  /* 0x00000008000e7213 */ /* 0x000fe40000000000 */
[----:B------:R-:W-:-:S03]  /*5c20*/  ISETP.GT.U32.AND P4, PT, R0, R32, PT ;  /* 0x000000200000720c */ /* 0x000fc60003f84070 */
[----:B------:R-:W-:-:S04]  /*5c30*/  IMAD.HI.U32 R3, R2, R14, RZ ;  /* 0x0000000e02037227 */ /* 0x000fc800078e00ff */
[----:B------:R-:W-:Y:S02]  /*5c40*/  @!P2 IMAD.IADD R39, R39, 0x1, -R23 ;  /* 0x000000012727a824 */ /* 0x000fe400078e0a17 */
[--C-:B------:R-:W-:Y:S01]  /*5c50*/  @!P0 IMAD.IADD R15, R15, 0x1, -R0.reuse ;  /* 0x000000010f0f8824 */ /* 0x100fe200078e0a00 */
[----:B------:R-:W-:Y:S01]  /*5c60*/  ISETP.NE.AND P0, PT, R4, RZ, PT ;  /* 0x000000ff0400720c */ /* 0x000fe20003f05270 */
[----:B------:R-:W-:Y:S01]  /*5c70*/  IMAD.MOV R3, RZ, RZ, -R3 ;  /* 0x000000ffff037224 */ /* 0x000fe200078e0a03 */
[----:B------:R-:W-:Y:S01]  /*5c80*/  ISETP.GE.AND P2, PT, R58, RZ, PT ;  /* 0x000000ff3a00720c */ /* 0x000fe20003f46270 */
[----:B------:R-:W-:Y:S02]  /*5c90*/  @!P4 IMAD.IADD R32, R32, 0x1, -R0 ;  /* 0x000000012020c824 */ /* 0x000fe400078e0a00 */
[----:B------:R-:W-:Y:S01]  /*5ca0*/  IMAD R14, R0, R3, R14 ;  /* 0x00000003000e7224 */ /* 0x000fe200078e020e */
[----:B------:R-:W-:Y:S02]  /*5cb0*/  ISETP.GE.AND P4, PT, R60, RZ, PT ;  /* 0x000000ff3c00720c */ /* 0x000fe40003f86270 */
[----:B------:R-:W-:-:S07]  /*5cc0*/  IABS R3, R9 ;  /* 0x0000000900037213 */ /* 0x000fce0000000000 */
[----:B------:R-:W-:Y:S01]  /*5cd0*/  @!P2 IMAD.MOV R39, RZ, RZ, -R39 ;  /* 0x000000ffff27a224 */ /* 0x000fe200078e0a27 */
[----:B------:R-:W-:Y:S02]  /*5ce0*/  ISETP.GE.AND P2, PT, R6, RZ, PT ;  /* 0x000000ff0600720c */ /* 0x000fe40003f46270 */
[----:B--2---:R-:W-:-:S13]  /*5cf0*/  ISETP.GE.AND P3, PT, R40, RZ, PT ;  /* 0x000000ff2800720c */ /* 0x004fda0003f66270 */
[----:B------:R-:W-:Y:S01]  /*5d00*/  @!P3 IMAD.MOV R31, RZ, RZ, -R31 ;  /* 0x000000ffff1fb224 */ /* 0x000fe200078e0a1f */
[----:B------:R-:W-:-:S13]  /*5d10*/  ISETP.GT.U32.AND P3, PT, R23, R25, PT ;  /* 0x000000191700720c */ /* 0x000fda0003f64070 */
[----:B------:R-:W-:Y:S01]  /*5d20*/  @!P3 IMAD.IADD R25, R25, 0x1, -R23 ;  /* 0x000000011919b824 */ /* 0x000fe200078e0a17 */
[----:B------:R-:W-:Y:S02]  /*5d30*/  ISETP.GE.AND P3, PT, R52, RZ, PT ;  /* 0x000000ff3400720c */ /* 0x000fe40003f66270 */
[----:B------:R-:W2:Y:S02]  /*5d40*/  LDL.LU R52, [R1+0x8158] ;  /* 0x0081580001347983 */ /* 0x000ea40000300800 */
[----:B------:R-:W-:Y:S02]  /*5d50*/  ISETP.GT.U32.AND P6, PT, R23, R25, PT ;  /* 0x000000191700720c */ /* 0x000fe40003fc4070 */
[----:B------:R-:W3:Y:S07]  /*5d60*/  LDL.LU R53, [R1+0x8154] ;  /* 0x0081540001357983 */ /* 0x000eee0000300800 */
[----:B------:R-:W-:-:S04]  /*5d70*/  @!P3 IMAD.MOV R27, RZ, RZ, -R27 ;  /* 0x000000ffff1bb224 */ /* 0x000fc800078e0a1b */
[----:B------:R-:W-:Y:S01]  /*5d80*/  @!P6 IMAD.IADD R25, R25, 0x1, -R23 ;  /* 0x000000011919e824 */ /* 0x000fe200078e0a17 */
[----:B------:R-:W-:Y:S02]  /*5d90*/  ISETP.GE.AND P6, PT, R54, RZ, PT ;  /* 0x000000ff3600720c */ /* 0x000fe40003fc6270 */
[C---:B------:R-:W-:Y:S01]  /*5da0*/  ISETP.GT.U32.AND P3, PT, R23.reuse, R37, PT ;  /* 0x000000251700720c */ /* 0x040fe20003f64070 */
[----:B------:R-:W3:Y:S04]  /*5db0*/  LDL.LU R54, [R1+0x8150] ;  /* 0x0081500001367983 */ /* 0x000ee80000300800 */
[----:B------:R-:W3:Y:S04]  /*5dc0*/  LDL.LU R55, [R1+0x814c] ;  /* 0x00814c0001377983 */ /* 0x000ee80000300800 */
[----:B------:R-:W3:Y:S02]  /*5dd0*/  LDL.LU R56, [R1+0x8148] ;  /* 0x0081480001387983 */ /* 0x000ee40000300800 */
[----:B------:R-:W-:Y:S01]  /*5de0*/  @!P6 IMAD.MOV R25, RZ, RZ, -R25 ;  /* 0x000000ffff19e224 */ /* 0x000fe200078e0a19 */
[----:B------:R-:W-:Y:S01]  /*5df0*/  ISETP.GT.U32.AND P6, PT, R23, R36, PT ;  /* 0x000000241700720c */ /* 0x000fe20003fc4070 */
[----:B------:R-:W-:Y:S01]  /*5e00*/  @!P3 IMAD.IADD R37, R37, 0x1, -R23 ;  /* 0x000000012525b824 */ /* 0x000fe200078e0a17 */
[----:B------:R-:W3:Y:S04]  /*5e10*/  LDL.LU R57, [R1+0x8144] ;  /* 0x0081440001397983 */ /* 0x000ee80000300800 */
[----:B------:R-:W-:Y:S01]  /*5e20*/  ISETP.GT.U32.AND P1, PT, R23, R37, PT ;  /* 0x000000251700720c */ /* 0x000fe20003f24070 */
[----:B------:R-:W3:Y:S01]  /*5e30*/  LDL.LU R58, [R1+0x8140] ;  /* 0x00814000013a7983 */ /* 0x000ee20000300800 */
[----:B------:R-:W-:-:S05]  /*5e40*/  ISETP.GE.AND P3, PT, R61, RZ, PT ;  /* 0x000000ff3d00720c */ /* 0x000fca0003f66270 */
[----:B------:R-:W-:Y:S01]  /*5e50*/  @!P6 IMAD.IADD R36, R36, 0x1, -R23 ;  /* 0x000000012424e824 */ /* 0x000fe200078e0a17 */
[----:B------:R-:W-:-:S05]  /*5e60*/  ISETP.GT.U32.AND P6, PT, R23, R33, PT ;  /* 0x000000211700720c */ /* 0x000fca0003fc4070 */
[----:B------:R-:W-:Y:S01]  /*5e70*/  @!P1 IMAD.IADD R37, R37, 0x1, -R23 ;  /* 0x0000000125259824 */ /* 0x000fe200078e0a17 */
[----:B------:R-:W-:Y:S01]  /*5e80*/  ISETP.GE.AND P1, PT, R41, RZ, PT ;  /* 0x000000ff2900720c */ /* 0x000fe20003f26270 */
[----:B------:R-:W-:Y:S01]  /*5e90*/  @!P3 IMAD.MOV R36, RZ, RZ, -R36 ;  /* 0x000000ffff24b224 */ /* 0x000fe200078e0a24 */
[----:B------:R-:W-:-:S05]  /*5ea0*/  ISETP.GT.U32.AND P3, PT, R23, R35, PT ;  /* 0x000000231700720c */ /* 0x000fca0003f64070 */
[----:B------:R-:W-:-:S05]  /*5eb0*/  @!P6 IMAD.IADD R33, R33, 0x1, -R23 ;  /* 0x000000012121e824 */ /* 0x000fca00078e0a17 */
[----:B------:R-:W-:Y:S01]  /*5ec0*/  ISETP.GT.U32.AND P6, PT, R23, R33, PT ;  /* 0x000000211700720c */ /* 0x000fe20003fc4070 */
[----:B------:R-:W-:Y:S01]  /*5ed0*/  @!P1 IMAD.MOV R37, RZ, RZ, -R37 ;  /* 0x000000ffff259224 */ /* 0x000fe200078e0a25 */
[----:B------:R-:W-:Y:S01]  /*5ee0*/  ISETP.GT.U32.AND P1, PT, R0, R16, PT ;  /* 0x000000100000720c */ /* 0x000fe20003f24070 */
[----:B------:R-:W-:-:S10]  /*5ef0*/  @!P3 IMAD.IADD R35, R35, 0x1, -R23 ;  /* 0x000000012323b824 */ /* 0x000fd400078e0a17 */
[----:B------:R-:W-:Y:S01]  /*5f00*/  @!P6 IMAD.IADD R33, R33, 0x1, -R23 ;  /* 0x000000012121e824 */ /* 0x000fe200078e0a17 */
[----:B------:R-:W-:Y:S01]  /*5f10*/  LOP3.LUT R23, RZ, R4, RZ, 0x33, !PT ;  /* 0x00000004ff177212 */ /* 0x000fe200078e33ff */
[----:B------:R-:W-:Y:S01]  /*5f20*/  @!P1 IMAD.IADD R16, R16, 0x1, -R0 ;  /* 0x0000000110109824 */ /* 0x000fe200078e0a00 */
[----:B------:R-:W-:Y:S02]  /*5f30*/  ISETP.GE.AND P1, PT, R5, RZ, PT ;  /* 0x000000ff0500720c */ /* 0x000fe40003f26270 */
[----:B------:R-:W-:Y:S02]  /*5f40*/  SEL R5, R23, R31, !P0 ;  /* 0x0000001f17057207 */ /* 0x000fe40004000000 */
[----:B------:R-:W-:Y:S02]  /*5f50*/  ISETP.GE.AND P6, PT, R59, RZ, PT ;  /* 0x000000ff3b00720c */ /* 0x000fe40003fc6270 */
[----:B------:R-:W3:Y:S01]  /*5f60*/  LDL.LU R59, [R1+0x813c] ;  /* 0x00813c00013b7983 */ /* 0x000ee20000300800 */
[----:B------:R-:W-:-:S02]  /*5f70*/  SEL R30, R23, R30, !P0 ;  /* 0x0000001e171e7207 */ /* 0x000fc40004000000 */
[----:B------:R-:W-:Y:S01]  /*5f80*/  SEL R29, R23, R29, !P0 ;  /* 0x0000001d171d7207 */ /* 0x000fe20004000000 */
[----:B------:R-:W3:Y:S01]  /*5f90*/  LDL.LU R60, [R1+0x8138] ;  /* 0x00813800013c7983 */ /* 0x000ee20000300800 */
[----:B------:R-:W-:-:S03]  /*5fa0*/  ISETP.GT.U32.AND P3, PT, R0, R14, PT ;  /* 0x0000000e0000720c */ /* 0x000fc60003f64070 */
[----:B------:R0:W-:Y:S01]  /*5fb0*/  STL [R1+0x164], R5 ;  /* 0x0001640501007387 */ /* 0x0001e20000100800 */
[----:B------:R-:W-:-:S03]  /*5fc0*/  SEL R27, R23, R27, !P0 ;  /* 0x0000001b171b7207 */ /* 0x000fc60004000000 */
[----:B------:R-:W-:Y:S01]  /*5fd0*/  STL [R1+0x160], R30 ;  /* 0x0001601e01007387 */ /* 0x000fe20000100800 */
[C---:B------:R-:W-:Y:S02]  /*5fe0*/  SEL R26, R23.reuse, R26, !P0 ;  /* 0x0000001a171a7207 */ /* 0x040fe40004000000 */
[C---:B0-----:R-:W-:Y:S01]  /*5ff0*/  SEL R5, R23.reuse, R28, !P0 ;  /* 0x0000001c17057207 */ /* 0x041fe20004000000 */
[----:B------:R-:W-:Y:S04]  /*6000*/  STL [R1+0x15c], R29 ;  /* 0x00015c1d01007387 */ /* 0x000fe80000100800 */
[----:B------:R0:W-:Y:S01]  /*6010*/  STL [R1+0x158], R5 ;  /* 0x0001580501007387 */ /* 0x0001e20000100800 */
[----:B------:R-:W-:-:S03]  /*6020*/  SEL R24, R23, R24, !P0 ;  /* 0x0000001817187207 */ /* 0x000fc60004000000 */
[----:B------:R-:W-:Y:S01]  /*6030*/  STL [R1+0x154], R27 ;  /* 0x0001541b01007387 */ /* 0x000fe20000100800 */
[C---:B------:R-:W-:Y:S02]  /*6040*/  SEL R17, R23.reuse, R17, !P0 ;  /* 0x0000001117117207 */ /* 0x040fe40004000000 */
[----:B0-----:R-:W-:Y:S01]  /*6050*/  SEL R5, R23, R25, !P0 ;  /* 0x0000001917057207 */ /* 0x001fe20004000000 */
[----:B------:R-:W-:Y:S01]  /*6060*/  STL [R1+0x150], R26 ;  /* 0x0001501a01007387 */ /* 0x000fe20000100800 */
[----:B------:R-:W-:-:S03]  /*6070*/  @!P3 IMAD.IADD R14, R14, 0x1, -R0 ;  /* 0x000000010e0eb824 */ /* 0x000fc600078e0a00 */
[----:B------:R0:W-:Y:S01]  /*6080*/  STL [R1+0x14c], R5 ;  /* 0x00014c0501007387 */ /* 0x0001e20000100800 */
[----:B------:R-:W-:Y:S01]  /*6090*/  @!P6 IMAD.MOV R35, RZ, RZ, -R35 ;  /* 0x000000ffff23e224 */ /* 0x000fe200078e0a23 */
[C---:B------:R-:W-:Y:S02]  /*60a0*/  ISETP.GT.U32.AND P3, PT, R0.reuse, R32, PT ;  /* 0x000000200000720c */ /* 0x040fe40003f64070 */
[----:B------:R-:W-:Y:S01]  /*60b0*/  ISETP.GT.U32.AND P6, PT, R0, R16, PT ;  /* 0x000000100000720c */ /* 0x000fe20003fc4070 */
[----:B------:R1:W-:Y:S01]  /*60c0*/  STL [R1+0x148], R24 ;  /* 0x0001481801007387 */ /* 0x0003e20000100800 */
[----:B0-----:R-:W-:-:S03]  /*60d0*/  SEL R5, R23, R36, !P0 ;  /* 0x0000002417057207 */ /* 0x001fc60004000000 */
[----:B------:R0:W-:Y:S01]  /*60e0*/  STL [R1+0x144], R17 ;  /* 0x0001441101007387 */ /* 0x0001e20000100800 */
[----:B------:R-:W-:Y:S01]  /*60f0*/  @!P4 IMAD.MOV R33, RZ, RZ, -R33 ;  /* 0x000000ffff21c224 */ /* 0x000fe200078e0a21 */
[C---:B-1----:R-:W-:Y:S02]  /*6100*/  SEL R24, R23.reuse, R37, !P0 ;  /* 0x0000002517187207 */ /* 0x042fe40004000000 */
[----:B------:R1:W-:Y:S01]  /*6110*/  STL [R1+0x140], R5 ;  /* 0x0001400501007387 */ /* 0x0003e20000100800 */
[----:B------:R-:W-:Y:S01]  /*6120*/  @!P1 IMAD.MOV R34, RZ, RZ, -R34 ;  /* 0x000000ffff229224 */ /* 0x000fe200078e0a22 */
[----:B------:R-:W-:Y:S02]  /*6130*/  ISETP.GT.U32.AND P4, PT, R0, R15, PT ;  /* 0x0000000f0000720c */ /* 0x000fe40003f84070 */
[C---:B0-----:R-:W-:Y:S01]  /*6140*/  SEL R17, R23.reuse, R38, !P0 ;  /* 0x0000002617117207 */ /* 0x041fe20004000000 */
[----:B------:R0:W-:Y:S01]  /*6150*/  STL [R1+0x13c], R24 ;  /* 0x00013c1801007387 */ /* 0x0001e20000100800 */
[----:B-1----:R-:W-:-:S03]  /*6160*/  SEL R5, R23, R39, !P0 ;  /* 0x0000002717057207 */ /* 0x002fc60004000000 */
[----:B------:R1:W-:Y:S01]  /*6170*/  STL [R1+0x138], R17 ;  /* 0x0001381101007387 */ /* 0x0003e20000100800 */
[----:B------:R-:W-:Y:S01]  /*6180*/  IABS R61, R10 ;  /* 0x0000000a003d7213 */ /* 0x000fe20000000000 */
[----:B------:R-:W-:Y:S02]  /*6190*/  IMAD.HI.U32 R41, R2, R3, RZ ;  /* 0x0000000302297227 */ /* 0x000fe400078e00ff */
[----:B------:R4:W-:Y:S01]  /*61a0*/  STL [R1+0x134], R5 ;  /* 0x0001340501007387 */ /* 0x0009e20000100800 */
[C---:B0-----:R-:W-:Y:S01]  /*61b0*/  SEL R24, R23.reuse, R35, !P0 ;  /* 0x0000002317187207 */ /* 0x041fe20004000000 */
[----:B------:R-:W-:Y:S01]  /*61c0*/  @!P3 IMAD.IADD R32, R32, 0x1, -R0 ;  /* 0x000000012020b824 */ /* 0x000fe200078e0a00 */
[----:B------:R-:W-:Y:S02]  /*61d0*/  IABS R4, R12 ;  /* 0x0000000c00047213 */ /* 0x000fe40000000000 */
[C---:B-1----:R-:W-:Y:S02]  /*61e0*/  SEL R17, R23.reuse, R33, !P0 ;  /* 0x0000002117117207 */ /* 0x042fe40004000000 */
[----:B----4-:R-:W-:-:S02]  /*61f0*/  SEL R5, R23, R34, !P0 ;  /* 0x0000002217057207 */ /* 0x010fc40004000000 */
[----:B------:R-:W-:Y:S01]  /*6200*/  ISETP.GT.U32.AND P0, PT, R0, R14, PT ;  /* 0x0000000e0000720c */ /* 0x000fe20003f04070 */
[----:B------:R-:W-:Y:S01]  /*6210*/  IMAD.HI.U32 R40, R2, R61, RZ ;  /* 0x0000003d02287227 */ /* 0x000fe200078e00ff */
[----:B------:R-:W-:Y:S01]  /*6220*/  IABS R6, R11 ;  /* 0x0000000b00067213 */ /* 0x000fe20000000000 */
[----:B------:R0:W-:Y:S02]  /*6230*/  STL [R1+0x130], R24 ;  /* 0x0001301801007387 */ /* 0x0001e40000100800 */
[----:B------:R-:W-:Y:S02]  /*6240*/  IMAD.MOV R41, RZ, RZ, -R41 ;  /* 0x000000ffff297224 */ /* 0x000fe400078e0a29 */
[----:B------:R-:W-:Y:S01]  /*6250*/  @!P6 IMAD.IADD R16, R16, 0x1, -R0 ;  /* 0x000000011010e824 */ /* 0x000fe200078e0a00 */
[----:B------:R-:W-:Y:S01]  /*6260*/  STL [R1+0x12c], R17 ;  /* 0x00012c1101007387 */ /* 0x000fe20000100800 */
[----:B------:R-:W-:Y:S01]  /*6270*/  ISETP.GE.AND P3, PT, R7, RZ, PT ;  /* 0x000000ff0700720c */ /* 0x000fe20003f66270 */
[----:B------:R-:W-:-:S02]  /*6280*/  IMAD.MOV R40, RZ, RZ, -R40 ;  /* 0x000000ffff287224 */ /* 0x000fc400078e0a28 */
[----:B------:R1:W-:Y:S01]  /*6290*/  STL [R1+0x128], R5 ;  /* 0x0001280501007387 */ /* 0x0003e20000100800 */
[----:B0-----:R-:W-:Y:S02]  /*62a0*/  IMAD.MOV.U32 R24, RZ, RZ, R32 ;  /* 0x000000ffff187224 */ /* 0x001fe400078e0020 */
[----:B------:R-:W-:Y:S02]  /*62b0*/  IMAD R3, R0, R41, R3 ;  /* 0x0000002900037224 */ /* 0x000fe400078e0203 */
[----:B------:R-:W-:-:S04]  /*62c0*/  IMAD.HI.U32 R7, R2, R4, RZ ;  /* 0x0000000402077227 */ /* 0x000fc800078e00ff */
[----:B------:R-:W-:Y:S01]  /*62d0*/  @!P4 IMAD.IADD R15, R15, 0x1, -R0 ;  /* 0x000000010f0fc824 */ /* 0x000fe200078e0a00 */
[----:B------:R-:W-:Y:S01]  /*62e0*/  ISETP.GE.AND P4, PT, R8, RZ, PT ;  /* 0x000000ff0800720c */ /* 0x000fe20003f86270 */
[----:B-1----:R-:W-:Y:S02]  /*62f0*/  IMAD.MOV.U32 R5, RZ, RZ, R16 ;  /* 0x000000ffff057224 */ /* 0x002fe400078e0010 */
[----:B------:R-:W-:Y:S01]  /*6300*/  IMAD.HI.U32 R17, R2, R6, RZ ;  /* 0x0000000602117227 */ /* 0x000fe200078e00ff */
[----:B------:R-:W-:-:S03]  /*6310*/  ISETP.GT.U32.AND P1, PT, R0, R3, PT ;  /* 0x000000030000720c */ /* 0x000fc60003f24070 */
[----:B------:R-:W-:Y:S02]  /*6320*/  @!P5 IMAD.MOV R24, RZ, RZ, -R24 ;  /* 0x000000ffff18d224 */ /* 0x000fe400078e0a18 */
[----:B------:R-:W-:Y:S02]  /*6330*/  IMAD R61, R0, R40, R61 ;  /* 0x00000028003d7224 */ /* 0x000fe400078e023d */
[----:B------:R-:W-:Y:S02]  /*6340*/  IMAD.MOV R7, RZ, RZ, -R7 ;  /* 0x000000ffff077224 */ /* 0x000fe400078e0a07 */
[----:B------:R-:W-:Y:S02]  /*6350*/  @!P2 IMAD.MOV R5, RZ, RZ, -R5 ;  /* 0x000000ffff05a224 */ /* 0x000fe400078e0a05 */
[----:B------:R-:W-:Y:S02]  /*6360*/  IMAD.MOV R17, RZ, RZ, -R17 ;  /* 0x000000ffff117224 */ /* 0x000fe400078e0a11 */
[----:B------:R-:W-:Y:S01]  /*6370*/  @!P0 IMAD.IADD R14, R14, 0x1, -R0 ;  /* 0x000000010e0e8824 */ /* 0x000fe200078e0a00 */
[----:B------:R-:W-:Y:S01]  /*6380*/  STL [R1+0x14], R24 ;  /* 0x0000141801007387 */ /* 0x000fe20000100800 */
[C---:B------:R-:W-:Y:S01]  /*6390*/  IMAD R4, R0.reuse, R7, R4 ;  /* 0x0000000700047224 */ /* 0x040fe200078e0204 */
[C---:B------:R-:W-:Y:S01]  /*63a0*/  ISETP.GT.U32.AND P6, PT, R0.reuse, R61, PT ;  /* 0x0000003d0000720c */ /* 0x040fe20003fc4070 */
[----:B------:R-:W-:Y:S01]  /*63b0*/  IMAD R6, R0, R17, R6 ;  /* 0x0000001100067224 */ /* 0x000fe200078e0206 */
[----:B------:R0:W-:Y:S01]  /*63c0*/  STL [R1+0x10], R5 ;  /* 0x0000100501007387 */ /* 0x0001e20000100800 */
[----:B------:R-:W-:-:S03]  /*63d0*/  IMAD.MOV.U32 R7, RZ, RZ, R15 ;  /* 0x000000ffff077224 */ /* 0x000fc600078e000f */
[----:B------:R-:W-:Y:S01]  /*63e0*/  ISETP.GT.U32.AND P2, PT, R0, R6, PT ;  /* 0x000000060000720c */ /* 0x000fe20003f44070 */
[----:B------:R-:W-:Y:S02]  /*63f0*/  @!P3 IMAD.MOV R7, RZ, RZ, -R7 ;  /* 0x000000ffff07b224 */ /* 0x000fe400078e0a07 */
[----:B0-----:R-:W-:-:S04]  /*6400*/  IMAD.MOV.U32 R5, RZ, RZ, R14 ;  /* 0x000000ffff057224 */ /* 0x001fc800078e000e */
[----:B------:R-:W-:Y:S01]  /*6410*/  @!P4 IMAD.MOV R5, RZ, RZ, -R5 ;  /* 0x000000ffff05c224 */ /* 0x000fe200078e0a05 */
[----:B------:R-:W-:Y:S01]  /*6420*/  STL [R1+0x8], R7 ;  /* 0x0000080701007387 */ /* 0x000fe20000100800 */
[--C-:B------:R-:W-:Y:S01]  /*6430*/  @!P1 IMAD.IADD R3, R3, 0x1, -R0.reuse ;  /* 0x0000000103039824 */ /* 0x100fe200078e0a00 */
[----:B------:R-:W-:Y:S02]  /*6440*/  ISETP.GE.AND P3, PT, R11, RZ, PT ;  /* 0x000000ff0b00720c */ /* 0x000fe40003f66270 */
[----:B------:R0:W-:Y:S01]  /*6450*/  STL [R1+0x4], R5 ;  /* 0x0000040501007387 */ /* 0x0001e20000100800 */
[----:B------:R-:W-:-:S03]  /*6460*/  @!P6 IMAD.IADD R61, R61, 0x1, -R0 ;  /* 0x000000013d3de824 */ /* 0x000fc600078e0a00 */
[----:B------:R-:W4:Y:S01]  /*6470*/  LDL.LU R11, [R1+0xc] ;  /* 0x00000c00010b7983 */ /* 0x000f220000300800 */
[----:B------:R-:W-:Y:S01]  /*6480*/  ISETP.GT.U32.AND P6, PT, R0, R3, PT ;  /* 0x000000030000720c */ /* 0x000fe20003fc4070 */
[----:B------:R-:W-:Y:S01]  /*6490*/  @!P2 IMAD.IADD R6, R6, 0x1, -R0 ;  /* 0x000000010606a824 */ /* 0x000fe200078e0a00 */
[----:B------:R-:W-:Y:S01]  /*64a0*/  IABS R17, R13 ;  /* 0x0000000d00117213 */ /* 0x000fe20000000000 */
[----:B------:R-:W4:Y:S01]  /*64b0*/  LDL.LU R14, [R1+0x18] ;  /* 0x00001800010e7983 */ /* 0x000f220000300800 */
[C---:B------:R-:W-:Y:S02]  /*64c0*/  ISETP.GT.U32.AND P4, PT, R0.reuse, R4, PT ;  /* 0x000000040000720c */ /* 0x040fe40003f84070 */
[----:B------:R-:W-:Y:S02]  /*64d0*/  ISETP.GT.U32.AND P2, PT, R0, R6, PT ;  /* 0x000000060000720c */ /* 0x000fe40003f44070 */
[----:B------:R-:W-:Y:S01]  /*64e0*/  ISETP.GE.AND P0, PT, R9, RZ, PT ;  /* 0x000000ff0900720c */ /* 0x000fe20003f06270 */
[----:B------:R-:W-:Y:S01]  /*64f0*/  IMAD.HI.U32 R9, R2, R17, RZ ;  /* 0x0000001102097227 */ /* 0x000fe200078e00ff */
[----:B------:R-:W-:-:S03]  /*6500*/  IABS R8, R18 ;  /* 0x0000001200087213 */ /* 0x000fc60000000000 */
[----:B------:R-:W-:Y:S02]  /*6510*/  @!P6 IMAD.IADD R3, R3, 0x1, -R0 ;  /* 0x000000010303e824 */ /* 0x000fe400078e0a00 */
[----:B------:R-:W-:Y:S02]  /*6520*/  IMAD.MOV R9, RZ, RZ, -R9 ;  /* 0x000000ffff097224 */ /* 0x000fe400078e0a09 */
[----:B0-----:R-:W-:Y:S02]  /*6530*/  IMAD.MOV.U32 R5, RZ, RZ, R3 ;  /* 0x000000ffff057224 */ /* 0x001fe400078e0003 */
[----:B------:R-:W-:-:S04]  /*6540*/  IMAD.HI.U32 R3, R2, R8, RZ ;  /* 0x0000000802037227 */ /* 0x000fc800078e00ff */
[--C-:B------:R-:W-:Y:S01]  /*6550*/  @!P4 IMAD.IADD R4, R4, 0x1, -R0.reuse ;  /* 0x000000010404c824 */ /* 0x100fe200078e0a00 */
[----:B------:R-:W-:Y:S01]  /*6560*/  ISETP.GE.AND P4, PT, R18, RZ, PT ;  /* 0x000000ff1200720c */ /* 0x000fe20003f86270 */
[----:B------:R-:W-:Y:S02]  /*6570*/  IMAD R17, R0, R9, R17 ;  /* 0x0000000900117224 */ /* 0x000fe400078e0211 */
[----:B------:R-:W-:Y:S02]  /*6580*/  IMAD.MOV R18, RZ, RZ, -R3 ;  /* 0x000000ffff127224 */ /* 0x000fe400078e0a03 */
[----:B------:R-:W-:Y:S01]  /*6590*/  @!P2 IMAD.IADD R6, R6, 0x1, -R0 ;  /* 0x000000010606a824 */ /* 0x000fe200078e0a00 */
[C---:B------:R-:W-:Y:S01]  /*65a0*/  ISETP.GT.U32.AND P5, PT, R0.reuse, R61, PT ;  /* 0x0000003d0000720c */ /* 0x040fe20003fa4070 */
[----:B------:R-:W-:Y:S01]  /*65b0*/  @!P0 IMAD.MOV R5, RZ, RZ, -R5 ;  /* 0x000000ffff058224 */ /* 0x000fe200078e0a05 */
[C---:B------:R-:W-:Y:S01]  /*65c0*/  ISETP.GT.U32.AND P2, PT, R0.reuse, R17, PT ;  /* 0x000000110000720c */ /* 0x040fe20003f44070 */
[C---:B------:R-:W-:Y:S01]  /*65d0*/  IMAD R18, R0.reuse, R18, R8 ;  /* 0x0000001200127224 */ /* 0x040fe200078e0208 */
[----:B------:R-:W-:Y:S01]  /*65e0*/  ISETP.GT.U32.AND P0, PT, R0, R4, PT ;  /* 0x000000040000720c */ /* 0x000fe20003f04070 */
[----:B------:R-:W-:Y:S01]  /*65f0*/  IMAD.MOV.U32 R15, RZ, RZ, R6 ;  /* 0x000000ffff0f7224 */ /* 0x000fe200078e0006 */
[----:B------:R-:W-:-:S02]  /*6600*/  ISETP.GE.AND P1, PT, R10, RZ, PT ;  /* 0x000000ff0a00720c */ /* 0x000fc40003f26270 */
[----:B------:R-:W-:Y:S01]  /*6610*/  IABS R7, R19 ;  /* 0x0000001300077213 */ /* 0x000fe20000000000 */
[----:B------:R-:W-:Y:S01]  /*6620*/  @!P3 IMAD.MOV R15, RZ, RZ, -R15 ;  /* 0x000000ffff0fb224 */ /* 0x000fe200078e0a0f */
[----:B------:R-:W-:Y:S01]  /*6630*/  ISETP.GT.U32.AND P3, PT, R0, R18, PT ;  /* 0x000000120000720c */ /* 0x000fe20003f64070 */
[----:B------:R-:W4:Y:S01]  /*6640*/  LDL.LU R10, [R1+0x1c] ;  /* 0x00001c00010a7983 */ /* 0x000f220000300800 */
[----:B------:R-:W-:Y:S01]  /*6650*/  ISETP.GE.AND P6, PT, R12, RZ, PT ;  /* 0x000000ff0c00720c */ /* 0x000fe20003fc6270 */
[----:B------:R-:W-:-:S04]  /*6660*/  IMAD.HI.U32 R3, R2, R7, RZ ;  /* 0x0000000702037227 */ /* 0x000fc800078e00ff */
[--C-:B------:R-:W-:Y:S02]  /*6670*/  @!P5 IMAD.IADD R61, R61, 0x1, -R0.reuse ;  /* 0x000000013d3dd824 */ /* 0x100fe400078e0a00 */
[--C-:B------:R-:W-:Y:S02]  /*6680*/  @!P2 IMAD.IADD R17, R17, 0x1, -R0.reuse ;  /* 0x000000011111a824 */ /* 0x100fe400078e0a00 */
[----:B------:R-:W-:Y:S02]  /*6690*/  IMAD.MOV R3, RZ, RZ, -R3 ;  /* 0x000000ffff037224 */ /* 0x000fe400078e0a03 */
[--C-:B------:R-:W-:Y:S01]  /*66a0*/  @!P0 IMAD.IADD R4, R4, 0x1, -R0.reuse ;  /* 0x0000000104048824 */ /* 0x100fe200078e0a00 */
[C---:B------:R-:W-:Y:S01]  /*66b0*/  ISETP.GT.U32.AND P2, PT, R0.reuse, R17, PT ;  /* 0x000000110000720c */ /* 0x040fe20003f44070 */
[----:B------:R-:W-:Y:S01]  /*66c0*/  @!P1 IMAD.MOV R61, RZ, RZ, -R61 ;  /* 0x000000ffff3d9224 */ /* 0x000fe200078e0a3d */
[----:B------:R-:W-:Y:S01]  /*66d0*/  ISETP.GE.AND P1, PT, R19, RZ, PT ;  /* 0x000000ff1300720c */ /* 0x000fe20003f26270 */
[----:B------:R-:W-:Y:S01]  /*66e0*/  IMAD R19, R0, R3, R7 ;  /* 0x0000000300137224 */ /* 0x000fe200078e0207 */
[----:B------:R-:W-:Y:S01]  /*66f0*/  ISETP.GE.AND P0, PT, R20, RZ, PT ;  /* 0x000000ff1400720c */ /* 0x000fe20003f06270 */
[----:B------:R-:W-:Y:S01]  /*6700*/  @!P3 IMAD.IADD R18, R18, 0x1, -R0 ;  /* 0x000000011212b824 */ /* 0x000fe200078e0a00 */
[----:B------:R-:W-:Y:S01]  /*6710*/  IABS R20, R20 ;  /* 0x0000001400147213 */ /* 0x000fe20000000000 */
[----:B------:R-:W-:Y:S01]  /*6720*/  IMAD.MOV.U32 R16, RZ, RZ, R4 ;  /* 0x000000ffff107224 */ /* 0x000fe200078e0004 */
[----:B------:R-:W-:Y:S01]  /*6730*/  IABS R6, R21 ;  /* 0x0000001500067213 */ /* 0x000fe20000000000 */
[----:B------:R0:W-:Y:S01]  /*6740*/  STL [R1], R5 ;  /* 0x0000000501007387 */ /* 0x0001e20000100800 */
[C---:B------:R-:W-:Y:S01]  /*6750*/  ISETP.GT.U32.AND P3, PT, R0.reuse, R18, PT ;  /* 0x000000120000720c */ /* 0x040fe20003f64070 */
[----:B------:R-:W-:Y:S01]  /*6760*/  @!P6 IMAD.MOV R16, RZ, RZ, -R16 ;  /* 0x000000ffff10e224 */ /* 0x000fe200078e0a10 */
[----:B------:R-:W-:Y:S01]  /*6770*/  ISETP.GT.U32.AND P6, PT, R0, R19, PT ;  /* 0x000000130000720c */ /* 0x000fe20003fc4070 */
[C---:B------:R-:W-:Y:S01]  /*6780*/  IMAD.HI.U32 R9, R2.reuse, R20, RZ ;  /* 0x0000001402097227 */ /* 0x040fe200078e00ff */
[----:B0-----:R-:W4:Y:S03]  /*6790*/  LDL.LU R5, [R1+0x20] ;  /* 0x0000200001057983 */ /* 0x001f260000300800 */
[----:B------:R-:W-:-:S04]  /*67a0*/  IMAD.HI.U32 R8, R2, R6, RZ ;  /* 0x0000000602087227 */ /* 0x000fc800078e00ff */
[----:B------:R-:W-:Y:S02]  /*67b0*/  IMAD.MOV R9, RZ, RZ, -R9 ;  /* 0x000000ffff097224 */ /* 0x000fe400078e0a09 */
[----:B------:R-:W-:Y:S02]  /*67c0*/  IMAD.MOV R8, RZ, RZ, -R8 ;  /* 0x000000ffff087224 */ /* 0x000fe400078e0a08 */
[----:B------:R-:W-:Y:S01]  /*67d0*/  @!P2 IMAD.IADD R17, R17, 0x1, -R0 ;  /* 0x000000011111a824 */ /* 0x000fe200078e0a00 */
[----:B------:R-:W-:Y:S01]  /*67e0*/  ISETP.GE.AND P2, PT, R21, RZ, PT ;  /* 0x000000ff1500720c */ /* 0x000fe20003f46270 */
[C---:B------:R-:W-:Y:S02]  /*67f0*/  IMAD R20, R0.reuse, R9, R20 ;  /* 0x0000000900147224 */ /* 0x040fe400078e0214 */
[----:B------:R-:W-:Y:S02]  /*6800*/  IMAD R21, R0, R8, R6 ;  /* 0x0000000800157224 */ /* 0x000fe400078e0206 */
[--C-:B------:R-:W-:Y:S01]  /*6810*/  @!P3 IMAD.IADD R18, R18, 0x1, -R0.reuse ;  /* 0x000000011212b824 */ /* 0x100fe200078e0a00 */
[C---:B------:R-:W-:Y:S01]  /*6820*/  ISETP.GT.U32.AND P3, PT, R0.reuse, R20, PT ;  /* 0x000000140000720c */ /* 0x040fe20003f64070 */
[----:B------:R-:W-:Y:S01]  /*6830*/  @!P6 IMAD.IADD R19, R19, 0x1, -R0 ;  /* 0x000000011313e824 */ /* 0x000fe200078e0a00 */
[----:B------:R-:W-:-:S02]  /*6840*/  ISETP.GT.U32.AND P6, PT, R0, R21, PT ;  /* 0x000000150000720c */ /* 0x000fc40003fc4070 */
[----:B------:R-:W-:Y:S02]  /*6850*/  IABS R3, R22 ;  /* 0x0000001600037213 */ /* 0x000fe40000000000 */
[----:B------:R-:W-:-:S03]  /*6860*/  IABS R23, R42 ;  /* 0x0000002a00177213 */ /* 0x000fc60000000000 */
[----:B------:R-:W-:Y:S01]  /*6870*/  IMAD.HI.U32 R7, R2, R3, RZ ;  /* 0x0000000302077227 */ /* 0x000fe200078e00ff */
[----:B------:R-:W-:-:S03]  /*6880*/  IABS R25, R44 ;  /* 0x0000002c00197213 */ /* 0x000fc60000000000 */
[--C-:B------:R-:W-:Y:S01]  /*6890*/  @!P3 IMAD.IADD R20, R20, 0x1, -R0.reuse ;  /* 0x000000011414b824 */ /* 0x100fe200078e0a00 */
[----:B------:R-:W-:Y:S01]  /*68a0*/  ISETP.GT.U32.AND P3, PT, R0, R19, PT ;  /* 0x000000130000720c */ /* 0x000fe20003f64070 */
[----:B------:R-:W-:Y:S02]  /*68b0*/  @!P6 IMAD.IADD R21, R21, 0x1, -R0 ;  /* 0x000000011515e824 */ /* 0x000fe400078e0a00 */
[----:B------:R-:W-:Y:S01]  /*68c0*/  IMAD.MOV R7, RZ, RZ, -R7 ;  /* 0x000000ffff077224 */ /* 0x000fe200078e0a07 */
[----:B------:R-:W-:Y:S01]  /*68d0*/  ISETP.GE.AND P5, PT, R13, RZ, PT ;  /* 0x000000ff0d00720c */ /* 0x000fe20003fa6270 */
[----:B------:R-:W-:Y:S01]  /*68e0*/  IMAD.HI.U32 R4, R2, R23, RZ ;  /* 0x0000001702047227 */ /* 0x000fe200078e00ff */
[C---:B------:R-:W-:Y:S01]  /*68f0*/  ISETP.GT.U32.AND P6, PT, R0.reuse, R21, PT ;  /* 0x000000150000720c */ /* 0x040fe20003fc4070 */
[----:B------:R-:W4:Y:S02]  /*6900*/  LDL.LU R13, [R1+0x24] ;  /* 0x00002400010d7983 */ /* 0x000f240000300800 */
[----:B------:R-:W-:-:S02]  /*6910*/  IMAD R3, R0, R7, R3 ;  /* 0x0000000700037224 */ /* 0x000fc400078e0203 */
[----:B------:R-:W-:Y:S01]  /*6920*/  IMAD.MOV R4, RZ, RZ, -R4 ;  /* 0x000000ffff047224 */ /* 0x000fe200078e0a04 */
[----:B------:R-:W-:Y:S01]  /*6930*/  IABS R24, R43 ;  /* 0x0000002b00187213 */ /* 0x000fe20000000000 */
[----:B------:R-:W-:Y:S01]  /*6940*/  IMAD.HI.U32 R7, R2, R25, RZ ;  /* 0x0000001902077227 */ /* 0x000fe200078e00ff */
[----:B------:R-:W-:Y:S01]  /*6950*/  IABS R26, R45 ;  /* 0x0000002d001a7213 */ /* 0x000fe20000000000 */
[----:B------:R-:W4:Y:S02]  /*6960*/  LDL.LU R12, [R1+0x28] ;  /* 0x00002800010c7983 */ /* 0x000f240000300800 */
[C---:B------:R-:W-:Y:S02]  /*6970*/  IMAD R23, R0.reuse, R4, R23 ;  /* 0x0000000400177224 */ /* 0x040fe400078e0217 */
[----:B------:R-:W-:Y:S02]  /*6980*/  IMAD.MOV R7, RZ, RZ, -R7 ;  /* 0x000000ffff077224 */ /* 0x000fe400078e0a07 */
[----:B------:R-:W-:Y:S01]  /*6990*/  @!P3 IMAD.IADD R19, R19, 0x1, -R0 ;  /* 0x000000011313b824 */ /* 0x000fe200078e0a00 */
[C---:B------:R-:W-:Y:S01]  /*69a0*/  ISETP.GT.U32.AND P3, PT, R0.reuse, R23, PT ;  /* 0x000000170000720c */ /* 0x040fe20003f64070 */
[----:B------:R-:W-:-:S02]  /*69b0*/  IMAD R25, R0, R7, R25 ;  /* 0x0000000700197224 */ /* 0x000fc400078e0219 */
[----:B------:R-:W-:-:S04]  /*69c0*/  IMAD.HI.U32 R4, R2, R24, RZ ;  /* 0x0000001802047227 */ /* 0x000fc800078e00ff */
[----:B------:R-:W-:Y:S01]  /*69d0*/  @!P5 IMAD.MOV R17, RZ, RZ, -R17 ;  /* 0x000000ffff11d224 */ /* 0x000fe200078e0a11 */
[C---:B------:R-:W-:Y:S01]  /*69e0*/  ISETP.GT.U32.AND P5, PT, R0.reuse, R20, PT ;  /* 0x000000140000720c */ /* 0x040fe20003fa4070 */
[----:B------:R-:W-:Y:S01]  /*69f0*/  @!P6 IMAD.IADD R21, R21, 0x1, -R0 ;  /* 0x000000011515e824 */ /* 0x000fe200078e0a00 */
[----:B------:R-:W-:Y:S01]  /*6a00*/  ISETP.GT.U32.AND P6, PT, R0, R25, PT ;  /* 0x000000190000720c */ /* 0x000fe20003fc4070 */
[----:B------:R-:W-:-:S04]  /*6a10*/  IMAD.MOV R4, RZ, RZ, -R4 ;  /* 0x000000ffff047224 */ /* 0x000fc800078e0a04 */
[----:B------:R-:W-:Y:S02]  /*6a20*/  IMAD R24, R0, R4, R24 ;  /* 0x0000000400187224 */ /* 0x000fe400078e0218 */
[----:B------:R-:W-:-:S04]  /*6a30*/  IMAD.HI.U32 R4, R2, R26, RZ ;  /* 0x0000001a02047227 */ /* 0x000fc800078e00ff */
[----:B------:R-:W-:Y:S01]  /*6a40*/  @!P4 IMAD.MOV R18, RZ, RZ, -R18 ;  /* 0x000000ffff12c224 */ /* 0x000fe200078e0a12 */
[----:B------:R-:W-:Y:S01]  /*6a50*/  ISETP.GT.U32.AND P4, PT, R0, R3, PT ;  /* 0x000000030000720c */ /* 0x000fe20003f84070 */
[----:B------:R-:W-:Y:S02]  /*6a60*/  IMAD.MOV R4, RZ, RZ, -R4 ;  /* 0x000000ffff047224 */ /* 0x000fe400078e0a04 */
[--C-:B------:R-:W-:Y:S02]  /*6a70*/  @!P3 IMAD.IADD R23, R23, 0x1, -R0.reuse ;  /* 0x000000011717b824 */ /* 0x100fe400078e0a00 */
[----:B------:R-:W-:Y:S01]  /*6a80*/  @!P5 IMAD.IADD R20, R20, 0x1, -R0 ;  /* 0x000000011414d824 */ /* 0x000fe200078e0a00 */
[C---:B------:R-:W-:Y:S01]  /*6a90*/  ISETP.GT.U32.AND P5, PT, R0.reuse, R24, PT ;  /* 0x000000180000720c */ /* 0x040fe20003fa4070 */
[C---:B------:R-:W-:Y:S01]  /*6aa0*/  IMAD R26, R0.reuse, R4, R26 ;  /* 0x00000004001a7224 */ /* 0x040fe200078e021a */
[----:B------:R-:W-:Y:S01]  /*6ab0*/  IABS R4, R47 ;  /* 0x0000002f00047213 */ /* 0x000fe20000000000 */
[----:B------:R-:W-:Y:S01]  /*6ac0*/  @!P6 IMAD.IADD R25, R25, 0x1, -R0 ;  /* 0x000000011919e824 */ /* 0x000fe200078e0a00 */
[----:B------:R-:W-:-:S02]  /*6ad0*/  ISETP.GT.U32.AND P6, PT, R0, R23, PT ;  /* 0x000000170000720c */ /* 0x000fc40003fc4070 */
[----:B------:R-:W-:Y:S01]  /*6ae0*/  ISETP.GE.AND P3, PT, R42, RZ, PT ;  /* 0x000000ff2a00720c */ /* 0x000fe20003f66270 */
[----:B------:R-:W-:-:S04]  /*6af0*/  IMAD.HI.U32 R8, R2, R4, RZ ;  /* 0x0000000402087227 */ /* 0x000fc800078e00ff */
[----:B------:R-:W-:Y:S02]  /*6b00*/  @!P4 IMAD.IADD R3, R3, 0x1, -R0 ;  /* 0x000000010303c824 */ /* 0x000fe400078e0a00 */
[----:B------:R-:W-:Y:S02]  /*6b10*/  IMAD.MOV R8, RZ, RZ, -R8 ;  /* 0x000000ffff087224 */ /* 0x000fe400078e0a08 */
[--C-:B------:R-:W-:Y:S01]  /*6b20*/  @!P5 IMAD.IADD R24, R24, 0x1, -R0.reuse ;  /* 0x000000011818d824 */ /* 0x100fe200078e0a00 */
[C---:B------:R-:W-:Y:S01]  /*6b30*/  ISETP.GT.U32.AND P5, PT, R0.reuse, R3, PT ;  /* 0x000000030000720c */ /* 0x040fe20003fa4070 */
[----:B------:R-:W-:Y:S01]  /*6b40*/  @!P6 IMAD.IADD R23, R23, 0x1, -R0 ;  /* 0x000000011717e824 */ /* 0x000fe200078e0a00 */
[----:B------:R-:W-:Y:S01]  /*6b50*/  IABS R27, R46 ;  /* 0x0000002e001b7213 */ /* 0x000fe20000000000 */
[C---:B------:R-:W-:Y:S02]  /*6b60*/  IMAD R28, R0.reuse, R8, R4 ;  /* 0x00000008001c7224 */ /* 0x040fe400078e0204 */
[----:B------:R-:W-:Y:S01]  /*6b70*/  @!P1 IMAD.MOV R19, RZ, RZ, -R19 ;  /* 0x000000ffff139224 */ /* 0x000fe200078e0a13 */
[C---:B------:R-:W-:Y:S01]  /*6b80*/  ISETP.GT.U32.AND P1, PT, R0.reuse, R24, PT ;  /* 0x000000180000720c */ /* 0x040fe20003f24070 */
[----:B------:R-:W-:Y:S01]  /*6b90*/  @!P3 IMAD.MOV R23, RZ, RZ, -R23 ;  /* 0x000000ffff17b224 */ /* 0x000fe200078e0a17 */
[----:B------:R-:W-:Y:S01]  /*6ba0*/  ISETP.GT.U32.AND P3, PT, R0, R28, PT ;  /* 0x0000001c0000720c */ /* 0x000fe20003f64070 */
[----:B------:R-:W-:-:S04]  /*6bb0*/  IMAD.HI.U32 R6, R2, R27, RZ ;  /* 0x0000001b02067227 */ /* 0x000fc800078e00ff */
[----:B------:R-:W-:Y:S02]  /*6bc0*/  IMAD.MOV R6, RZ, RZ, -R6 ;  /* 0x000000ffff067224 */ /* 0x000fe400078e0a06 */
[----:B------:R-:W-:Y:S01]  /*6bd0*/  @!P5 IMAD.IADD R3, R3, 0x1, -R0 ;  /* 0x000000010303d824 */ /* 0x000fe200078e0a00 */
[----:B------:R-:W-:Y:S01]  /*6be0*/  ISETP.GE.AND P5, PT, R43, RZ, PT ;  /* 0x000000ff2b00720c */ /* 0x000fe20003fa6270 */
[C---:B------:R-:W-:Y:S01]  /*6bf0*/  IMAD R27, R0.reuse, R6, R27 ;  /* 0x00000006001b7224 */ /* 0x040fe200078e021b */
[----:B------:R-:W-:Y:S01]  /*6c00*/  IABS R6, R48 ;  /* 0x0000003000067213 */ /* 0x000fe20000000000 */
[----:B------:R-:W-:Y:S01]  /*6c10*/  @!P0 IMAD.MOV R20, RZ, RZ, -R20 ;  /* 0x000000ffff148224 */ /* 0x000fe200078e0a14 */
[----:B------:R-:W-:Y:S01]  /*6c20*/  ISETP.GT.U32.AND P0, PT, R0, R25, PT ;  /* 0x000000190000720c */ /* 0x000fe20003f04070 */
[--C-:B------:R-:W-:Y:S01]  /*6c30*/  @!P1 IMAD.IADD R24, R24, 0x1, -R0.reuse ;  /* 0x0000000118189824 */ /* 0x100fe200078e0a00 */
[----:B------:R-:W-:Y:S01]  /*6c40*/  ISETP.GE.AND P1, PT, R44, RZ, PT ;  /* 0x000000ff2c00720c */ /* 0x000fe20003f26270 */
[----:B------:R-:W-:-:S02]  /*6c50*/  @!P3 IMAD.IADD R28, R28, 0x1, -R0 ;  /* 0x000000011c1cb824 */ /* 0x000fc400078e0a00 */
[----:B------:R-:W-:Y:S01]  /*6c60*/  IMAD.HI.U32 R7, R2, R6, RZ ;  /* 0x0000000602077227 */ /* 0x000fe200078e00ff */
[----:B------:R-:W-:Y:S02]  /*6c70*/  IABS R31, R50 ;  /* 0x00000032001f7213 */ /* 0x000fe40000000000 */
[C---:B------:R-:W-:Y:S01]  /*6c80*/  ISETP.GT.U32.AND P3, PT, R0.reuse, R28, PT ;  /* 0x0000001c0000720c */ /* 0x040fe20003f64070 */
[----:B------:R-:W-:Y:S01]  /*6c90*/  @!P2 IMAD.MOV R21, RZ, RZ, -R21 ;  /* 0x000000ffff15a224 */ /* 0x000fe200078e0a15 */
[C---:B------:R-:W-:Y:S01]  /*6ca0*/  ISETP.GT.U32.AND P2, PT, R0.reuse, R26, PT ;  /* 0x0000001a0000720c */ /* 0x040fe20003f44070 */
[----:B------:R-:W-:Y:S01]  /*6cb0*/  IMAD.MOV R7, RZ, RZ, -R7 ;  /* 0x000000ffff077224 */ /* 0x000fe200078e0a07 */
[----:B------:R-:W-:Y:S01]  /*6cc0*/  ISETP.GT.U32.AND P6, PT, R0, R27, PT ;  /* 0x0000001b0000720c */ /* 0x000fe20003fc4070 */
[----:B------:R-:W-:Y:S01]  /*6cd0*/  @!P5 IMAD.MOV R24, RZ, RZ, -R24 ;  /* 0x000000ffff18d224 */ /* 0x000fe200078e0a18 */
[----:B------:R-:W-:Y:S01]  /*6ce0*/  ISETP.GE.AND P5, PT, R47, RZ, PT ;  /* 0x000000ff2f00720c */ /* 0x000fe20003fa6270 */
[----:B------:R-:W-:-:S02]  /*6cf0*/  @!P0 IMAD.IADD R25, R25, 0x1, -R0 ;  /* 0x0000000119198824 */ /* 0x000fc400078e0a00 */
[----:B------:R-:W-:Y:S02]  /*6d00*/  IMAD R29, R0, R7, R6 ;  /* 0x00000007001d7224 */ /* 0x000fe400078e0206 */
[----:B------:R-:W-:-:S04]  /*6d10*/  IMAD.HI.U32 R4, R2, R31, RZ ;  /* 0x0000001f02047227 */ /* 0x000fc800078e00ff */
[----:B------:R-:W-:Y:S01]  /*6d20*/  @!P1 IMAD.MOV R25, RZ, RZ, -R25 ;  /* 0x000000ffff199224 */ /* 0x000fe200078e0a19 */
[----:B------:R-:W-:Y:S01]  /*6d30*/  ISETP.GT.U32.AND P1, PT, R0, R29, PT ;  /* 0x0000001d0000720c */ /* 0x000fe20003f24070 */
[----:B------:R-:W-:Y:S02]  /*6d40*/  IMAD.MOV R7, RZ, RZ, -R4 ;  /* 0x000000ffff077224 */ /* 0x000fe400078e0a04 */
[--C-:B------:R-:W-:Y:S02]  /*6d50*/  @!P2 IMAD.IADD R26, R26, 0x1, -R0.reuse ;  /* 0x000000011a1aa824 */ /* 0x100fe400078e0a00 */
[----:B------:R-:W-:Y:S02]  /*6d60*/  IMAD R31, R0, R7, R31 ;  /* 0x00000007001f7224 */ /* 0x000fe400078e021f */
[--C-:B------:R-:W-:Y:S02]  /*6d70*/  @!P3 IMAD.IADD R28, R28, 0x1, -R0.reuse ;  /* 0x000000011c1cb824 */ /* 0x100fe400078e0a00 */
[----:B------:R-:W-:Y:S01]  /*6d80*/  @!P6 IMAD.IADD R27, R27, 0x1, -R0 ;  /* 0x000000011b1be824 */ /* 0x000fe200078e0a00 */
[C---:B------:R-:W-:Y:S01]  /*6d90*/  ISETP.GT.U32.AND P6, PT, R0.reuse, R26, PT ;  /* 0x0000001a0000720c */ /* 0x040fe20003fc4070 */
[----:B------:R-:W-:Y:S01]  /*6da0*/  @!P5 IMAD.MOV R28, RZ, RZ, -R28 ;  /* 0x000000ffff1cd224 */ /* 0x000fe200078e0a1c */
[----:B------:R-:W-:Y:S01]  /*6db0*/  ISETP.GT.U32.AND P5, PT, R0, R31, PT ;  /* 0x0000001f0000720c */ /* 0x000fe20003fa4070 */
[----:B------:R-:W-:Y:S01]  /*6dc0*/  @!P1 IMAD.IADD R29, R29, 0x1, -R0 ;  /* 0x000000011d1d9824 */ /* 0x000fe200078e0a00 */
[----:B-----5:R-:W-:-:S04]  /*6dd0*/  IABS R32, R51 ;  /* 0x0000003300207213 */ /* 0x020fc80000000000 */
[----:B------:R-:W-:Y:S01]  /*6de0*/  ISETP.GT.U32.AND P1, PT, R0, R29, PT ;  /* 0x0000001d0000720c */ /* 0x000fe20003f24070 */
[----:B------:R-:W-:Y:S01]  /*6df0*/  IMAD.HI.U32 R4, R2, R32, RZ ;  /* 0x0000002002047227 */ /* 0x000fe200078e00ff */
[----:B--2---:R-:W-:-:S03]  /*6e00*/  IABS R33, R52 ;  /* 0x0000003400217213 */ /* 0x004fc60000000000 */
[--C-:B------:R-:W-:Y:S01]  /*6e10*/  @!P6 IMAD.IADD R26, R26, 0x1, -R0.reuse ;  /* 0x000000011a1ae824 */ /* 0x100fe200078e0a00 */
[----:B------:R-:W-:Y:S01]  /*6e20*/  ISETP.GE.AND P6, PT, R48, RZ, PT ;  /* 0x000000ff3000720c */ /* 0x000fe20003fc6270 */
[----:B------:R-:W-:Y:S02]  /*6e30*/  @!P5 IMAD.IADD R31, R31, 0x1, -R0 ;  /* 0x000000011f1fd824 */ /* 0x000fe400078e0a00 */
[----:B------:R-:W-:Y:S02]  /*6e40*/  IMAD.MOV R4, RZ, RZ, -R4 ;  /* 0x000000ffff047224 */ /* 0x000fe400078e0a04 */
[----:B------:R-:W-:Y:S01]  /*6e50*/  IMAD.HI.U32 R7, R2, R33, RZ ;  /* 0x0000002102077227 */ /* 0x000fe200078e00ff */
[----:B------:R-:W-:-:S03]  /*6e60*/  ISETP.GT.U32.AND P5, PT, R0, R31, PT ;  /* 0x0000001f0000720c */ /* 0x000fc60003fa4070 */
[C---:B------:R-:W-:Y:S02]  /*6e70*/  IMAD R32, R0.reuse, R4, R32 ;  /* 0x0000000400207224 */ /* 0x040fe400078e0220 */
[--C-:B------:R-:W-:Y:S02]  /*6e80*/  @!P1 IMAD.IADD R29, R29, 0x1, -R0.reuse ;  /* 0x000000011d1d9824 */ /* 0x100fe400078e0a00 */
[----:B------:R-:W-:Y:S02]  /*6e90*/  IMAD.MOV R7, RZ, RZ, -R7 ;  /* 0x000000ffff077224 */ /* 0x000fe400078e0a07 */
[----:B------:R-:W-:Y:S01]  /*6ea0*/  @!P6 IMAD.MOV R29, RZ, RZ, -R29 ;  /* 0x000000ffff1de224 */ /* 0x000fe200078e0a1d */
[C---:B------:R-:W-:Y:S01]  /*6eb0*/  ISETP.GT.U32.AND P6, PT, R0.reuse, R32, PT ;  /* 0x000000200000720c */ /* 0x040fe20003fc4070 */
[----:B------:R-:W-:Y:S01]  /*6ec0*/  IMAD R33, R0, R7, R33 ;  /* 0x0000000700217224 */ /* 0x000fe200078e0221 */
[----:B------:R-:W-:Y:S01]  /*6ed0*/  ISETP.GE.AND P4, PT, R22, RZ, PT ;  /* 0x000000ff1600720c */ /* 0x000fe20003f86270 */
[----:B------:R-:W-:-:S02]  /*6ee0*/  @!P5 IMAD.IADD R31, R31, 0x1, -R0 ;  /* 0x000000011f1fd824 */ /* 0x000fc400078e0a00 */
[----:B------:R-:W-:Y:S01]  /*6ef0*/  IMAD.MOV.U32 R22, RZ, RZ, R3 ;  /* 0x000000ffff167224 */ /* 0x000fe200078e0003 */
[----:B------:R-:W-:Y:S02]  /*6f00*/  ISETP.GT.U32.AND P5, PT, R0, R33, PT ;  /* 0x000000210000720c */ /* 0x000fe40003fa4070 */
[----:B---3--:R-:W-:-:S05]  /*6f10*/  IABS R3, R49 ;  /* 0x0000003100037213 */ /* 0x008fca0000000000 */
[----:B------:R-:W-:Y:S01]  /*6f20*/  IMAD.HI.U32 R6, R2, R3, RZ ;  /* 0x0000000302067227 */ /* 0x000fe200078e00ff */
[----:B------:R-:W-:Y:S02]  /*6f30*/  ISETP.GE.AND P0, PT, R45, RZ, PT ;  /* 0x000000ff2d00720c */ /* 0x000fe40003f06270 */
[----:B------:R-:W-:Y:S01]  /*6f40*/  IABS R36, R55 ;  /* 0x0000003700247213 */ /* 0x000fe20000000000 */
[----:B------:R-:W-:Y:S02]  /*6f50*/  @!P6 IMAD.IADD R32, R32, 0x1, -R0 ;  /* 0x000000012020e824 */ /* 0x000fe400078e0a00 */
[----:B------:R-:W-:Y:S02]  /*6f60*/  IMAD.MOV R6, RZ, RZ, -R6 ;  /* 0x000000ffff067224 */ /* 0x000fe400078e0a06 */
[----:B------:R-:W-:Y:S01]  /*6f70*/  @!P5 IMAD.IADD R33, R33, 0x1, -R0 ;  /* 0x000000012121d824 */ /* 0x000fe200078e0a00 */
[C---:B------:R-:W-:Y:S01]  /*6f80*/  ISETP.GT.U32.AND P5, PT, R0.reuse, R32, PT ;  /* 0x000000200000720c */ /* 0x040fe20003fa4070 */
[----:B------:R-:W-:Y:S01]  /*6f90*/  IMAD R30, R0, R6, R3 ;  /* 0x00000006001e7224 */ /* 0x000fe200078e0203 */
[----:B------:R-:W-:Y:S01]  /*6fa0*/  IABS R34, R53 ;  /* 0x0000003500227213 */ /* 0x000fe20000000000 */
[----:B------:R-:W-:Y:S01]  /*6fb0*/  IMAD.HI.U32 R3, R2, R36, RZ ;  /* 0x0000002402037227 */ /* 0x000fe200078e00ff */
[----:B------:R-:W-:-:S03]  /*6fc0*/  IABS R35, R54 ;  /* 0x0000003600237213 */ /* 0x000fc60000000000 */
[----:B------:R-:W-:Y:S02]  /*6fd0*/  IMAD.MOV R3, RZ, RZ, -R3 ;  /* 0x000000ffff037224 */ /* 0x000fe400078e0a03 */
[----:B------:R-:W-:Y:S01]  /*6fe0*/  IMAD.HI.U32 R6, R2, R34, RZ ;  /* 0x0000002202067227 */ /* 0x000fe200078e00ff */
[----:B------:R-:W-:-:S03]  /*6ff0*/  IABS R38, R57 ;  /* 0x0000003900267213 */ /* 0x000fc60000000000 */
[----:B------:R-:W-:Y:S01]  /*7000*/  @!P4 IMAD.MOV R22, RZ, RZ, -R22 ;  /* 0x000000ffff16c224 */ /* 0x000fe200078e0a16 */
[----:B------:R-:W-:Y:S01]  /*7010*/  ISETP.GT.U32.AND P4, PT, R0, R27, PT ;  /* 0x0000001b0000720c */ /* 0x000fe20003f84070 */
[----:B------:R-:W-:Y:S01]  /*7020*/  @!P0 IMAD.MOV R26, RZ, RZ, -R26 ;  /* 0x000000ffff1a8224 */ /* 0x000fe200078e0a1a */
[----:B------:R-:W-:Y:S01]  /*7030*/  ISETP.GE.AND P0, PT, R50, RZ, PT ;  /* 0x000000ff3200720c */ /* 0x000fe20003f06270 */
[----:B------:R-:W-:Y:S02]  /*7040*/  IMAD R36, R0, R3, R36 ;  /* 0x0000000300247224 */ /* 0x000fe400078e0224 */
[----:B------:R-:W-:Y:S02]  /*7050*/  IMAD.MOV R6, RZ, RZ, -R6 ;  /* 0x000000ffff067224 */ /* 0x000fe400078e0a06 */
[----:B------:R-:W-:Y:S01]  /*7060*/  IMAD.HI.U32 R4, R2, R35, RZ ;  /* 0x0000002302047227 */ /* 0x000fe200078e00ff */
[----:B------:R-:W-:-:S03]  /*7070*/  ISETP.GE.AND P2, PT, R46, RZ, PT ;  /* 0x000000ff2e00720c */ /* 0x000fc60003f46270 */
[----:B------:R-:W-:Y:S01]  /*7080*/  @!P5 IMAD.IADD R32, R32, 0x1, -R0 ;  /* 0x000000012020d824 */ /* 0x000fe200078e0a00 */
[C---:B------:R-:W-:Y:S01]  /*7090*/  ISETP.GT.U32.AND P5, PT, R0.reuse, R36, PT ;  /* 0x000000240000720c */ /* 0x040fe20003fa4070 */
[----:B------:R-:W-:Y:S02]  /*70a0*/  IMAD R34, R0, R6, R34 ;  /* 0x0000000600227224 */ /* 0x000fe400078e0222 */
[----:B------:R-:W-:Y:S02]  /*70b0*/  IMAD.MOV R4, RZ, RZ, -R4 ;  /* 0x000000ffff047224 */ /* 0x000fe400078e0a04 */
[----:B------:R-:W-:-:S04]  /*70c0*/  IMAD.HI.U32 R6, R2, R38, RZ ;  /* 0x0000002602067227 */ /* 0x000fc800078e00ff */
[C---:B------:R-:W-:Y:S02]  /*70d0*/  IMAD R35, R0.reuse, R4, R35 ;  /* 0x0000000400237224 */ /* 0x040fe400078e0223 */
[----:B------:R-:W-:Y:S02]  /*70e0*/  IMAD.MOV R6, RZ, RZ, -R6 ;  /* 0x000000ffff067224 */ /* 0x000fe400078e0a06 */
[----:B------:R-:W-:Y:S02]  /*70f0*/  @!P4 IMAD.IADD R27, R27, 0x1, -R0 ;  /* 0x000000011b1bc824 */ /* 0x000fe400078e0a00 */
[----:B------:R-:W-:Y:S01]  /*7100*/  @!P0 IMAD.MOV R31, RZ, RZ, -R31 ;  /* 0x000000ffff1f8224 */ /* 0x000fe200078e0a1f */
[C---:B------:R-:W-:Y:S01]  /*7110*/  ISETP.GT.U32.AND P0, PT, R0.reuse, R35, PT ;  /* 0x000000230000720c */ /* 0x040fe20003f04070 */
[----:B------:R-:W-:Y:S02]  /*7120*/  IMAD R38, R0, R6, R38 ;  /* 0x0000000600267224 */ /* 0x000fe400078e0226 */
[----:B------:R-:W-:Y:S01]  /*7130*/  @!P2 IMAD.MOV R27, RZ, RZ, -R27 ;  /* 0x000000ffff1ba224 */ /* 0x000fe200078e0a1b */
[----:B------:R-:W-:Y:S01]  /*7140*/  ISETP.GE.AND P2, PT, R51, RZ, PT ;  /* 0x000000ff3300720c */ /* 0x000fe20003f46270 */
[----:B------:R-:W-:Y:S01]  /*7150*/  @!P5 IMAD.IADD R36, R36, 0x1, -R0 ;  /* 0x000000012424d824 */ /* 0x000fe200078e0a00 */
[----:B------:R-:W-:-:S02]  /*7160*/  ISETP.GT.U32.AND P5, PT, R0, R38, PT ;  /* 0x000000260000720c */ /* 0x000fc40003fa4070 */
[----:B------:R-:W-:Y:S02]  /*7170*/  IABS R40, R59 ;  /* 0x0000003b00287213 */ /* 0x000fe40000000000 */
[----:B------:R-:W-:-:S03]  /*7180*/  ISETP.GT.U32.AND P6, PT, R0, R34, PT ;  /* 0x000000220000720c */ /* 0x000fc60003fc4070 */
[----:B------:R-:W-:Y:S02]  /*7190*/  @!P0 IMAD.IADD R35, R35, 0x1, -R0 ;  /* 0x0000000123238824 */ /* 0x000fe400078e0a00 */
[----:B------:R-:W-:Y:S01]  /*71a0*/  IMAD.HI.U32 R4, R2, R40, RZ ;  /* 0x0000002802047227 */ /* 0x000fe200078e00ff */
[C---:B------:R-:W-:Y:S02]  /*71b0*/  ISETP.GT.U32.AND P3, PT, R0.reuse, R30, PT ;  /* 0x0000001e0000720c */ /* 0x040fe40003f64070 */
[----:B------:R-:W-:Y:S01]  /*71c0*/  IABS R41, R60 ;  /* 0x0000003c00297213 */ /* 0x000fe20000000000 */
[----:B------:R-:W-:Y:S01]  /*71d0*/  @!P2 IMAD.MOV R32, RZ, RZ, -R32 ;  /* 0x000000ffff20a224 */ /* 0x000fe200078e0a20 */
[----:B------:R-:W-:Y:S01]  /*71e0*/  ISETP.GT.U32.AND P2, PT, R0, R35, PT ;  /* 0x000000230000720c */ /* 0x000fe20003f44070 */
[----:B------:R-:W-:Y:S02]  /*71f0*/  @!P5 IMAD.IADD R38, R38, 0x1, -R0 ;  /* 0x000000012626d824 */ /* 0x000fe400078e0a00 */
[----:B------:R-:W-:-:S03]  /*7200*/  IMAD.MOV R4, RZ, RZ, -R4 ;  /* 0x000000ffff047224 */ /* 0x000fc600078e0a04 */
[C---:B------:R-:W-:Y:S01]  /*7210*/  ISETP.GT.U32.AND P5, PT, R0.reuse, R38, PT ;  /* 0x000000260000720c */ /* 0x040fe20003fa4070 */
[----:B------:R-:W-:Y:S02]  /*7220*/  IMAD R40, R0, R4, R40 ;  /* 0x0000000400287224 */ /* 0x000fe400078e0228 */
[----:B------:R-:W-:Y:S01]  /*7230*/  IMAD.HI.U32 R4, R2, R41, RZ ;  /* 0x0000002902047227 */ /* 0x000fe200078e00ff */
[----:B------:R-:W-:-:S03]  /*7240*/  IABS R37, R56 ;  /* 0x0000003800257213 */ /* 0x000fc60000000000 */
[----:B------:R-:W-:Y:S02]  /*7250*/  @!P6 IMAD.IADD R34, R34, 0x1, -R0 ;  /* 0x000000012222e824 */ /* 0x000fe400078e0a00 */
[----:B------:R-:W-:Y:S02]  /*7260*/  IMAD.MOV R4, RZ, RZ, -R4 ;  /* 0x000000ffff047224 */ /* 0x000fe400078e0a04 */
[--C-:B------:R-:W-:Y:S01]  /*7270*/  @!P3 IMAD.IADD R30, R30, 0x1, -R0.reuse ;  /* 0x000000011e1eb824 */ /* 0x100fe200078e0a00 */
[C---:B------:R-:W-:Y:S01]  /*7280*/  ISETP.GT.U32.AND P6, PT, R0.reuse, R34, PT ;  /* 0x000000220000720c */ /* 0x040fe20003fc4070 */
[----:B------:R-:W-:Y:S01]  /*7290*/  @!P2 IMAD.IADD R35, R35, 0x1, -R0 ;  /* 0x000000012323a824 */ /* 0x000fe200078e0a00 */
[C---:B------:R-:W-:Y:S01]  /*72a0*/  ISETP.GT.U32.AND P2, PT, R0.reuse, R40, PT ;  /* 0x000000280000720c */ /* 0x040fe20003f44070 */
[----:B------:R-:W-:Y:S02]  /*72b0*/  IMAD R41, R0, R4, R41 ;  /* 0x0000000400297224 */ /* 0x000fe400078e0229 */
[----:B------:R-:W-:Y:S01]  /*72c0*/  IMAD.HI.U32 R7, R2, R37, RZ ;  /* 0x0000002502077227 */ /* 0x000fe200078e00ff */
[----:B------:R-:W-:-:S03]  /*72d0*/  ISETP.GT.U32.AND P3, PT, R0, R30, PT ;  /* 0x0000001e0000720c */ /* 0x000fc60003f64070 */
[----:B------:R-:W-:Y:S01]  /*72e0*/  @!P5 IMAD.IADD R38, R38, 0x1, -R0 ;  /* 0x000000012626d824 */ /* 0x000fe200078e0a00 */
[----:B------:R-:W-:Y:S01]  /*72f0*/  ISETP.GT.U32.AND P5, PT, R0, R41, PT ;  /* 0x000000290000720c */ /* 0x000fe20003fa4070 */
[----:B------:R-:W-:Y:S01]  /*7300*/  IMAD.MOV R7, RZ, RZ, -R7 ;  /* 0x000000ffff077224 */ /* 0x000fe200078e0a07 */
[----:B------:R-:W-:-:S03]  /*7310*/  ISETP.GE.AND P4, PT, R49, RZ, PT ;  /* 0x000000ff3100720c */ /* 0x000fc60003f86270 */
[----:B------:R-:W-:Y:S02]  /*7320*/  IMAD R37, R0, R7, R37 ;  /* 0x0000000700257224 */ /* 0x000fe400078e0225 */
[--C-:B------:R-:W-:Y:S02]  /*7330*/  @!P6 IMAD.IADD R34, R34, 0x1, -R0.reuse ;  /* 0x000000012222e824 */ /* 0x100fe400078e0a00 */
[--C-:B------:R-:W-:Y:S01]  /*7340*/  @!P2 IMAD.IADD R40, R40, 0x1, -R0.reuse ;  /* 0x000000012828a824 */ /* 0x100fe200078e0a00 */
[----:B------:R-:W-:Y:S01]  /*7350*/  ISETP.GT.U32.AND P6, PT, R0, R37, PT ;  /* 0x000000250000720c */ /* 0x000fe20003fc4070 */
[--C-:B------:R-:W-:Y:S02]  /*7360*/  @!P3 IMAD.IADD R30, R30, 0x1, -R0.reuse ;  /* 0x000000011e1eb824 */ /* 0x100fe400078e0a00 */
[----:B------:R-:W-:Y:S01]  /*7370*/  @!P5 IMAD.IADD R41, R41, 0x1, -R0 ;  /* 0x000000012929d824 */ /* 0x000fe200078e0a00 */
[C---:B------:R-:W-:Y:S01]  /*7380*/  ISETP.GT.U32.AND P5, PT, R0.reuse, R40, PT ;  /* 0x000000280000720c */ /* 0x040fe20003fa4070 */
[----:B------:R-:W-:Y:S01]  /*7390*/  STL [R1+0x80fc], R61 ;  /* 0x0080fc3d01007387 */ /* 0x000fe20000100800 */
[----:B------:R-:W-:Y:S01]  /*73a0*/  @!P4 IMAD.MOV R30, RZ, RZ, -R30 ;  /* 0x000000ffff1ec224 */ /* 0x000fe200078e0a1e */
[----:B------:R-:W-:-:S02]  /*73b0*/  ISETP.GT.U32.AND P4, PT, R0, R33, PT ;  /* 0x000000210000720c */ /* 0x000fc40003f84070 */
[----:B------:R-:W-:Y:S04]  /*73c0*/  STL [R1+0x8100], R15 ;  /* 0x0081000f01007387 */ /* 0x000fe80000100800 */
[----:B------:R-:W-:Y:S04]  /*73d0*/  STL [R1+0x8104], R16 ;  /* 0x0081041001007387 */ /* 0x000fe80000100800 */
[----:B------:R-:W-:Y:S01]  /*73e0*/  STL [R1+0x8108], R17 ;  /* 0x0081081101007387 */ /* 0x000fe20000100800 */
[----:B------:R-:W-:-:S03]  /*73f0*/  ISETP.GE.AND P1, PT, R52, RZ, PT ;  /* 0x000000ff3400720c */ /* 0x000fc60003f26270 */
[----:B------:R-:W-:Y:S01]  /*7400*/  STL [R1+0x810c], R18 ;  /* 0x00810c1201007387 */ /* 0x000fe20000100800 */
[----:B------:R-:W-:-:S03]  /*7410*/  @!P6 IMAD.IADD R37, R37, 0x1, -R0 ;  /* 0x000000012525e824 */ /* 0x000fc600078e0a00 */
[----:B------:R-:W-:Y:S01]  /*7420*/  STL [R1+0x8110], R19 ;  /* 0x0081101301007387 */ /* 0x000fe20000100800 */
[----:B------:R-:W-:-:S03]  /*7430*/  ISETP.GT.U32.AND P6, PT, R0, R36, PT ;  /* 0x000000240000720c */ /* 0x000fc60003fc4070 */
[----:B------:R0:W-:Y:S04]  /*7440*/  STL [R1+0x8114], R20 ;  /* 0x0081141401007387 */ /* 0x0001e80000100800 */
[----:B------:R-:W-:Y:S04]  /*7450*/  STL [R1+0x8118], R21 ;  /* 0x0081181501007387 */ /* 0x000fe80000100800 */
[----:B------:R-:W-:Y:S01]  /*7460*/  STL [R1+0x8120], R22 ;  /* 0x0081201601007387 */ /* 0x000fe20000100800 */
[----:B------:R-:W-:-:S03]  /*7470*/  ISETP.GE.AND P0, PT, R55, RZ, PT ;  /* 0x000000ff3700720c */ /* 0x000fc60003f06270 */
[----:B------:R-:W-:Y:S01]  /*7480*/  STL [R1+0x8124], R23 ;  /* 0x0081241701007387 */ /* 0x000fe20000100800 */
[----:B------:R-:W-:-:S03]  /*7490*/  @!P5 IMAD.IADD R40, R40, 0x1, -R0 ;  /* 0x000000012828d824 */ /* 0x000fc600078e0a00 */
[----:B------:R1:W-:Y:S01]  /*74a0*/  STL [R1+0x8128], R24 ;  /* 0x0081281801007387 */ /* 0x0003e20000100800 */
[----:B----4-:R-:W-:-:S03]  /*74b0*/  IABS R42, R11 ;  /* 0x0000000b002a7213 */ /* 0x010fc60000000000 */
[----:B------:R-:W-:Y:S01]  /*74c0*/  STL [R1+0x812c], R25 ;  /* 0x00812c1901007387 */ /* 0x000fe20000100800 */
[----:B------:R-:W-:-:S03]  /*74d0*/  ISETP.GE.AND P5, PT, R11, RZ, PT ;  /* 0x000000ff0b00720c */ /* 0x000fc60003fa6270 */
[----:B------:R-:W-:Y:S01]  /*74e0*/  STL [R1+0x8130], R26 ;  /* 0x0081301a01007387 */ /* 0x000fe20000100800 */
[----:B------:R-:W-:-:S03]  /*74f0*/  @!P4 IMAD.IADD R33, R33, 0x1, -R0 ;  /* 0x000000012121c824 */ /* 0x000fc600078e0a00 */
[----:B------:R2:W-:Y:S04]  /*7500*/  STL [R1+0x8134], R27 ;  /* 0x0081341b01007387 */ /* 0x0005e80000100800 */
[----:B------:R-:W3:Y:S01]  /*7510*/  LDL.LU R11, [R1+0x2c] ;  /* 0x00002c00010b7983 */ /* 0x000ee20000300800 */
[----:B------:R-:W-:Y:S01]  /*7520*/  @!P1 IMAD.MOV R33, RZ, RZ, -R33 ;  /* 0x000000ffff219224 */ /* 0x000fe200078e0a21 */
[----:B------:R-:W-:Y:S01]  /*7530*/  ISETP.GT.U32.AND P1, PT, R0, R37, PT ;  /* 0x000000250000720c */ /* 0x000fe20003f24070 */
[----:B------:R-:W-:Y:S01]  /*7540*/  @!P6 IMAD.IADD R36, R36, 0x1, -R0 ;  /* 0x000000012424e824 */ /* 0x000fe200078e0a00 */
[----:B------:R-:W-:-:S03]  /*7550*/  IABS R39, R58 ;  /* 0x0000003a00277213 */ /* 0x000fc60000000000 */
[----:B------:R-:W-:Y:S01]  /*7560*/  @!P0 IMAD.MOV R36, RZ, RZ, -R36 ;  /* 0x000000ffff248224 */ /* 0x000fe200078e0a24 */
[----:B------:R-:W-:Y:S01]  /*7570*/  ISETP.GT.U32.AND P0, PT, R0, R41, PT ;  /* 0x000000290000720c */ /* 0x000fe20003f04070 */
[----:B------:R-:W-:Y:S01]  /*7580*/  IMAD.HI.U32 R3, R2, R39, RZ ;  /* 0x0000002702037227 */ /* 0x000fe200078e00ff */
[----:B------:R-:W-:-:S03]  /*7590*/  ISETP.GE.AND P6, PT, R56, RZ, PT ;  /* 0x000000ff3800720c */ /* 0x000fc60003fc6270 */
[----:B------:R-:W-:-:S04]  /*75a0*/  IMAD.HI.U32 R6, R2, R42, RZ ;  /* 0x0000002a02067227 */ /* 0x000fc800078e00ff */
[----:B------:R-:W-:Y:S01]  /*75b0*/  @!P1 IMAD.IADD R37, R37, 0x1, -R0 ;  /* 0x0000000125259824 */ /* 0x000fe200078e0a00 */
[----:B------:R-:W-:Y:S01]  /*75c0*/  ISETP.GE.AND P1, PT, R57, RZ, PT ;  /* 0x000000ff3900720c */ /* 0x000fe20003f26270 */
[----:B------:R-:W-:Y:S02]  /*75d0*/  IMAD.MOV R3, RZ, RZ, -R3 ;  /* 0x000000ffff037224 */ /* 0x000fe400078e0a03 */
[----:B------:R-:W-:Y:S02]  /*75e0*/  IMAD.MOV R6, RZ, RZ, -R6 ;  /* 0x000000ffff067224 */ /* 0x000fe400078e0a06 */
[C---:B------:R-:W-:Y:S01]  /*75f0*/  IMAD R39, R0.reuse, R3, R39 ;  /* 0x0000000300277224 */ /* 0x040fe200078e0227 */
[----:B------:R-:W-:Y:S01]  /*7600*/  IABS R3, R14 ;  /* 0x0000000e00037213 */ /* 0x000fe20000000000 */
[----:B------:R-:W-:Y:S02]  /*7610*/  IMAD R42, R0, R6, R42 ;  /* 0x00000006002a7224 */ /* 0x000fe400078e022a */
[----:B------:R-:W-:Y:S01]  /*7620*/  @!P0 IMAD.IADD R41, R41, 0x1, -R0 ;  /* 0x0000000129298824 */ /* 0x000fe200078e0a00 */
[----:B------:R-:W-:-:S02]  /*7630*/  ISETP.GE.AND P0, PT, R14, RZ, PT ;  /* 0x000000ff0e00720c */ /* 0x000fc40003f06270 */
[----:B------:R-:W4:Y:S01]  /*7640*/  LDL.LU R14, [R1+0x30] ;  /* 0x00003000010e7983 */ /* 0x000f220000300800 */
[----:B------:R-:W-:Y:S01]  /*7650*/  @!P6 IMAD.MOV R37, RZ, RZ, -R37 ;  /* 0x000000ffff25e224 */ /* 0x000fe200078e0a25 */
[----:B------:R-:W-:Y:S01]  /*7660*/  ISETP.GT.U32.AND P6, PT, R0, R42, PT ;  /* 0x0000002a0000720c */ /* 0x000fe20003fc4070 */
[----:B------:R-:W-:Y:S01]  /*7670*/  @!P1 IMAD.MOV R38, RZ, RZ, -R38 ;  /* 0x000000ffff269224 */ /* 0x000fe200078e0a26 */
[----:B------:R-:W-:Y:S01]  /*7680*/  ISETP.GE.AND P1, PT, R60, RZ, PT ;  /* 0x000000ff3c00720c */ /* 0x000fe20003f26270 */
[----:B------:R-:W-:-:S04]  /*7690*/  IMAD.HI.U32 R4, R2, R3, RZ ;  /* 0x0000000302047227 */ /* 0x000fc800078e00ff */
[----:B------:R-:W-:-:S04]  /*76a0*/  IMAD.MOV R4, RZ, RZ, -R4 ;  /* 0x000000ffff047224 */ /* 0x000fc800078e0a04 */
[----:B------:R-:W-:Y:S01]  /*76b0*/  IMAD R43, R0, R4, R3 ;  /* 0x00000004002b7224 */ /* 0x000fe200078e0203 */
[----:B------:R-:W-:Y:S01]  /*76c0*/  IABS R3, R10 ;  /* 0x0000000a00037213 */ /* 0x000fe20000000000 */
[----:B------:R-:W-:Y:S01]  /*76d0*/  @!P6 IMAD.IADD R42, R42, 0x1, -R0 ;  /* 0x000000012a2ae824 */ /* 0x000fe200078e0a00 */
[----:B------:R-:W-:Y:S02]  /*76e0*/  ISETP.GE.AND P6, PT, R10, RZ, PT ;  /* 0x000000ff0a00720c */ /* 0x000fe40003fc6270 */
[----:B------:R-:W5:Y:S01]  /*76f0*/  LDL.LU R10, [R1+0x34] ;  /* 0x00003400010a7983 */ /* 0x000f620000300800 */
[----:B------:R-:W-:Y:S01]  /*7700*/  @!P1 IMAD.MOV R41, RZ, RZ, -R41 ;  /* 0x000000ffff299224 */ /* 0x000fe200078e0a29 */
[----:B------:R-:W-:Y:S02]  /*7710*/  IABS R4, R5 ;  /* 0x0000000500047213 */ /* 0x000fe40000000000 */
[----:B------:R-:W-:Y:S02]  /*7720*/  ISETP.GE.AND P1, PT, R5, RZ, PT ;  /* 0x000000ff0500720c */ /* 0x000fe40003f26270 */
[----:B------:R-:W2:Y:S01]  /*7730*/  LDL.LU R5, [R1+0x38] ;  /* 0x0000380001057983 */ /* 0x000ea20000300800 */
[----:B------:R-:W-:-:S02]  /*7740*/  ISETP.GE.AND P3, PT, R53, RZ, PT ;  /* 0x000000ff3500720c */ /* 0x000fc40003f66270 */
[----:B------:R-:W-:-:S11]  /*7750*/  ISETP.GE.AND P4, PT, R54, RZ, PT ;  /* 0x000000ff3600720c */ /* 0x000fd60003f86270 */
[----:B------:R-:W-:Y:S01]  /*7760*/  @!P3 IMAD.MOV R34, RZ, RZ, -R34 ;  /* 0x000000ffff22b224 */ /* 0x000fe200078e0a22 */
[----:B------:R-:W-:Y:S01]  /*7770*/  ISETP.GT.U32.AND P3, PT, R0, R39, PT ;  /* 0x000000270000720c */ /* 0x000fe20003f64070 */
[----:B------:R-:W-:-:S12]  /*7780*/  @!P4 IMAD.MOV R35, RZ, RZ, -R35 ;  /* 0x000000ffff23c224 */ /* 0x000fd800078e0a23 */
[----:B------:R-:W-:Y:S01]  /*7790*/  @!P3 IMAD.IADD R39, R39, 0x1, -R0 ;  /* 0x000000012727b824 */ /* 0x000fe200078e0a00 */
[----:B------:R-:W-:-:S04]  /*77a0*/  ISETP.GE.AND P3, PT, R58, RZ, PT ;  /* 0x000000ff3a00720c */ /* 0x000fc80003f66270 */
[----:B------:R-:W-:Y:S01]  /*77b0*/  ISETP.GT.U32.AND P4, PT, R0, R39, PT ;  /* 0x000000270000720c */ /* 0x000fe20003f84070 */
[----:B------:R-:W-:Y:S01]  /*77c0*/  IMAD.HI.U32 R6, R2, R3, RZ ;  /* 0x0000000302067227 */ /* 0x000fe200078e00ff */
[----:B------:R-:W-:-:S03]  /*77d0*/  ISETP.GE.AND P2, PT, R59, RZ, PT ;  /* 0x000000ff3b00720c */ /* 0x000fc60003f46270 */
[----:B------:R-:W-:Y:S02]  /*77e0*/  IMAD.MOV R44, RZ, RZ, -R6 ;  /* 0x000000ffff2c7224 */ /* 0x000fe400078e0a06 */
[----:B------:R-:W-:-:S06]  /*77f0*/  IMAD.HI.U32 R6, R2, R4, RZ ;  /* 0x0000000402067227 */ /* 0x000fcc00078e00ff */
[----:B------:R-:W-:Y:S01]  /*7800*/  @!P4 IMAD.IADD R39, R39, 0x1, -R0 ;  /* 0x000000012727c824 */ /* 0x000fe200078e0a00 */
[----:B------:R-:W-:-:S03]  /*7810*/  ISETP.GT.U32.AND P4, PT, R0, R43, PT ;  /* 0x0000002b0000720c */ /* 0x000fc60003f84070 */
[----:B------:R-:W-:Y:S01]  /*7820*/  @!P3 IMAD.MOV R39, RZ, RZ, -R39 ;  /* 0x000000ffff27b224 */ /* 0x000fe200078e0a27 */
[C---:B------:R-:W-:Y:S01]  /*7830*/  ISETP.GT.U32.AND P3, PT, R0.reuse, R42, PT ;  /* 0x0000002a0000720c */ /* 0x040fe20003f64070 */
[----:B------:R-:W-:Y:S02]  /*7840*/  IMAD.MOV R6, RZ, RZ, -R6 ;  /* 0x000000ffff067224 */ /* 0x000fe400078e0a06 */
[C---:B------:R-:W-:Y:S02]  /*7850*/  IMAD R44, R0.reuse, R44, R3 ;  /* 0x0000002c002c7224 */ /* 0x040fe400078e0203 */
[C---:B------:R-:W-:Y:S02]  /*7860*/  IMAD R45, R0.reuse, R6, R4 ;  /* 0x00000006002d7224 */ /* 0x040fe400078e0204 */
[----:B------:R-:W-:Y:S01]  /*7870*/  @!P2 IMAD.MOV R40, RZ, RZ, -R40 ;  /* 0x000000ffff28a224 */ /* 0x000fe200078e0a28 */
[----:B------:R-:W-:Y:S01]  /*7880*/  ISETP.GT.U32.AND P2, PT, R0, R44, PT ;  /* 0x0000002c0000720c */ /* 0x000fe20003f44070 */
[----:B------:R-:W-:-:S04]  /*7890*/  @!P4 IMAD.IADD R43, R43, 0x1, -R0 ;  /* 0x000000012b2bc824 */ /* 0x000fc800078e0a00 */
[----:B------:R-:W-:Y:S01]  /*78a0*/  @!P3 IMAD.IADD R42, R42, 0x1, -R0 ;  /* 0x000000012a2ab824 */ /* 0x000fe200078e0a00 */
[C---:B------:R-:W-:Y:S02]  /*78b0*/  ISETP.GT.U32.AND P3, PT, R0.reuse, R45, PT ;  /* 0x0000002d0000720c */ /* 0x040fe40003f64070 */
[----:B------:R-:W-:Y:S02]  /*78c0*/  ISETP.GT.U32.AND P4, PT, R0, R43, PT ;  /* 0x0000002b0000720c */ /* 0x000fe40003f84070 */
[----:B------:R-:W-:-:S03]  /*78d0*/  IABS R46, R13 ;  /* 0x0000000d002e7213 */ /* 0x000fc60000000000 */
[----:B------:R-:W-:Y:S02]  /*78e0*/  @!P2 IMAD.IADD R44, R44, 0x1, -R0 ;  /* 0x000000012c2ca824 */ /* 0x000fe400078e0a00 */
[----:B------:R-:W-:-:S04]  /*78f0*/  IMAD.HI.U32 R3, R2, R46, RZ ;  /* 0x0000002e02037227 */ /* 0x000fc800078e00ff */
[--C-:B------:R-:W-:Y:S02]  /*7900*/  @!P3 IMAD.IADD R45, R45, 0x1, -R0.reuse ;  /* 0x000000012d2db824 */ /* 0x100fe400078e0a00 */
[----:B------:R-:W-:Y:S02]  /*7910*/  @!P4 IMAD.IADD R43, R43, 0x1, -R0 ;  /* 0x000000012b2bc824 */ /* 0x000fe400078e0a00 */
[----:B------:R-:W-:Y:S01]  /*7920*/  @!P5 IMAD.MOV R42, RZ, RZ, -R42 ;  /* 0x000000ffff2ad224 */ /* 0x000fe200078e0a2a */
[C---:B------:R-:W-:Y:S01]  /*7930*/  ISETP.GT.U32.AND P3, PT, R0.reuse, R45, PT ;  /* 0x0000002d0000720c */ /* 0x040fe20003f64070 */
[----:B------:R-:W-:Y:S01]  /*7940*/  IMAD.MOV R3, RZ, RZ, -R3 ;  /* 0x000000ffff037224 */ /* 0x000fe200078e0a03 */
[C---:B------:R-:W-:Y:S01]  /*7950*/  ISETP.GT.U32.AND P5, PT, R0.reuse, R44, PT ;  /* 0x0000002c0000720c */ /* 0x040fe20003fa4070 */
[----:B------:R-:W-:Y:S01]  /*7960*/  @!P0 IMAD.MOV R43, RZ, RZ, -R43 ;  /* 0x000000ffff2b8224 */ /* 0x000fe200078e0a2b */
[----:B------:R-:W-:Y:S01]  /*7970*/  ISETP.GE.AND P4, PT, R13, RZ, PT ;  /* 0x000000ff0d00720c */ /* 0x000fe20003f86270 */
[----:B------:R-:W-:Y:S01]  /*7980*/  IMAD R46, R0, R3, R46 ;  /* 0x00000003002e7224 */ /* 0x000fe200078e022e */
[----:B------:R-:W-:Y:S01]  /*7990*/  IABS R47, R12 ;  /* 0x0000000c002f7213 */ /* 0x000fe20000000000 */
[----:B------:R-:W2:Y:S01]  /*79a0*/  LDL.LU R13, [R1+0x3c] ;  /* 0x00003c00010d7983 */ /* 0x000ea20000300800 */
[----:B------:R-:W-:-:S03]  /*79b0*/  ISETP.GE.AND P0, PT, R12, RZ, PT ;  /* 0x000000ff0c00720c */ /* 0x000fc60003f06270 */
[----:B------:R-:W2:Y:S01]  /*79c0*/  LDL.LU R12, [R1+0x40] ;  /* 0x00004000010c7983 */ /* 0x000ea20000300800 */
[----:B------:R-:W-:Y:S01]  /*79d0*/  ISETP.GT.U32.AND P2, PT, R0, R46, PT ;  /* 0x0000002e0000720c */ /* 0x000fe20003f44070 */
[--C-:B------:R-:W-:Y:S02]  /*79e0*/  @!P3 IMAD.IADD R45, R45, 0x1, -R0.reuse ;  /* 0x000000012d2db824 */ /* 0x100fe400078e0a00 */
[----:B------:R-:W-:-:S04]  /*79f0*/  @!P5 IMAD.IADD R44, R44, 0x1, -R0 ;  /* 0x000000012c2cd824 */ /* 0x000fc800078e0a00 */
[----:B------:R-:W-:Y:S02]  /*7a00*/  @!P6 IMAD.MOV R44, RZ, RZ, -R44 ;  /* 0x000000ffff2ce224 */ /* 0x000fe400078e0a2c */
[----:B------:R-:W-:-:S04]  /*7a10*/  @!P1 IMAD.MOV R45, RZ, RZ, -R45 ;  /* 0x000000ffff2d9224 */ /* 0x000fc800078e0a2d */
[----:B------:R-:W-:-:S05]  /*7a20*/  @!P2 IMAD.IADD R46, R46, 0x1, -R0 ;  /* 0x000000012e2ea824 */ /* 0x000fca00078e0a00 */
[----:B------:R-:W-:-:S13]  /*7a30*/  ISETP.GT.U32.AND P2, PT, R0, R46, PT ;  /* 0x0000002e0000720c */ /* 0x000fda0003f44070 */
[----:B------:R-:W-:-:S04]  /*7a40*/  @!P2 IMAD.IADD R46, R46, 0x1, -R0 ;  /* 0x000000012e2ea824 */ /* 0x000fc800078e0a00 */
[----:B------:R-:W-:Y:S01]  /*7a50*/  @!P4 IMAD.MOV R46, RZ, RZ, -R46 ;  /* 0x000000ffff2ec224 */ /* 0x000fe200078e0a2e */
[----:B---3--:R-:W-:-:S05]  /*7a60*/  IABS R48, R11 ;  /* 0x0000000b00307213 */ /* 0x008fca0000000000 */
[----:B------:R-:W-:-:S04]  /*7a70*/  IMAD.HI.U32 R4, R2, R48, RZ ;  /* 0x0000003002047227 */ /* 0x000fc800078e00ff */
[----:B------:R-:W-:Y:S01]  /*7a80*/  IMAD.MOV R4, RZ, RZ, -R4 ;  /* 0x000000ffff047224 */ /* 0x000fe200078e0a04 */
[----:B------:R-:W-:Y:S02]  /*7a90*/  ISETP.GE.AND P3, PT, R11, RZ, PT ;  /* 0x000000ff0b00720c */ /* 0x000fe40003f66270 */
[----:B------:R-:W3:Y:S01]  /*7aa0*/  LDL.LU R11, [R1+0x44] ;  /* 0x00004400010b7983 */ /* 0x000ee20000300800 */
[----:B------:R-:W-:-:S05]  /*7ab0*/  IMAD R48, R0, R4, R48 ;  /* 0x0000000400307224 */ /* 0x000fca00078e0230 */
[----:B------:R-:W-:Y:S02]  /*7ac0*/  ISETP.GT.U32.AND P6, PT, R0, R48, PT ;  /* 0x000000300000720c */ /* 0x000fe40003fc4070 */
[----:B----4-:R-:W-:Y:S02]  /*7ad0*/  IABS R49, R14 ;  /* 0x0000000e00317213 */ /* 0x010fe40000000000 */
[----:B------:R-:W-:Y:S02]  /*7ae0*/  ISETP.GE.AND P1, PT, R14, RZ, PT ;  /* 0x000000ff0e00720c */ /* 0x000fe40003f26270 */
[----:B------:R-:W4:Y:S07]  /*7af0*/  LDL.LU R14, [R1+0x48] ;  /* 0x00004800010e7983 */ /* 0x000f2e0000300800 */
[----:B------:R-:W-:-:S05]  /*7b00*/  @!P6 IMAD.IADD R48, R48, 0x1, -R0 ;  /* 0x000000013030e824 */ /* 0x000fca00078e0a00 */
[----:B------:R-:W-:Y:S02]  /*7b10*/  ISETP.GT.U32.AND P6, PT, R0, R48, PT ;  /* 0x000000300000720c */ /* 0x000fe40003fc4070 */
[----:B-----5:R-:W-:Y:S02]  /*7b20*/  IABS R50, R10 ;  /* 0x0000000a00327213 */ /* 0x020fe40000000000 */
[----:B------:R-:W-:Y:S02]  /*7b30*/  ISETP.GE.AND P4, PT, R10, RZ, PT ;  /* 0x000000ff0a00720c */ /* 0x000fe40003f86270 */
[----:B------:R-:W5:Y:S07]  /*7b40*/  LDL.LU R10, [R1+0x4c] ;  /* 0x00004c00010a7983 */ /* 0x000f6e0000300800 */
[----:B------:R-:W-:Y:S01]  /*7b50*/  @!P6 IMAD.IADD R48, R48, 0x1, -R0 ;  /* 0x000000013030e824 */ /* 0x000fe200078e0a00 */
[----:B--2---:R-:W-:-:S02]  /*7b60*/  IABS R51, R5 ;  /* 0x0000000500337213 */ /* 0x004fc40000000000 */
[----:B------:R-:W-:Y:S02]  /*7b70*/  ISETP.GE.AND P6, PT, R5, RZ, PT ;  /* 0x000000ff0500720c */ /* 0x000fe40003fc6270 */
[----:B------:R-:W2:Y:S04]  /*7b80*/  LDL.LU R5, [R1+0x50] ;  /* 0x0000500001057983 */ /* 0x000ea80000300800 */
[----:B------:R-:W2:Y:S04]  /*7b90*/  LDL.LU R9, [R1+0x54] ;  /* 0x0000540001097983 */ /* 0x000ea80000300800 */
[----:B------:R-:W2:Y:S04]  /*7ba0*/  LDL.LU R8, [R1+0x58] ;  /* 0x0000580001087983 */ /* 0x000ea80000300800 */
[----:B0-----:R-:W2:Y:S04]  /*7bb0*/  LDL.LU R20, [R1+0x5c] ;  /* 0x00005c0001147983 */ /* 0x001ea80000300800 */
[----:B------:R-:W2:Y:S04]  /*7bc0*/  LDL.LU R18, [R1+0x60] ;  /* 0x0000600001127983 */ /* 0x000ea80000300800 */
[----:B-1----:R-:W2:Y:S01]  /*7bd0*/  LDL.LU R24, [R1+0x64] ;  /* 0x0000640001187983 */ /* 0x002ea20000300800 */
[----:B------:R-:W-:-:S03]  /*7be0*/  IMAD.HI.U32 R3, R2, R47, RZ ;  /* 0x0000002f02037227 */ /* 0x000fc600078e00ff */
[----:B------:R-:W2:Y:S01]  /*7bf0*/  LDL.LU R21, [R1+0x68] ;  /* 0x0000680001157983 */ /* 0x000ea20000300800 */
[----:B------:R-:W-:Y:S02]  /*7c00*/  IMAD.MOV R3, RZ, RZ, -R3 ;  /* 0x000000ffff037224 */ /* 0x000fe400078e0a03 */
[----:B------:R-:W-:Y:S01]  /*7c10*/  @!P3 IMAD.MOV R48, RZ, RZ, -R48 ;  /* 0x000000ffff30b224 */ /* 0x000fe200078e0a30 */
[----:B------:R-:W2:Y:S01]  /*7c20*/  LDL.LU R19, [R1+0x6c] ;  /* 0x00006c0001137983 */ /* 0x000ea20000300800 */
[----:B------:R-:W-:Y:S02]  /*7c30*/  IMAD R47, R0, R3, R47 ;  /* 0x00000003002f7224 */ /* 0x000fe400078e022f */
[----:B------:R-:W-:Y:S01]  /*7c40*/  IMAD.HI.U32 R4, R2, R50, RZ ;  /* 0x0000003202047227 */ /* 0x000fe200078e00ff */
[----:B------:R-:W2:Y:S02]  /*7c50*/  LDL.LU R17, [R1+0x70] ;  /* 0x0000700001117983 */ /* 0x000ea40000300800 */
[----:B------:R-:W-:Y:S01]  /*7c60*/  ISETP.GT.U32.AND P5, PT, R0, R47, PT ;  /* 0x0000002f0000720c */ /* 0x000fe20003fa4070 */
[----:B------:R-:W-:Y:S01]  /*7c70*/  IMAD.HI.U32 R3, R2, R49, RZ ;  /* 0x0000003102037227 */ /* 0x000fe200078e00ff */
[----:B------:R-:W2:Y:S03]  /*7c80*/  LDL.LU R16, [R1+0x74] ;  /* 0x0000740001107983 */ /* 0x000ea60000300800 */
[----:B------:R-:W-:Y:S01]  /*7c90*/  IMAD.MOV R3, RZ, RZ, -R3 ;  /* 0x000000ffff037224 */ /* 0x000fe200078e0a03 */
[----:B------:R-:W2:Y:S07]  /*7ca0*/  LDL.LU R15, [R1+0x78] ;  /* 0x00007800010f7983 */ /* 0x000eae0000300800 */
[----:B------:R-:W-:Y:S01]  /*7cb0*/  @!P5 IMAD.IADD R47, R47, 0x1, -R0 ;  /* 0x000000012f2fd824 */ /* 0x000fe200078e0a00 */
[----:B------:R-:W2:Y:S04]  /*7cc0*/  LDL.LU R61, [R1+0x7c] ;  /* 0x00007c00013d7983 */ /* 0x000ea80000300800 */
[C---:B------:R-:W-:Y:S01]  /*7cd0*/  ISETP.GT.U32.AND P5, PT, R0.reuse, R47, PT ;  /* 0x0000002f0000720c */ /* 0x040fe20003fa4070 */
[----:B------:R-:W-:Y:S01]  /*7ce0*/  IMAD R49, R0, R3, R49 ;  /* 0x0000000300317224 */ /* 0x000fe200078e0231 */
[----:B------:R-:W2:Y:S01]  /*7cf0*/  LDL.LU R23, [R1+0x80] ;  /* 0x0000800001177983 */ /* 0x000ea20000300800 */
[----:B------:R-:W-:-:S10]  /*7d00*/  IMAD.HI.U32 R3, R2, R51, RZ ;  /* 0x0000003302037227 */ /* 0x000fd400078e00ff */
[----:B------:R-:W-:Y:S01]  /*7d10*/  @!P5 IMAD.IADD R47, R47, 0x1, -R0 ;  /* 0x000000012f2fd824 */ /* 0x000fe200078e0a00 */
[C---:B------:R-:W-:Y:S01]  /*7d20*/  ISETP.GT.U32.AND P2, PT, R0.reuse, R49, PT ;  /* 0x000000310000720c */ /* 0x040fe20003f44070 */
[----:B------:R-:W-:Y:S01]  /*7d30*/  IMAD.MOV R3, RZ, RZ, -R3 ;  /* 0x000000ffff037224 */ /* 0x000fe200078e0a03 */
[----:B------:R-:W2:Y:S03]  /*7d40*/  LDL.LU R22, [R1+0x84] ;  /* 0x0000840001167983 */ /* 0x000ea60000300800 */
[----:B------:R-:W-:Y:S02]  /*7d50*/  IMAD R51, R0, R3, R51 ;  /* 0x0000000300337224 */ /* 0x000fe400078e0233 */
[----:B------:R-:W-:-:S03]  /*7d60*/  @!P0 IMAD.MOV R47, RZ, RZ, -R47 ;  /* 0x000000ffff2f8224 */ /* 0x000fc600078e0a2f */
[----:B------:R-:W-:Y:S02]  /*7d70*/  ISETP.GT.U32.AND P0, PT, R0, R51, PT ;  /* 0x000000330000720c */ /* 0x000fe40003f04070 */
[----:B------:R-:W-:-:S11]  /*7d80*/  IABS R53, R12 ;  /* 0x0000000c00357213 */ /* 0x000fd60000000000 */
[----:B------:R-:W-:Y:S02]  /*7d90*/  @!P0 IMAD.IADD R51, R51, 0x1, -R0 ;  /* 0x0000000133338824 */ /* 0x000fe400078e0a00 */
[----:B------:R-:W-:-:S03]  /*7da0*/  IMAD.HI.U32 R3, R2, R53, RZ ;  /* 0x0000003502037227 */ /* 0x000fc600078e00ff */
[----:B------:R-:W-:Y:S01]  /*7db0*/  ISETP.GT.U32.AND P0, PT, R0, R51, PT ;  /* 0x000000330000720c */ /* 0x000fe20003f04070 */
[----:B------:R-:W-:-:S04]  /*7dc0*/  IMAD.MOV R3, RZ, RZ, -R3 ;  /* 0x000000ffff037224 */ /* 0x000fc800078e0a03 */
[----:B------:R-:W-:Y:S02]  /*7dd0*/  IMAD R53, R0, R3, R53 ;  /* 0x0000000300357224 */ /* 0x000fe400078e0235 */
[----:B------:R-:W-:-:S03]  /*7de0*/  @!P2 IMAD.IADD R49, R49, 0x1, -R0 ;  /* 0x000000013131a824 */ /* 0x000fc600078e0a00 */
[----:B------:R-:W-:-:S03]  /*7df0*/  ISETP.GT.U32.AND P3, PT, R0, R53, PT ;  /* 0x000000350000720c */ /* 0x000fc60003f64070 */
[----:B------:R-:W-:Y:S01]  /*7e00*/  @!P0 IMAD.IADD R51, R51, 0x1, -R0 ;  /* 0x0000000133338824 */ /* 0x000fe200078e0a00 */
[----:B------:R-:W-:-:S03]  /*7e10*/  ISETP.GT.U32.AND P2, PT, R0, R49, PT ;  /* 0x000000310000720c */ /* 0x000fc60003f44070 */
[----:B------:R-:W-:Y:S01]  /*7e20*/  @!P6 IMAD.MOV R51, RZ, RZ, -R51 ;  /* 0x000000ffff33e224 */ /* 0x000fe200078e0a33 */
[----:B------:R-:W-:Y:S01]  /*7e30*/  IABS R52, R13 ;  /* 0x0000000d00347213 */ /* 0x000fe20000000000 */
[----:B------:R-:W-:-:S04]  /*7e40*/  IMAD.MOV R4, RZ, RZ, -R4 ;  /* 0x000000ffff047224 */ /* 0x000fc800078e0a04 */
[----:B------:R-:W-:-:S04]  /*7e50*/  @!P3 IMAD.IADD R53, R53, 0x1, -R0 ;  /* 0x000000013535b824 */ /* 0x000fc800078e0a00 */
[----:B------:R-:W-:Y:S02]  /*7e60*/  @!P2 IMAD.IADD R49, R49, 0x1, -R0 ;  /* 0x000000013131a824 */ /* 0x000fe400078e0a00 */
[C---:B------:R-:W-:Y:S01]  /*7e70*/  IMAD R50, R0.reuse, R4, R50 ;  /* 0x0000000400327224 */ /* 0x040fe200078e0232 */
[----:B------:R-:W-:Y:S01]  /*7e80*/  ISETP.GT.U32.AND P3, PT, R0, R53, PT ;  /* 0x000000350000720c */ /* 0x000fe20003f64070 */
[----:B------:R-:W-:-:S04]  /*7e90*/  IMAD.HI.U32 R4, R2, R52, RZ ;  /* 0x0000003402047227 */ /* 0x000fc800078e00ff */
[----:B------:R-:W-:Y:S01]  /*7ea0*/  @!P1 IMAD.MOV R49, RZ, RZ, -R49 ;  /* 0x000000ffff319224 */ /* 0x000fe200078e0a31 */
[----:B------:R-:W-:Y:S01]  /*7eb0*/  ISETP.GE.AND P1, PT, R12, RZ, PT ;  /* 0x000000ff0c00720c */ /* 0x000fe20003f26270 */
[----:B------:R-:W-:-:S04]  /*7ec0*/  IMAD.MOV R4, RZ, RZ, -R4 ;  /* 0x000000ffff047224 */ /* 0x000fc800078e0a04 */
[----:B------:R-:W-:Y:S02]  /*7ed0*/  IMAD R52, R0, R4, R52 ;  /* 0x0000000400347224 */ /* 0x000fe400078e0234 */
[----:B------:R-:W-:-:S06]  /*7ee0*/  @!P3 IMAD.IADD R53, R53, 0x1, -R0 ;  /* 0x000000013535b824 */ /* 0x000fcc00078e0a00 */
[----:B------:R-:W-:Y:S01]  /*7ef0*/  @!P1 IMAD.MOV R53, RZ, RZ, -R53 ;  /* 0x000000ffff359224 */ /* 0x000fe200078e0a35 */
[----:B------:R-:W-:Y:S02]  /*7f00*/  ISETP.GE.AND P2, PT, R13, RZ, PT ;  /* 0x000000ff0d00720c */ /* 0x000fe40003f46270 */
[----:B---3--:R-:W-:-:S05]  /*7f10*/  IABS R54, R11 ;  /* 0x0000000b00367213 */ /* 0x008fca0000000000 */
[----:B------:R-:W-:-:S04]  /*7f20*/  IMAD.HI.U32 R3, R2, R54, RZ ;  /* 0x0000003602037227 */ /* 0x000fc800078e00ff */
[----:B------:R-:W-:-:S04]  /*7f30*/  IMAD.MOV R3, RZ, RZ, -R3 ;  /* 0x000000ffff037224 */ /* 0x000fc800078e0a03 */
[----:B------:R-:W-:-:S05]  /*7f40*/  IMAD R54, R0, R3, R54 ;  /* 0x0000000300367224 */ /* 0x000fca00078e0236 */
[----:B------:R-:W-:Y:S02]  /*7f50*/  ISETP.GT.U32.AND P6, PT, R0, R54, PT ;  /* 0x000000360000720c */ /* 0x000fe40003fc4070 */
[----:B----4-:R-:W-:-:S05]  /*7f60*/  IABS R55, R14 ;  /* 0x0000000e00377213 */ /* 0x010fca0000000000 */
[----:B------:R-:W-:-:S04]  /*7f70*/  IMAD.HI.U32 R7, R2, R55, RZ ;  /* 0x0000003702077227 */ /* 0x000fc800078e00ff */
[----:B------:R-:W-:-:S04]  /*7f80*/  IMAD.MOV R7, RZ, RZ, -R7 ;  /* 0x000000ffff077224 */ /* 0x000fc800078e0a07 */
[----:B------:R-:W-:Y:S02]  /*7f90*/  IMAD R55, R0, R7, R55 ;  /* 0x0000000700377224 */ /* 0x000fe400078e0237 */
[----:B------:R-:W-:Y:S01]  /*7fa0*/  @!P6 IMAD.IADD R54, R54, 0x1, -R0 ;  /* 0x000000013636e824 */ /* 0x000fe200078e0a00 */
[----:B-----5:R-:W-:Y:S02]  /*7fb0*/  IABS R56, R10 ;  /* 0x0000000a00387213 */ /* 0x020fe40000000000 */
[----:B------:R-:W-:-:S03]  /*7fc0*/  ISETP.GT.U32.AND P6, PT, R0, R55, PT ;  /* 0x000000370000720c */ /* 0x000fc60003fc4070 */
[----:B------:R-:W-:Y:S01]  /*7fd0*/  IMAD.HI.U32 R6, R2, R56, RZ ;  /* 0x0000003802067227 */ /* 0x000fe200078e00ff */
[----:B--2---:R-:W-:-:S03]  /*7fe0*/  IABS R57, R5 ;  /* 0x0000000500397213 */ /* 0x004fc60000000000 */
[----:B------:R-:W-:Y:S02]  /*7ff0*/  IMAD.MOV R6, RZ, RZ, -R6 ;  /* 0x000000ffff067224 */ /* 0x000fe400078e0a06 */
[----:B------:R-:W-:Y:S01]  /*8000*/  IMAD.HI.U32 R4, R2, R57, RZ ;  /* 0x0000003902047227 */ /* 0x000fe200078e00ff */
[----:B------:R-:W-:-:S03]  /*8010*/  IABS R59, R8 ;  /* 0x00000008003b7213 */ /* 0x000fc60000000000 */
[C---:B------:R-:W-:Y:S02]  /*8020*/  IMAD R56, R0.reuse, R6, R56 ;  /* 0x0000000600387224 */ /* 0x040fe400078e0238 */
[----:B------:R-:W-:Y:S01]  /*8030*/  @!P6 IMAD.IADD R55, R55, 0x1, -R0 ;  /* 0x000000013737e824 */ /* 0x000fe200078e0a00 */
[C---:B------:R-:W-:Y:S01]  /*8040*/  ISETP.GT.U32.AND P6, PT, R0.reuse, R54, PT ;  /* 0x000000360000720c */ /* 0x040fe20003fc4070 */
[----:B------:R-:W-:Y:S01]  /*8050*/  IMAD.MOV R4, RZ, RZ, -R4 ;  /* 0x000000ffff047224 */ /* 0x000fe200078e0a04 */
[----:B------:R-:W-:-:S03]  /*8060*/  ISETP.GT.U32.AND P1, PT, R0, R56, PT ;  /* 0x000000380000720c */ /* 0x000fc60003f24070 */
[----:B------:R-:W-:Y:S02]  /*8070*/  IMAD R57, R0, R4, R57 ;  /* 0x0000000400397224 */ /* 0x000fe400078e0239 */
[----:B------:R-:W-:-:S04]  /*8080*/  IMAD.HI.U32 R4, R2, R59, RZ ;  /* 0x0000003b02047227 */ /* 0x000fc800078e00ff */
[----:B------:R-:W-:Y:S02]  /*8090*/  IMAD.MOV R4, RZ, RZ, -R4 ;  /* 0x000000ffff047224 */ /* 0x000fe400078e0a04 */
[--C-:B------:R-:W-:Y:S01]  /*80a0*/  @!P6 IMAD.IADD R54, R54, 0x1, -R0.reuse ;  /* 0x000000013636e824 */ /* 0x100fe200078e0a00 */
[C---:B------:R-:W-:Y:S01]  /*80b0*/  ISETP.GT.U32.AND P6, PT, R0.reuse, R57, PT ;  /* 0x000000390000720c */ /* 0x040fe20003fc4070 */
[----:B------:R-:W-:Y:S02]  /*80c0*/  IMAD R59, R0, R4, R59 ;  /* 0x00000004003b7224 */ /* 0x000fe400078e023b */
[----:B------:R-:W-:-:S03]  /*80d0*/  @!P1 IMAD.IADD R56, R56, 0x1, -R0 ;  /* 0x0000000138389824 */ /* 0x000fc600078e0a00 */
[----:B------:R-:W-:Y:S02]  /*80e0*/  ISETP.GT.U32.AND P1, PT, R0, R59, PT ;  /* 0x0000003b0000720c */ /* 0x000fe40003f24070 */
[----:B------:R-:W-:-:S05]  /*80f0*/  IABS R13, R24 ;  /* 0x00000018000d7213 */ /* 0x000fca0000000000 */
[----:B------:R-:W-:Y:S02]  /*8100*/  @!P6 IMAD.IADD R57, R57, 0x1, -R0 ;  /* 0x000000013939e824 */ /* 0x000fe400078e0a00 */
[----:B------:R-:W-:-:S04]  /*8110*/  IMAD.HI.U32 R4, R2, R13, RZ ;  /* 0x0000000d02047227 */ /* 0x000fc800078e00ff */
[----:B------:R-:W-:Y:S01]  /*8120*/  @!P1 IMAD.IADD R59, R59, 0x1, -R0 ;  /* 0x000000013b3b9824 */ /* 0x000fe200078e0a00 */
[----:B------:R-:W-:Y:S01]  /*8130*/  ISETP.GT.U32.AND P1, PT, R0, R57, PT ;  /* 0x000000390000720c */ /* 0x000fe20003f24070 */
[----:B------:R-:W-:-:S04]  /*8140*/  IMAD.MOV R4, RZ, RZ, -R4 ;  /* 0x000000ffff047224 */ /* 0x000fc800078e0a04 */
[C---:B------:R-:W-:Y:S01]  /*8150*/  IMAD R13, R0.reuse, R4, R13 ;  /* 0x00000004000d7224 */ /* 0x040fe200078e020d */
[----:B------:R-:W-:Y:S02]  /*8160*/  ISETP.GE.AND P3, PT, R5, RZ, PT ;  /* 0x000000ff0500720c */ /* 0x000fe40003f66270 */
[----:B------:R-:W2:Y:S05]  /*8170*/  LDL.LU R5, [R1+0x88] ;  /* 0x0000880001057983 */ /* 0x000eaa0000300800 */
[----:B------:R-:W-:Y:S01]  /*8180*/  @!P1 IMAD.IADD R57, R57, 0x1, -R0 ;  /* 0x0000000139399824 */ /* 0x000fe200078e0a00 */
[----:B------:R-:W-:Y:S02]  /*8190*/  ISETP.GT.U32.AND P1, PT, R0, R13, PT ;  /* 0x0000000d0000720c */ /* 0x000fe40003f24070 */
[----:B------:R-:W-:-:S11]  /*81a0*/  IABS R60, R20 ;  /* 0x00000014003c7213 */ /* 0x000fd60000000000 */
[----:B------:R-:W-:Y:S01]  /*81b0*/  @!P1 IMAD.IADD R13, R13, 0x1, -R0 ;  /* 0x000000010d0d9824 */ /* 0x000fe200078e0a00 */
[----:B------:R-:W-:Y:S02]  /*81c0*/  ISETP.GE.AND P1, PT, R20, RZ, PT ;  /* 0x000000ff1400720c */ /* 0x000fe40003f26270 */
[----:B------:R-:W3:Y:S01]  /*81d0*/  LDL R20, [R1+0x2ac4] ;  /* 0x002ac40001147983 */ /* 0x000ee20000100800 */
[----:B------:R-:W-:-:S13]  /*81e0*/  ISETP.GT.U32.AND P5, PT, R0, R50, PT ;  /* 0x000000320000720c */ /* 0x000fda0003fa4070 */
[----:B------:R-:W-:-:S05]  /*81f0*/  @!P5 IMAD.IADD R50, R50, 0x1, -R0 ;  /* 0x000000013232d824 */ /* 0x000fca00078e0a00 */
[----:B------:R-:W-:-:S13]  /*8200*/  ISETP.GT.U32.AND P5, PT, R0, R50, PT ;  /* 0x000000320000720c */ /* 0x000fda0003fa4070 */
[----:B------:R-:W-:Y:S01]  /*8210*/  @!P5 IMAD.IADD R50, R50, 0x1, -R0 ;  /* 0x000000013232d824 */ /* 0x000fe200078e0a00 */
[----:B------:R-:W-:-:S13]  /*8220*/  ISETP.GT.U32.AND P5, PT, R0, R52, PT ;  /* 0x000000340000720c */ /* 0x000fda0003fa4070 */
[----:B------:R-:W-:-:S05]  /*8230*/  @!P5 IMAD.IADD R52, R52, 0x1, -R0 ;  /* 0x000000013434d824 */ /* 0x000fca00078e0a00 */
[----:B------:R-:W-:Y:S02]  /*8240*/  ISETP.GT.U32.AND P5, PT, R0, R52, PT ;  /* 0x000000340000720c */ /* 0x000fe40003fa4070 */
[----:B------:R-:W-:-:S05]  /*8250*/  IABS R58, R9 ;  /* 0x00000009003a7213 */ /* 0x000fca0000000000 */
[----:B------:R-:W-:-:S06]  /*8260*/  IMAD.HI.U32 R3, R2, R58, RZ ;  /* 0x0000003a02037227 */ /* 0x000fcc00078e00ff */
[----:B------:R-:W-:-:S04]  /*8270*/  @!P5 IMAD.IADD R52, R52, 0x1, -R0 ;  /* 0x000000013434d824 */ /* 0x000fc800078e0a00 */
[----:B------:R-:W-:Y:S01]  /*8280*/  @!P2 IMAD.MOV R52, RZ, RZ, -R52 ;  /* 0x000000ffff34a224 */ /* 0x000fe200078e0a34 */
[----:B------:R-:W-:Y:S01]  /*8290*/  ISETP.GT.U32.AND P2, PT, R0, R55, PT ;  /* 0x000000370000720c */ /* 0x000fe20003f44070 */
[----:B------:R-:W-:-:S04]  /*82a0*/  IMAD.MOV R3, RZ, RZ, -R3 ;  /* 0x000000ffff037224 */ /* 0x000fc800078e0a03 */
[----:B------:R-:W-:-:S08]  /*82b0*/  IMAD R58, R0, R3, R58 ;  /* 0x00000003003a7224 */ /* 0x000fd000078e023a */
[----:B------:R-:W-:Y:S01]  /*82c0*/  @!P2 IMAD.IADD R55, R55, 0x1, -R0 ;  /* 0x000000013737a824 */ /* 0x000fe200078e0a00 */
[----:B------:R-:W-:Y:S01]  /*82d0*/  ISETP.GT.U32.AND P2, PT, R0, R58, PT ;  /* 0x0000003a0000720c */ /* 0x000fe20003f44070 */
[----:B------:R-:W-:Y:S01]  /*82e0*/  IMAD.HI.U32 R3, R2, R60, RZ ;  /* 0x0000003c02037227 */ /* 0x000fe200078e00ff */
[----:B------:R-:W-:-:S03]  /*82f0*/  IABS R6, R18 ;  /* 0x0000001200067213 */ /* 0x000fc60000000000 */
[----:B------:R-:W-:Y:S01]  /*8300*/  IMAD.MOV R3, RZ, RZ, -R3 ;  /* 0x000000ffff037224 */ /* 0x000fe200078e0a03 */
[----:B------:R-:W-:Y:S01]  /*8310*/  ISETP.GE.AND P0, PT, R14, RZ, PT ;  /* 0x000000ff0e00720c */ /* 0x000fe20003f06270 */
[----:B------:R-:W-:-:S04]  /*8320*/  IMAD.HI.U32 R14, R2, R6, RZ ;  /* 0x00000006020e7227 */ /* 0x000fc800078e00ff */
[----:B------:R-:W-:Y:S02]  /*8330*/  IMAD R60, R0, R3, R60 ;  /* 0x00000003003c7224 */ /* 0x000fe400078e023c */
[----:B------:R-:W-:Y:S01]  /*8340*/  @!P2 IMAD.IADD R58, R58, 0x1, -R0 ;  /* 0x000000013a3aa824 */ /* 0x000fe200078e0a00 */
[----:B------:R-:W-:Y:S02]  /*8350*/  ISETP.GT.U32.AND P2, PT, R0, R56, PT ;  /* 0x000000380000720c */ /* 0x000fe40003f44070 */
[----:B------:R-:W-:Y:S01]  /*8360*/  IABS R3, R21 ;  /* 0x0000001500037213 */ /* 0x000fe20000000000 */
[----:B------:R-:W-:Y:S02]  /*8370*/  IMAD.MOV R14, RZ, RZ, -R14 ;  /* 0x000000ffff0e7224 */ /* 0x000fe400078e0a0e */
[----:B------:R-:W-:Y:S02]  /*8380*/  @!P4 IMAD.MOV R50, RZ, RZ, -R50 ;  /* 0x000000ffff32c224 */ /* 0x000fe400078e0a32 */
[----:B------:R-:W-:Y:S01]  /*8390*/  IMAD.HI.U32 R12, R2, R3, RZ ;  /* 0x00000003020c7227 */ /* 0x000fe200078e00ff */
[----:B------:R-:W-:-:S02]  /*83a0*/  ISETP.GE.AND P4, PT, R11, RZ, PT ;  /* 0x000000ff0b00720c */ /* 0x000fc40003f86270 */
[----:B------:R-:W-:Y:S01]  /*83b0*/  IABS R11, R19 ;  /* 0x00000013000b7213 */ /* 0x000fe20000000000 */
[----:B------:R-:W-:Y:S02]  /*83c0*/  IMAD R14, R0, R14, R6 ;  /* 0x0000000e000e7224 */ /* 0x000fe400078e0206 */
[----:B------:R-:W-:Y:S02]  /*83d0*/  IMAD.MOV R12, RZ, RZ, -R12 ;  /* 0x000000ffff0c7224 */ /* 0x000fe400078e0a0c */
[----:B------:R-:W-:Y:S01]  /*83e0*/  @!P2 IMAD.IADD R56, R56, 0x1, -R0 ;  /* 0x000000013838a824 */ /* 0x000fe200078e0a00 */
[C---:B------:R-:W-:Y:S01]  /*83f0*/  ISETP.GT.U32.AND P2, PT, R0.reuse, R14, PT ;  /* 0x0000000e0000720c */ /* 0x040fe20003f44070 */
[----:B------:R-:W-:Y:S02]  /*8400*/  IMAD R12, R0, R12, R3 ;  /* 0x0000000c000c7224 */ /* 0x000fe400078e0203 */
[----:B------:R-:W-:-:S04]  /*8410*/  IMAD.HI.U32 R3, R2, R11, RZ ;  /* 0x0000000b02037227 */ /* 0x000fc800078e00ff */
[----:B------:R-:W-:Y:S01]  /*8420*/  IMAD.MOV R3, RZ, RZ, -R3 ;  /* 0x000000ffff037224 */ /* 0x000fe200078e0a03 */
[----:B------:R-:W-:Y:S01]  /*8430*/  ISETP.GE.AND P5, PT, R10, RZ, PT ;  /* 0x000000ff0a00720c */ /* 0x000fe20003fa6270 */
[----:B------:R-:W-:Y:S01]  /*8440*/  @!P0 IMAD.MOV R55, RZ, RZ, -R55 ;  /* 0x000000ffff378224 */ /* 0x000fe200078e0a37 */
[C---:B------:R-:W-:Y:S01]  /*8450*/  ISETP.GT.U32.AND P0, PT, R0.reuse, R59, PT ;  /* 0x0000003b0000720c */ /* 0x040fe20003f04070 */
[----:B------:R-:W-:Y:S01]  /*8460*/  IMAD R11, R0, R3, R11 ;  /* 0x00000003000b7224 */ /* 0x000fe200078e020b */
[----:B------:R-:W-:Y:S01]  /*8470*/  IABS R10, R17 ;  /* 0x00000011000a7213 */ /* 0x000fe20000000000 */
[----:B------:R-:W-:-:S03]  /*8480*/  @!P2 IMAD.IADD R14, R14, 0x1, -R0 ;  /* 0x000000010e0ea824 */ /* 0x000fc600078e0a00 */
[----:B------:R-:W-:Y:S01]  /*8490*/  ISETP.GT.U32.AND P2, PT, R0, R11, PT ;  /* 0x0000000b0000720c */ /* 0x000fe20003f44070 */
[----:B------:R-:W-:Y:S01]  /*84a0*/  IMAD.HI.U32 R3, R2, R10, RZ ;  /* 0x0000000a02037227 */ /* 0x000fe200078e00ff */
[----:B------:R-:W-:-:S03]  /*84b0*/  ISETP.GT.U32.AND P6, PT, R0, R60, PT ;  /* 0x0000003c0000720c */ /* 0x000fc60003fc4070 */
[----:B------:R-:W-:Y:S02]  /*84c0*/  IMAD.MOV R3, RZ, RZ, -R3 ;  /* 0x000000ffff037224 */ /* 0x000fe400078e0a03 */
[----:B------:R-:W-:Y:S01]  /*84d0*/  @!P0 IMAD.IADD R59, R59, 0x1, -R0 ;  /* 0x000000013b3b8824 */ /* 0x000fe200078e0a00 */
[----:B------:R-:W-:Y:S01]  /*84e0*/  ISETP.GE.AND P0, PT, R9, RZ, PT ;  /* 0x000000ff0900720c */ /* 0x000fe20003f06270 */
[----:B------:R-:W-:Y:S01]  /*84f0*/  IMAD R10, R0, R3, R10 ;  /* 0x00000003000a7224 */ /* 0x000fe200078e020a */
[----:B------:R-:W-:-:S03]  /*8500*/  IABS R9, R16 ;  /* 0x0000001000097213 */ /* 0x000fc60000000000 */
[----:B------:R-:W-:Y:S01]  /*8510*/  @!P2 IMAD.IADD R11, R11, 0x1, -R0 ;  /* 0x000000010b0ba824 */ /* 0x000fe200078e0a00 */
[----:B------:R-:W-:Y:S01]  /*8520*/  ISETP.GT.U32.AND P2, PT, R0, R10, PT ;  /* 0x0000000a0000720c */ /* 0x000fe20003f44070 */
[----:B------:R-:W-:-:S04]  /*8530*/  IMAD.HI.U32 R4, R2, R9, RZ ;  /* 0x0000000902047227 */ /* 0x000fc800078e00ff */
[----:B------:R-:W-:Y:S02]  /*8540*/  @!P6 IMAD.IADD R60, R60, 0x1, -R0 ;  /* 0x000000013c3ce824 */ /* 0x000fe400078e0a00 */
[----:B------:R-:W-:Y:S01]  /*8550*/  @!P4 IMAD.MOV R54, RZ, RZ, -R54 ;  /* 0x000000ffff36c224 */ /* 0x000fe200078e0a36 */
[C---:B------:R-:W-:Y:S01]  /*8560*/  ISETP.GT.U32.AND P4, PT, R0.reuse, R58, PT ;  /* 0x0000003a0000720c */ /* 0x040fe20003f84070 */
[----:B------:R-:W-:Y:S01]  /*8570*/  IMAD.MOV R3, RZ, RZ, -R4 ;  /* 0x000000ffff037224 */ /* 0x000fe200078e0a04 */
[----:B------:R-:W-:-:S03]  /*8580*/  ISETP.GT.U32.AND P6, PT, R0, R60, PT ;  /* 0x0000003c0000720c */ /* 0x000fc60003fc4070 */
[----:B------:R-:W-:Y:S02]  /*8590*/  IMAD R9, R0, R3, R9 ;  /* 0x0000000300097224 */ /* 0x000fe400078e0209 */
[----:B------:R-:W-:-:S03]  /*85a0*/  @!P2 IMAD.IADD R10, R10, 0x1, -R0 ;  /* 0x000000010a0aa824 */ /* 0x000fc600078e0a00 */
[----:B------:R-:W-:-:S03]  /*85b0*/  ISETP.GT.U32.AND P2, PT, R0, R9, PT ;  /* 0x000000090000720c */ /* 0x000fc60003f44070 */
[--C-:B------:R-:W-:Y:S01]  /*85c0*/  @!P4 IMAD.IADD R58, R58, 0x1, -R0.reuse ;  /* 0x000000013a3ac824 */ /* 0x100fe200078e0a00 */
[----:B------:R-:W-:Y:S01]  /*85d0*/  ISETP.GT.U32.AND P4, PT, R0, R12, PT ;  /* 0x0000000c0000720c */ /* 0x000fe20003f84070 */
[--C-:B------:R-:W-:Y:S01]  /*85e0*/  @!P6 IMAD.IADD R60, R60, 0x1, -R0.reuse ;  /* 0x000000013c3ce824 */ /* 0x100fe200078e0a00 */
[----:B------:R-:W-:Y:S02]  /*85f0*/  ISETP.GE.AND P6, PT, R8, RZ, PT ;  /* 0x000000ff0800720c */ /* 0x000fe40003fc6270 */
[----:B------:R-:W-:Y:S02]  /*8600*/  IABS R8, R15 ;  /* 0x0000000f00087213 */ /* 0x000fe40000000000 */
[----:B------:R-:W-:Y:S01]  /*8610*/  IABS R7, R61 ;  /* 0x0000003d00077213 */ /* 0x000fe20000000000 */
[----:B------:R-:W-:Y:S02]  /*8620*/  @!P3 IMAD.MOV R57, RZ, RZ, -R57 ;  /* 0x000000ffff39b224 */ /* 0x000fe400078e0a39 */
[----:B------:R-:W-:Y:S01]  /*8630*/  @!P2 IMAD.IADD R9, R9, 0x1, -R0 ;  /* 0x000000010909a824 */ /* 0x000fe200078e0a00 */
[----:B------:R-:W-:Y:S01]  /*8640*/  ISETP.GT.U32.AND P2, PT, R0, R14, PT ;  /* 0x0000000e0000720c */ /* 0x000fe20003f44070 */
[----:B------:R-:W-:Y:S01]  /*8650*/  IMAD.HI.U32 R27, R2, R8, RZ ;  /* 0x00000008021b7227 */ /* 0x000fe200078e00ff */
[----:B------:R-:W-:-:S03]  /*8660*/  ISETP.GT.U32.AND P3, PT, R0, R13, PT ;  /* 0x0000000d0000720c */ /* 0x000fc60003f64070 */
[----:B------:R-:W-:Y:S01]  /*8670*/  IMAD.HI.U32 R25, R2, R7, RZ ;  /* 0x0000000702197227 */ /* 0x000fe200078e00ff */
[----:B------:R-:W-:-:S03]  /*8680*/  IABS R6, R23 ;  /* 0x0000001700067213 */ /* 0x000fc60000000000 */
[----:B------:R-:W-:Y:S02]  /*8690*/  @!P4 IMAD.IADD R12, R12, 0x1, -R0 ;  /* 0x000000010c0cc824 */ /* 0x000fe400078e0a00 */
[----:B------:R-:W-:Y:S01]  /*86a0*/  IMAD.MOV R27, RZ, RZ, -R27 ;  /* 0x000000ffff1b7224 */ /* 0x000fe200078e0a1b */
[----:B------:R-:W-:Y:S01]  /*86b0*/  IABS R4, R22 ;  /* 0x0000001600047213 */ /* 0x000fe20000000000 */
[----:B------:R-:W-:Y:S02]  /*86c0*/  IMAD.MOV R25, RZ, RZ, -R25 ;  /* 0x000000ffff197224 */ /* 0x000fe400078e0a19 */
[C---:B------:R-:W-:Y:S02]  /*86d0*/  IMAD R8, R0.reuse, R27, R8 ;  /* 0x0000001b00087224 */ /* 0x040fe400078e0208 */
[----:B------:R-:W-:Y:S01]  /*86e0*/  @!P0 IMAD.MOV R58, RZ, RZ, -R58 ;  /* 0x000000ffff3a8224 */ /* 0x000fe200078e0a3a */
[----:B------:R-:W-:Y:S01]  /*86f0*/  ISETP.GT.U32.AND P0, PT, R0, R12, PT ;  /* 0x0000000c0000720c */ /* 0x000fe20003f04070 */
[----:B------:R-:W-:Y:S01]  /*8700*/  @!P5 IMAD.MOV R56, RZ, RZ, -R56 ;  /* 0x000000ffff38d224 */ /* 0x000fe200078e0a38 */
[----:B------:R-:W-:Y:S01]  /*8710*/  ISETP.GE.AND P4, PT, R18, RZ, PT ;  /* 0x000000ff1200720c */ /* 0x000fe20003f86270 */
[----:B------:R-:W-:Y:S01]  /*8720*/  IMAD.HI.U32 R26, R2, R6, RZ ;  /* 0x00000006021a7227 */ /* 0x000fe200078e00ff */
[C---:B------:R-:W-:Y:S01]  /*8730*/  ISETP.GT.U32.AND P5, PT, R0.reuse, R11, PT ;  /* 0x0000000b0000720c */ /* 0x040fe20003fa4070 */
[----:B------:R-:W4:Y:S02]  /*8740*/  LDL.LU R27, [R1+0x8134] ;  /* 0x00813400011b7983 */ /* 0x000f240000300800 */
[----:B------:R-:W-:-:S02]  /*8750*/  IMAD R7, R0, R25, R7 ;  /* 0x0000001900077224 */ /* 0x000fc400078e0207 */
[----:B------:R-:W-:Y:S01]  /*8760*/  @!P1 IMAD.MOV R60, RZ, RZ, -R60 ;  /* 0x000000ffff3c9224 */ /* 0x000fe200078e0a3c */
[----:B------:R-:W-:Y:S01]  /*8770*/  ISETP.GT.U32.AND P1, PT, R0, R9, PT ;  /* 0x000000090000720c */ /* 0x000fe20003f24070 */
[----:B------:R-:W-:-:S04]  /*8780*/  IMAD.HI.U32 R18, R2, R4, RZ ;  /* 0x0000000402127227 */ /* 0x000fc800078e00ff */
[----:B------:R-:W-:Y:S01]  /*8790*/  @!P2 IMAD.IADD R14, R14, 0x1, -R0 ;  /* 0x000000010e0ea824 */ /* 0x000fe200078e0a00 */
[C---:B------:R-:W-:Y:S01]  /*87a0*/  ISETP.GT.U32.AND P2, PT, R0.reuse, R8, PT ;  /* 0x000000080000720c */ /* 0x040fe20003f44070 */
[----:B------:R-:W-:Y:S01]  /*87b0*/  @!P6 IMAD.MOV R59, RZ, RZ, -R59 ;  /* 0x000000ffff3be224 */ /* 0x000fe200078e0a3b */
[C---:B------:R-:W-:Y:S01]  /*87c0*/  ISETP.GT.U32.AND P6, PT, R0.reuse, R10, PT ;  /* 0x0000000a0000720c */ /* 0x040fe20003fc4070 */
[----:B------:R-:W-:Y:S02]  /*87d0*/  IMAD.MOV R26, RZ, RZ, -R26 ;  /* 0x000000ffff1a7224 */ /* 0x000fe400078e0a1a */
[----:B------:R-:W-:Y:S01]  /*87e0*/  @!P3 IMAD.IADD R13, R13, 0x1, -R0 ;  /* 0x000000010d0db824 */ /* 0x000fe200078e0a00 */
[C---:B------:R-:W-:Y:S01]  /*87f0*/  ISETP.GT.U32.AND P3, PT, R0.reuse, R7, PT ;  /* 0x000000070000720c */ /* 0x040fe20003f64070 */
[----:B------:R-:W-:Y:S02]  /*8800*/  IMAD.MOV R18, RZ, RZ, -R18 ;  /* 0x000000ffff127224 */ /* 0x000fe400078e0a12 */
[----:B------:R-:W-:-:S02]  /*8810*/  IMAD R6, R0, R26, R6 ;  /* 0x0000001a00067224 */ /* 0x000fc400078e0206 */
[----:B------:R-:W-:Y:S01]  /*8820*/  IMAD R4, R0, R18, R4 ;  /* 0x0000001200047224 */ /* 0x000fe200078e0204 */
[----:B------:R-:W5:Y:S01]  /*8830*/  LDL.LU R26, [R1+0x8130] ;  /* 0x00813000011a7983 */ /* 0x000f620000300800 */
[--C-:B------:R-:W-:Y:S01]  /*8840*/  @!P0 IMAD.IADD R12, R12, 0x1, -R0.reuse ;  /* 0x000000010c0c8824 */ /* 0x100fe200078e0a00 */
[C---:B------:R-:W-:Y:S01]  /*8850*/  ISETP.GT.U32.AND P0, PT, R0.reuse, R6, PT ;  /* 0x000000060000720c */ /* 0x040fe20003f04070 */
[--C-:B------:R-:W-:Y:S01]  /*8860*/  @!P5 IMAD.IADD R11, R11, 0x1, -R0.reuse ;  /* 0x000000010b0bd824 */ /* 0x100fe200078e0a00 */
[----:B------:R-:W-:Y:S01]  /*8870*/  ISETP.GT.U32.AND P5, PT, R0, R4, PT ;  /* 0x000000040000720c */ /* 0x000fe20003fa4070 */
[--C-:B------:R-:W-:Y:S02]  /*8880*/  @!P1 IMAD.IADD R9, R9, 0x1, -R0.reuse ;  /* 0x0000000109099824 */ /* 0x100fe400078e0a00 */
[--C-:B------:R-:W-:Y:S01]  /*8890*/  @!P2 IMAD.IADD R8, R8, 0x1, -R0.reuse ;  /* 0x000000010808a824 */ /* 0x100fe200078e0a00 */
[----:B------:R-:W-:Y:S01]  /*88a0*/  ISETP.GE.AND P2, PT, R21, RZ, PT ;  /* 0x000000ff1500720c */ /* 0x000fe20003f46270 */
[--C-:B------:R-:W-:Y:S01]  /*88b0*/  @!P6 IMAD.IADD R10, R10, 0x1, -R0.reuse ;  /* 0x000000010a0ae824 */ /* 0x100fe200078e0a00 */
[----:B------:R-:W-:Y:S01]  /*88c0*/  ISETP.GE.AND P6, PT, R24, RZ, PT ;  /* 0x000000ff1800720c */ /* 0x000fe20003fc6270 */
[----:B------:R-:W-:Y:S01]  /*88d0*/  @!P3 IMAD.IADD R7, R7, 0x1, -R0 ;  /* 0x000000010707b824 */ /* 0x000fe200078e0a00 */
[----:B------:R-:W-:-:S03]  /*88e0*/  ISETP.GE.AND P3, PT, R19, RZ, PT ;  /* 0x000000ff1300720c */ /* 0x000fc60003f66270 */
[--C-:B------:R-:W-:Y:S02]  /*88f0*/  @!P0 IMAD.IADD R6, R6, 0x1, -R0.reuse ;  /* 0x0000000106068824 */ /* 0x100fe400078e0a00 */
[----:B------:R-:W-:Y:S02]  /*8900*/  @!P5 IMAD.IADD R4, R4, 0x1, -R0 ;  /* 0x000000010404d824 */ /* 0x000fe400078e0a00 */
[----:B------:R-:W-:Y:S01]  /*8910*/  @!P4 IMAD.MOV R14, RZ, RZ, -R14 ;  /* 0x000000ffff0ec224 */ /* 0x000fe200078e0a0e */
[C---:B------:R-:W-:Y:S01]  /*8920*/  ISETP.GT.U32.AND P4, PT, R0.reuse, R7, PT ;  /* 0x000000070000720c */ /* 0x040fe20003f84070 */
[----:B------:R-:W-:Y:S01]  /*8930*/  @!P2 IMAD.MOV R12, RZ, RZ, -R12 ;  /* 0x000000ffff0ca224 */ /* 0x000fe200078e0a0c */
[----:B------:R-:W-:Y:S01]  /*8940*/  ISETP.GT.U32.AND P2, PT, R0, R6, PT ;  /* 0x000000060000720c */ /* 0x000fe20003f44070 */
[----:B------:R-:W-:Y:S01]  /*8950*/  @!P6 IMAD.MOV R13, RZ, RZ, -R13 ;  /* 0x000000ffff0de224 */ /* 0x000fe200078e0a0d */
[----:B--2---:R-:W-:Y:S02]  /*8960*/  IABS R3, R5 ;  /* 0x0000000500037213 */ /* 0x004fe40000000000 */
[----:B---3--:R-:W-:-:S03]  /*8970*/  IABS R18, R20 ;  /* 0x0000001400127213 */ /* 0x008fc60000000000 */
[----:B------:R-:W-:Y:S01]  /*8980*/  IMAD.HI.U32 R25, R2, R3, RZ ;  /* 0x0000000302197227 */ /* 0x000fe200078e00ff */
[----:B------:R-:W0:Y:S01]  /*8990*/  S2R R21, SR_TID.X ;  /* 0x0000000000157919 */ /* 0x000e220000002100 */
[----:B------:R-:W1:Y:S02]  /*89a0*/  LDC R19, c[0x0][0x23c] ;  /* 0x00008f00ff137b82 */ /* 0x000e640000000800 */
[----:B------:R-:W-:-:S04]  /*89b0*/  IMAD.MOV R25, RZ, RZ, -R25 ;  /* 0x000000ffff197224 */ /* 0x000fc800078e0a19 */
[----:B------:R-:W-:Y:S02]  /*89c0*/  IMAD R3, R0, R25, R3 ;  /* 0x0000001900037224 */ /* 0x000fe400078e0203 */
[----:B------:R-:W-:Y:S01]  /*89d0*/  IMAD.HI.U32 R2, R2, R18, RZ ;  /* 0x0000001202027227 */ /* 0x000fe200078e00ff */
[C---:B------:R-:W-:Y:S01]  /*89e0*/  ISETP.GT.U32.AND P6, PT, R0.reuse, R4, PT ;  /* 0x000000040000720c */ /* 0x040fe20003fc4070 */
[----:B------:R-:W2:Y:S01]  /*89f0*/  LDL.LU R25, [R1+0x812c] ;  /* 0x00812c0001197983 */ /* 0x000ea20000300800 */
[C---:B------:R-:W-:Y:S01]  /*8a00*/  ISETP.GT.U32.AND P1, PT, R0.reuse, R3, PT ;  /* 0x000000030000720c */ /* 0x040fe20003f24070 */
[----:B------:R-:W-:Y:S02]  /*8a10*/  IMAD.MOV R2, RZ, RZ, -R2 ;  /* 0x000000ffff027224 */ /* 0x000fe400078e0a02 */
[----:B------:R-:W-:Y:S01]  /*8a20*/  @!P3 IMAD.MOV R11, RZ, RZ, -R11 ;  /* 0x000000ffff0bb224 */ /* 0x000fe200078e0a0b */
[----:B------:R-:W3:Y:S01]  /*8a30*/  LDL.LU R24, [R1+0x8128] ;  /* 0x0081280001187983 */ /* 0x000ee20000300800 */
[----:B------:R-:W-:Y:S01]  /*8a40*/  IMAD R2, R0, R2, R18 ;  /* 0x0000000200027224 */ /* 0x000fe200078e0212 */
[----:B------:R-:W-:-:S02]  /*8a50*/  ISETP.GE.AND P0, PT, R17, RZ, PT ;  /* 0x000000ff1100720c */ /* 0x000fc40003f06270 */
[----:B------:R-:W4:Y:S02]  /*8a60*/  LDL.LU R18, [R1+0x14] ;  /* 0x0000140001127983 */ /* 0x000f240000300800 */
[C---:B------:R-:W-:Y:S01]  /*8a70*/  ISETP.GT.U32.AND P5, PT, R0.reuse, R2, PT ;  /* 0x000000020000720c */ /* 0x040fe20003fa4070 */
[--C-:B------:R-:W-:Y:S01]  /*8a80*/  @!P4 IMAD.IADD R7, R7, 0x1, -R0.reuse ;  /* 0x000000010707c824 */ /* 0x100fe200078e0a00 */
[----:B------:R-:W5:Y:S01]  /*8a90*/  LDL.LU R17, [R1+0x10] ;  /* 0x0000100001117983 */ /* 0x000f620000300800 */
[----:B------:R-:W-:Y:S01]  /*8aa0*/  @!P1 IMAD.IADD R3, R3, 0x1, -R0 ;  /* 0x0000000103039824 */ /* 0x000fe200078e0a00 */
[----:B------:R-:W-:-:S04]  /*8ab0*/  ISETP.GT.U32.AND P1, PT, R0, R8, PT ;  /* 0x000000080000720c */ /* 0x000fc80003f24070 */
[----:B------:R-:W-:Y:S01]  /*8ac0*/  ISETP.GT.U32.AND P3, PT, R0, R3, PT ;  /* 0x000000030000720c */ /* 0x000fe20003f64070 */
[----:B------:R-:W-:Y:S01]  /*8ad0*/  @!P2 IMAD.IADD R6, R6, 0x1, -R0 ;  /* 0x000000010606a824 */ /* 0x000fe200078e0a00 */
[----:B------:R-:W-:-:S03]  /*8ae0*/  ISETP.GE.AND P4, PT, R61, RZ, PT ;  /* 0x000000ff3d00720c */ /* 0x000fc60003f86270 */
[--C-:B------:R-:W-:Y:S01]  /*8af0*/  @!P5 IMAD.IADD R2, R2, 0x1, -R0.reuse ;  /* 0x000000010202d824 */ /* 0x100fe200078e0a00 */
[----:B------:R-:W-:Y:S02]  /*8b00*/  ISETP.GE.AND P5, PT, R16, RZ, PT ;  /* 0x000000ff1000720c */ /* 0x000fe40003fa6270 */
[----:B------:R-:W2:Y:S01]  /*8b10*/  LDL.LU R16, [R1+0x8] ;  /* 0x0000080001107983 */ /* 0x000ea20000300800 */
[--C-:B------:R-:W-:Y:S01]  /*8b20*/  @!P1 IMAD.IADD R8, R8, 0x1, -R0.reuse ;  /* 0x0000000108089824 */ /* 0x100fe200078e0a00 */
[----:B------:R-:W-:Y:S01]  /*8b30*/  ISETP.GE.AND P1, PT, R15, RZ, PT ;  /* 0x000000ff0f00720c */ /* 0x000fe20003f26270 */
[--C-:B------:R-:W-:Y:S01]  /*8b40*/  @!P6 IMAD.IADD R4, R4, 0x1, -R0.reuse ;  /* 0x000000010404e824 */ /* 0x100fe200078e0a00 */
[----:B------:R-:W3:Y:S01]  /*8b50*/  LDL.LU R15, [R1+0x4] ;  /* 0x00000400010f7983 */ /* 0x000ee20000300800 */
[----:B------:R-:W-:Y:S01]  /*8b60*/  ISETP.GE.AND P2, PT, R23, RZ, PT ;  /* 0x000000ff1700720c */ /* 0x000fe20003f46270 */
[----:B------:R-:W-:Y:S01]  /*8b70*/  @!P3 IMAD.IADD R3, R3, 0x1, -R0 ;  /* 0x000000010303b824 */ /* 0x000fe200078e0a00 */
[----:B------:R-:W-:Y:S01]  /*8b80*/  ISETP.GE.AND P6, PT, R22, RZ, PT ;  /* 0x000000ff1600720c */ /* 0x000fe20003fc6270 */
[----:B------:R-:W3:Y:S01]  /*8b90*/  LDL.LU R61, [R1] ;  /* 0x00000000013d7983 */ /* 0x000ee20000300800 */
[----:B------:R-:W-:-:S03]  /*8ba0*/  ISETP.GE.AND P3, PT, R5, RZ, PT ;  /* 0x000000ff0500720c */ /* 0x000fc60003f66270 */
[----:B------:R-:W3:Y:S04]  /*8bb0*/  LDL.LU R23, [R1+0x8124] ;  /* 0x0081240001177983 */ /* 0x000ee80000300800 */
[----:B------:R-:W3:Y:S04]  /*8bc0*/  LDL.LU R22, [R1+0x8120] ;  /* 0x0081200001167983 */ /* 0x000ee80000300800 */
[----:B------:R-:W4:Y:S01]  /*8bd0*/  LDL.LU R5, [R1+0x811c] ;  /* 0x00811c0001057983 */ /* 0x000f220000300800 */
[----:B------:R-:W-:Y:S01]  /*8be0*/  @!P0 IMAD.MOV R10, RZ, RZ, -R10 ;  /* 0x000000ffff0a8224 */ /* 0x000fe200078e0a0a */
[----:B------:R-:W-:-:S02]  /*8bf0*/  ISETP.GT.U32.AND P0, PT, R0, R2, PT ;  /* 0x000000020000720c */ /* 0x000fc40003f04070 */
[----:B0-----:R-:W-:-:S05]  /*8c00*/  LOP3.LUT R21, R21, 0x1f, RZ, 0xc0, !PT ;  /* 0x0000001f15157812 */ /* 0x001fca00078ec0ff */
[----:B-1----:R-:W-:-:S06]  /*8c10*/  IMAD R21, R21, R19, RZ ;  /* 0x0000001315157224 */ /* 0x002fcc00078e02ff */
[----:B------:R-:W-:Y:S02]  /*8c20*/  @!P0 IMAD.IADD R2, R2, 0x1, -R0 ;  /* 0x0000000102028824 */ /* 0x000fe400078e0a00 */
[C---:B------:R-:W-:Y:S02]  /*8c30*/  IMAD R0, R19.reuse, 0x20, R21 ;  /* 0x0000002013007824 */ /* 0x040fe400078e0215 */
[----:B------:R-:W-:Y:S01]  /*8c40*/  @!P5 IMAD.MOV R9, RZ, RZ, -R9 ;  /* 0x000000ffff09d224 */ /* 0x000fe200078e0a09 */
[----:B------:R-:W3:Y:S01]  /*8c50*/  LDL.LU R21, [R1+0x8118] ;  /* 0x0081180001157983 */ /* 0x000ee20000300800 */
[----:B------:R-:W-:Y:S01]  /*8c60*/  IMAD R19, R19, 0x20, R0 ;  /* 0x0000002013137824 */ /* 0x000fe200078e0200 */
[----:B------:R-:W-:Y:S02]  /*8c70*/  ISETP.GE.AND P5, PT, R20, RZ, PT ;  /* 0x000000ff1400720c */ /* 0x000fe40003fa6270 */
[----:B------:R-:W3:Y:S04]  /*8c80*/  LDL.LU R20, [R1+0x8114] ;  /* 0x0081140001147983 */ /* 0x000ee80000300800 */
[----:B------:R-:W3:Y:S01]  /*8c90*/  LDL.LU R19, [R1+0x8110] ;  /* 0x0081100001137983 */ /* 0x000ee20000300800 */
[----:B----4-:R-:W-:-:S02]  /*8ca0*/  ISETP.NE.AND P0, PT, R5, RZ, PT ;  /* 0x000000ff0500720c */ /* 0x010fc40003f05270 */
[----:B------:R-:W-:-:S04]  /*8cb0*/  LOP3.LUT R5, RZ, R5, RZ, 0x33, !PT ;  /* 0x00000005ff057212 */ /* 0x000fc800078e33ff */
[C---:B------:R-:W-:Y:S02]  /*8cc0*/  SEL R18, R5.reuse, R18, !P0 ;  /* 0x0000001205127207 */ /* 0x040fe40004000000 */
[C---:B-----5:R-:W-:Y:S02]  /*8cd0*/  SEL R17, R5.reuse, R17, !P0 ;  /* 0x0000001105117207 */ /* 0x060fe40004000000 */
[C---:B--2---:R-:W-:Y:S01]  /*8ce0*/  SEL R16, R5.reuse, R16, !P0 ;  /* 0x0000001005107207 */ /* 0x044fe20004000000 */
[----:B------:R0:W-:Y:S01]  /*8cf0*/  STL [R1+0x74], R18 ;  /* 0x0000741201007387 */ /* 0x0001e20000100800 */
[C---:B---3--:R-:W-:Y:S02]  /*8d00*/  SEL R15, R5.reuse, R15, !P0 ;  /* 0x0000000f050f7207 */ /* 0x048fe40004000000 */
[----:B------:R-:W-:Y:S01]  /*8d10*/  SEL R61, R5, R61, !P0 ;  /* 0x0000003d053d7207 */ /* 0x000fe20004000000 */
[----:B0-----:R-:W2:Y:S04]  /*8d20*/  LDL.LU R18, [R1+0x810c] ;  /* 0x00810c0001127983 */ /* 0x001ea80000300800 */
[----:B------:R0:W-:Y:S04]  /*8d30*/  STL [R1+0x70], R17 ;  /* 0x0000701101007387 */ /* 0x0001e80000100800 */
[----:B0-----:R-:W3:Y:S04]  /*8d40*/  LDL.LU R17, [R1+0x8108] ;  /* 0x0081080001117983 */ /* 0x001ee80000300800 */
[----:B------:R0:W-:Y:S04]  /*8d50*/  STL [R1+0x6c], R16 ;  /* 0x00006c1001007387 */ /* 0x0001e80000100800 */
[----:B0-----:R-:W4:Y:S04]  /*8d60*/  LDL.LU R16, [R1+0x8104] ;  /* 0x0081040001107983 */ /* 0x001f280000300800 */
[----:B------:R0:W-:Y:S04]  /*8d70*/  STL [R1+0x68], R15 ;  /* 0x0000680f01007387 */ /* 0x0001e80000100800 */
[----:B0-----:R-:W5:Y:S04]  /*8d80*/  LDL.LU R15, [R1+0x8100] ;  /* 0x00810000010f7983 */ /* 0x001f680000300800 */
[----:B------:R0:W-:Y:S04]  /*8d90*/  STL [R1+0x64], R61 ;  /* 0x0000643d01007387 */ /* 0x0001e80000100800 */
[----:B0-----:R-:W2:Y:S01]  /*8da0*/  LDL.LU R61, [R1+0x80fc] ;  /* 0x0080fc00013d7983 */ /* 0x001ea20000300800 */
[----:B------:R-:W-:-:S02]  /*8db0*/  @!P1 IMAD.MOV R8, RZ, RZ, -R8 ;  /* 0x000000ffff089224 */ /* 0x000fc400078e0a08 */
[----:B------:R-:W-:Y:S02]  /*8dc0*/  @!P4 IMAD.MOV R7, RZ, RZ, -R7 ;  /* 0x000000ffff07c224 */ /* 0x000fe400078e0a07 */
[----:B------:R-:W-:Y:S02]  /*8dd0*/  @!P2 IMAD.MOV R6, RZ, RZ, -R6 ;  /* 0x000000ffff06a224 */ /* 0x000fe400078e0a06 */
[----:B------:R-:W-:Y:S02]  /*8de0*/  @!P6 IMAD.MOV R4, RZ, RZ, -R4 ;  /* 0x000000ffff04e224 */ /* 0x000fe400078e0a04 */
[----:B------:R-:W-:Y:S02]  /*8df0*/  @!P3 IMAD.MOV R3, RZ, RZ, -R3 ;  /* 0x000000ffff03b224 */ /* 0x000fe400078e0a03 */
[----:B------:R-:W-:Y:S01]  /*8e00*/  @!P5 IMAD.MOV R2, RZ, RZ, -R2 ;  /* 0x000000ffff02d224 */ /* 0x000fe200078e0a02 */
[C---:B------:R-:W-:Y:S02]  /*8e10*/  SEL R46, R5.reuse, R46, !P0 ;  /* 0x0000002e052e7207 */ /* 0x040fe40004000000 */
[----:B------:R-:W-:-:S02]  /*8e20*/  SEL R52, R5, R52, !P0 ;  /* 0x0000003405347207 */ /* 0x000fc40004000000 */
[C---:B------:R-:W-:Y:S02]  /*8e30*/  SEL R53, R5.reuse, R53, !P0 ;  /* 0x0000003505357207 */ /* 0x040fe40004000000 */
[C---:B------:R-:W-:Y:S02]  /*8e40*/  SEL R54, R5.reuse, R54, !P0 ;  /* 0x0000003605367207 */ /* 0x040fe40004000000 */
[C---:B------:R-:W-:Y:S02]  /*8e50*/  SEL R55, R5.reuse, R55, !P0 ;  /* 0x0000003705377207 */ /* 0x040fe40004000000 */
[C---:B------:R-:W-:Y:S02]  /*8e60*/  SEL R56, R5.reuse, R56, !P0 ;  /* 0x0000003805387207 */ /* 0x040fe40004000000 */
[C---:B------:R-:W-:Y:S02]  /*8e70*/  SEL R57, R5.reuse, R57, !P0 ;  /* 0x0000003905397207 */ /* 0x040fe40004000000 */
[----:B------:R-:W-:-:S02]  /*8e80*/  SEL R58, R5, R58, !P0 ;  /* 0x0000003a053a7207 */ /* 0x000fc40004000000 */
[C---:B------:R-:W-:Y:S02]  /*8e90*/  SEL R59, R5.reuse, R59, !P0 ;  /* 0x0000003b053b7207 */ /* 0x040fe40004000000 */
[C---:B------:R-:W-:Y:S02]  /*8ea0*/  SEL R60, R5.reuse, R60, !P0 ;  /* 0x0000003c053c7207 */ /* 0x040fe40004000000 */
[C---:B------:R-:W-:Y:S02]  /*8eb0*/  SEL R14, R5.reuse, R14, !P0 ;  /* 0x0000000e050e7207 */ /* 0x040fe40004000000 */
[C---:B-----5:R-:W-:Y:S02]  /*8ec0*/  SEL R15, R5.reuse, R15, !P0 ;  /* 0x0000000f050f7207 */ /* 0x060fe40004000000 */
[----:B--2---:R-:W-:-:S05]  /*8ed0*/  SEL R61, R5, R61, !P0 ;  /* 0x0000003d053d7207 */ /* 0x004fca0004000000 */
[----:B------:R4:W-:Y:S04]  /*8ee0*/  STL [R1+0x60], R61 ;  /* 0x0000603d01007387 */ /* 0x0009e80000100800 */
[----:B------:R0:W-:Y:S01]  /*8ef0*/  STL [R1+0x5c], R15 ;  /* 0x00005c0f01007387 */ /* 0x0001e20000100800 */
[C---:B----4-:R-:W-:Y:S02]  /*8f00*/  SEL R61, R5.reuse, R16, !P0 ;  /* 0x00000010053d7207 */ /* 0x050fe40004000000 */
[C---:B---3--:R-:W-:Y:S02]  /*8f10*/  SEL R16, R5.reuse, R17, !P0 ;  /* 0x0000001105107207 */ /* 0x048fe40004000000 */
[C---:B0-----:R-:W-:Y:S02]  /*8f20*/  SEL R15, R5.reuse, R18, !P0 ;  /* 0x00000012050f7207 */ /* 0x041fe40004000000 */
[C---:B------:R-:W-:Y:S01]  /*8f30*/  SEL R17, R5.reuse, R19, !P0 ;  /* 0x0000001305117207 */ /* 0x040fe20004000000 */
[----:B------:R-:W-:Y:S04]  /*8f40*/  STL [R1+0x58], R61 ;  /* 0x0000583d01007387 */ /* 0x000fe80000100800 */
[----:B------:R0:W-:Y:S04]  /*8f50*/  STL [R1+0x54], R16 ;  /* 0x0000541001007387 */ /* 0x0001e80000100800 */
[----:B------:R1:W-:Y:S04]  /*8f60*/  STL [R1+0x50], R15 ;  /* 0x0000500f01007387 */ /* 0x0003e80000100800 */
[----:B------:R2:W-:Y:S01]  /*8f70*/  STL [R1+0x4c], R17 ;  /* 0x00004c1101007387 */ /* 0x0005e20000100800 */
[----:B0-----:R-:W-:-:S02]  /*8f80*/  SEL R16, R5, R20, !P0 ;  /* 0x0000001405107207 */ /* 0x001fc40004000000 */
[----:B-1----:R-:W-:-:S03]  /*8f90*/  SEL R15, R5, R21, !P0 ;  /* 0x00000015050f7207 */ /* 0x002fc60004000000 */
[----:B------:R0:W-:Y:S01]  /*8fa0*/  STL [R1+0x48], R16 ;  /* 0x0000481001007387 */ /* 0x0001e20000100800 */
[----:B--2---:R-:W-:-:S03]  /*8fb0*/  SEL R17, R5, R22, !P0 ;  /* 0x0000001605117207 */ /* 0x004fc60004000000 */
[----:B------:R1:W-:Y:S04]  /*8fc0*/  STL [R1+0x44], R15 ;  /* 0x0000440f01007387 */ /* 0x0003e80000100800 */
[----:B------:R2:W-:Y:S01]  /*8fd0*/  STL [R1+0x40], R17 ;  /* 0x0000401101007387 */ /* 0x0005e20000100800 */
[C---:B0-----:R-:W-:Y:S02]  /*8fe0*/  SEL R16, R5.reuse, R23, !P0 ;  /* 0x0000001705107207 */ /* 0x041fe40004000000 */
        /* <DEDUP_REMOVED lines=15> */
[----:B------:R-:W-:Y:S04]  /*90e0*/  STL [R1+0x20], R15 ;  /* 0x0000200f01007387 */ /* 0x000fe80000100800 */
[----:B------:R1:W-:Y:S01]  /*90f0*/  STL [R1+0x1c], R17 ;  /* 0x00001c1101007387 */ /* 0x0003e20000100800 */
[C---:B0-----:R-:W-:Y:S02]  /*9100*/  SEL R16, R5.reuse, R32, !P0 ;  /* 0x0000002005107207 */ /* 0x041fe40004000000 */
[C---:B-1----:R-:W-:Y:S02]  /*9110*/  SEL R17, R5.reuse, R34, !P0 ;  /* 0x0000002205117207 */ /* 0x042fe40004000000 */
[----:B------:R-:W0:Y:S01]  /*9120*/  S2R R34, SR_TID.X ;  /* 0x0000000000227919 */ /* 0x000e220000002100 */
[----:B------:R1:W-:Y:S02]  /*9130*/  STL [R1+0x18], R16 ;  /* 0x0000181001007387 */ /* 0x0003e40000100800 */
[----:B-1----:R-:W-:-:S02]  /*9140*/  SEL R16, R5, R35, !P0 ;  /* 0x0000002305107207 */ /* 0x002fc40004000000 */
[----:B------:R-:W1:Y:S01]  /*9150*/  LDC R35, c[0x0][0x23c] ;  /* 0x00008f00ff237b82 */ /* 0x000e620000000800 */
[----:B------:R-:W-:-:S05]  /*9160*/  SEL R15, R5, R33, !P0 ;  /* 0x00000021050f7207 */ /* 0x000fca0004000000 */
[----:B------:R2:W-:Y:S01]  /*9170*/  STL [R1+0x14], R15 ;  /* 0x0000140f01007387 */ /* 0x0005e20000100800 */
[----:B------:R-:W-:-:S03]  /*9180*/  SEL R20, R5, R37, !P0 ;  /* 0x0000002505147207 */ /* 0x000fc60004000000 */
[----:B------:R-:W-:Y:S01]  /*9190*/  STL [R1+0x10], R17 ;  /* 0x0000101101007387 */ /* 0x000fe20000100800 */
[----:B--2---:R-:W-:-:S03]  /*91a0*/  SEL R15, R5, R36, !P0 ;  /* 0x00000024050f7207 */ /* 0x004fc60004000000 */
[----:B------:R-:W-:Y:S01]  /*91b0*/  STL [R1+0x8], R16 ;  /* 0x0000081001007387 */ /* 0x000fe20000100800 */
[----:B0-----:R-:W-:-:S03]  /*91c0*/  LOP3.LUT R34, R34, 0x1f, RZ, 0xc0, !PT ;  /* 0x0000001f22227812 */ /* 0x001fc600078ec0ff */
[----:B------:R0:W-:Y:S01]  /*91d0*/  STL [R1+0x4], R15 ;  /* 0x0000040f01007387 */ /* 0x0001e20000100800 */
[C---:B------:R-:W-:Y:S02]  /*91e0*/  SEL R32, R5.reuse, R41, !P0 ;  /* 0x0000002905207207 */ /* 0x040fe40004000000 */
[----:B------:R-:W-:Y:S01]  /*91f0*/  SEL R37, R5, R42, !P0 ;  /* 0x0000002a05257207 */ /* 0x000fe20004000000 */
[----:B-1----:R-:W-:Y:S02]  /*9200*/  IMAD R41, R35, 0x20, R0 ;  /* 0x0000002023297824 */ /* 0x002fe400078e0200 */
[----:B------:R-:W-:Y:S01]  /*9210*/  IMAD R42, R34, R35, RZ ;  /* 0x00000023222a7224 */ /* 0x000fe200078e02ff */
[C---:B0-----:R-:W-:Y:S02]  /*9220*/  SEL R15, R5.reuse, R43, !P0 ;  /* 0x0000002b050f7207 */ /* 0x041fe40004000000 */
[C---:B------:R-:W-:Y:S02]  /*9230*/  SEL R25, R5.reuse, R39, !P0 ;  /* 0x0000002705197207 */ /* 0x040fe40004000000 */
[C---:B------:R-:W-:Y:S01]  /*9240*/  SEL R28, R5.reuse, R40, !P0 ;  /* 0x00000028051c7207 */ /* 0x040fe20004000000 */
[----:B------:R0:W-:Y:S01]  /*9250*/  STL [R1], R15 ;  /* 0x0000000f01007387 */ /* 0x0001e20000100800 */
[----:B------:R-:W-:Y:S01]  /*9260*/  SEL R19, R5, R44, !P0 ;  /* 0x0000002c05137207 */ /* 0x000fe20004000000 */
[----:B------:R-:W-:Y:S01]  /*9270*/  IMAD R40, R35, 0x20, R41 ;  /* 0x0000002023287824 */ /* 0x000fe200078e0229 */
[----:B------:R-:W-:-:S02]  /*9280*/  SEL R61, R5, R45, !P0 ;  /* 0x0000002d053d7207 */ /* 0x000fc40004000000 */
[C---:B------:R-:W-:Y:S02]  /*9290*/  SEL R23, R5.reuse, R38, !P0 ;  /* 0x0000002605177207 */ /* 0x040fe40004000000 */
[C---:B------:R-:W-:Y:S02]  /*92a0*/  SEL R18, R5.reuse, R48, !P0 ;  /* 0x0000003005127207 */ /* 0x040fe40004000000 */
[C---:B------:R-:W-:Y:S02]  /*92b0*/  SEL R26, R5.reuse, R49, !P0 ;  /* 0x00000031051a7207 */ /* 0x040fe40004000000 */
[C---:B0-----:R-:W-:Y:S02]  /*92c0*/  SEL R15, R5.reuse, R47, !P0 ;  /* 0x0000002f050f7207 */ /* 0x041fe40004000000 */
[C---:B------:R-:W-:Y:S02]  /*92d0*/  SEL R31, R5.reuse, R50, !P0 ;  /* 0x00000032051f7207 */ /* 0x040fe40004000000 */
[----:B------:R-:W-:-:S02]  /*92e0*/  SEL R44, R5, R51, !P0 ;  /* 0x00000033052c7207 */ /* 0x000fc40004000000 */
[C---:B------:R-:W-:Y:S02]  /*92f0*/  SEL R16, R5.reuse, R13, !P0 ;  /* 0x0000000d05107207 */ /* 0x040fe40004000000 */
[C---:B------:R-:W-:Y:S02]  /*9300*/  SEL R17, R5.reuse, R12, !P0 ;  /* 0x0000000c05117207 */ /* 0x040fe40004000000 */
[C---:B------:R-:W-:Y:S02]  /*9310*/  SEL R21, R5.reuse, R11, !P0 ;  /* 0x0000000b05157207 */ /* 0x040fe40004000000 */
[C---:B------:R-:W-:Y:S01]  /*9320*/  SEL R22, R5.reuse, R10, !P0 ;  /* 0x0000000a05167207 */ /* 0x040fe20004000000 */
[----:B------:R-:W2:Y:S01]  /*9330*/  LDL.LU R11, [R1+0x70] ;  /* 0x00007000010b7983 */ /* 0x000ea20000300800 */
[C---:B------:R-:W-:Y:S02]  /*9340*/  SEL R24, R5.reuse, R9, !P0 ;  /* 0x0000000905187207 */ /* 0x040fe40004000000 */
[C---:B------:R-:W-:Y:S01]  /*9350*/  SEL R39, R5.reuse, R8, !P0 ;  /* 0x0000000805277207 */ /* 0x040fe20004000000 */
[----:B------:R-:W3:Y:S01]  /*9360*/  LDL.LU R12, [R1+0x68] ;  /* 0x00006800010c7983 */ /* 0x000ee20000300800 */
[----:B------:R-:W-:-:S02]  /*9370*/  SEL R27, R5, R7, !P0 ;  /* 0x00000007051b7207 */ /* 0x000fc40004000000 */
[C---:B------:R-:W-:Y:S01]  /*9380*/  SEL R29, R5.reuse, R6, !P0 ;  /* 0x00000006051d7207 */ /* 0x040fe20004000000 */
[----:B------:R-:W4:Y:S01]  /*9390*/  LDL.LU R51, [R1+0x64] ;  /* 0x0000640001337983 */ /* 0x000f220000300800 */
[C---:B------:R-:W-:Y:S02]  /*93a0*/  SEL R30, R5.reuse, R4, !P0 ;  /* 0x00000004051e7207 */ /* 0x040fe40004000000 */
[C---:B------:R-:W-:Y:S02]  /*93b0*/  SEL R33, R5.reuse, R3, !P0 ;  /* 0x0000000305217207 */ /* 0x040fe40004000000 */
[----:B------:R-:W-:Y:S02]  /*93c0*/  SEL R45, R5, R2, !P0 ;  /* 0x00000002052d7207 */ /* 0x000fe40004000000 */
[----:B------:R-:W-:Y:S02]  /*93d0*/  IADD3 R38, P0, R42, UR6, RZ ;  /* 0x000000062a267c10 */ /* 0x000fe4000ff1e0ff */
[----:B------:R-:W-:-:S02]  /*93e0*/  IADD3 R36, P1, R0, UR6, RZ ;  /* 0x0000000600247c10 */ /* 0x000fc4000ff3e0ff */
[C---:B------:R-:W-:Y:S01]  /*93f0*/  IADD3 R35, P2, R41.reuse, UR6, RZ ;  /* 0x0000000629237c10 */ /* 0x040fe2000ff5e0ff */
[----:B------:R-:W-:Y:S01]  /*9400*/  STL [R1+0x80d4], R38 ;  /* 0x0080d42601007387 */ /* 0x000fe20000100800 */
[----:B------:R-:W-:Y:S01]  /*9410*/  IADD3 R34, P3, R40, UR6, RZ ;  /* 0x0000000628227c10 */ /* 0x000fe2000ff7e0ff */
[----:B------:R-:W-:Y:S01]  /*9420*/  IMAD R20, R20, UR5, RZ ;  /* 0x0000000514147c24 */ /* 0x000fe2000f8e02ff */
[----:B------:R-:W-:Y:S01]  /*9430*/  LEA.HI.X.SX32 R43, R42, UR7, 0x1, P0 ;  /* 0x000000072a2b7c11 */ /* 0x000fe200080f0eff */
[----:B------:R-:W-:Y:S01]  /*9440*/  STL [R1+0x80d8], R36 ;  /* 0x0080d82401007387 */ /* 0x000fe20000100800 */
[----:B------:R-:W-:Y:S01]  /*9450*/  LEA.HI.X.SX32 R41, R41, UR7, 0x1, P2 ;  /* 0x0000000729297c11 */ /* 0x000fe200090f0eff */
[----:B------:R-:W-:Y:S01]  /*9460*/  IMAD R23, R23, UR5, RZ ;  /* 0x0000000517177c24 */ /* 0x000fe2000f8e02ff */
[----:B------:R-:W-:Y:S01]  /*9470*/  UIMAD UR49, UR49, 0x76, URZ ;  /* 0x00000076313178a4 */ /* 0x000fe2000f8e023f */
[----:B------:R0:W-:Y:S01]  /*9480*/  STL [R1+0x80dc], R35 ;  /* 0x0080dc2301007387 */ /* 0x0001e20000100800 */
[----:B------:R-:W-:Y:S01]  /*9490*/  IMAD R25, R25, UR5, RZ ;  /* 0x0000000519197c24 */ /* 0x000fe2000f8e02ff */
[----:B------:R-:W-:Y:S01]  /*94a0*/  UIMAD UR50, UR50, 0x75, URZ ;  /* 0x00000075323278a4 */ /* 0x000fe2000f8e023f */
[----:B------:R-:W-:Y:S01]  /*94b0*/  IMAD R28, R28, UR5, RZ ;  /* 0x000000051c1c7c24 */ /* 0x000fe2000f8e02ff */
[----:B------:R-:W-:Y:S01]  /*94c0*/  UIMAD UR51, UR51, 0x74, URZ ;  /* 0x00000074333378a4 */ /* 0x000fe2000f8e023f */
[----:B------:R-:W-:Y:S01]  /*94d0*/  IMAD R32, R32, UR5, RZ ;  /* 0x0000000520207c24 */ /* 0x000fe2000f8e02ff */
[----:B------:R-:W-:Y:S01]  /*94e0*/  UIMAD UR52, UR52, 0x73, URZ ;  /* 0x00000073343478a4 */ /* 0x000fe2000f8e023f */
[----:B------:R-:W-:Y:S01]  /*94f0*/  IMAD R37, R37, UR5, RZ ;  /* 0x0000000525257c24 */ /* 0x000fe2000f8e02ff */
[----:B------:R-:W-:Y:S01]  /*9500*/  UIMAD UR22, UR22, 0x72, URZ ;  /* 0x00000072161678a4 */ /* 0x000fe2000f8e023f */
[----:B0-----:R-:W5:Y:S01]  /*9510*/  LDL.LU R35, [R1+0x6c] ;  /* 0x00006c0001237983 */ /* 0x001f620000300800 */
[----:B------:R-:W-:Y:S01]  /*9520*/  IMAD R19, R19, UR5, RZ ;  /* 0x0000000513137c24 */ /* 0x000fe2000f8e02ff */
[----:B------:R-:W-:-:S02]  /*9530*/  UIMAD UR53, UR53, 0x71, URZ ;  /* 0x00000071353578a4 */ /* 0x000fc4000f8e023f */
        /* <DEDUP_REMOVED lines=9> */
[----:B0-----:R-:W4:Y:S01]  /*95d0*/  LDL.LU R34, [R1+0x74] ;  /* 0x0000740001227983 */ /* 0x001f220000300800 */
[----:B------:R-:W-:Y:S01]  /*95e0*/  IMAD R44, R44, UR5, RZ ;  /* 0x000000052c2c7c24 */ /* 0x000fe2000f8e02ff */
[----:B------:R-:W-:-:S02]  /*95f0*/  UIMAD UR58, UR58, 0x6c, URZ ;  /* 0x0000006c3a3a78a4 */ /* 0x000fc4000f8e023f */
[----:B------:R-:W5:Y:S01]  /*9600*/  LDL.LU R50, [R1+0x60] ;  /* 0x0000600001327983 */ /* 0x000f620000300800 */
[----:B------:R-:W-:Y:S01]  /*9610*/  IMAD R27, R27, UR5, RZ ;  /* 0x000000051b1b7c24 */ /* 0x000fe2000f8e02ff */
[----:B------:R-:W-:Y:S02]  /*9620*/  UIMAD UR59, UR59, 0x6b, URZ ;  /* 0x0000006b3b3b78a4 */ /* 0x000fe4000f8e023f */
[----:B------:R-:W5:Y:S01]  /*9630*/  LDL.LU R49, [R1+0x5c] ;  /* 0x00005c0001317983 */ /* 0x000f620000300800 */
[----:B------:R-:W-:Y:S01]  /*9640*/  IMAD R29, R29, UR5, RZ ;  /* 0x000000051d1d7c24 */ /* 0x000fe2000f8e02ff */
[----:B------:R-:W-:Y:S02]  /*9650*/  UIMAD UR60, UR60, 0x6a, URZ ;  /* 0x0000006a3c3c78a4 */ /* 0x000fe4000f8e023f */
[----:B------:R-:W5:Y:S01]  /*9660*/  LDL.LU R48, [R1+0x58] ;  /* 0x0000580001307983 */ /* 0x000f620000300800 */
[----:B------:R-:W-:Y:S01]  /*9670*/  IMAD R30, R30, UR5, RZ ;  /* 0x000000051e1e7c24 */ /* 0x000fe2000f8e02ff */
[----:B------:R-:W-:-:S02]  /*9680*/  UIMAD UR61, UR61, 0x69, URZ ;  /* 0x000000693d3d78a4 */ /* 0x000fc4000f8e023f */
[----:B------:R-:W5:Y:S01]  /*9690*/  LDL.LU R47, [R1+0x54] ;  /* 0x00005400012f7983 */ /* 0x000f620000300800 */
[----:B------:R-:W-:Y:S01]  /*96a0*/  LEA.HI.X.SX32 R42, R0, UR7, 0x1, P1 ;  /* 0x00000007002a7c11 */ /* 0x000fe200088f0eff */
[----:B------:R-:W-:Y:S01]  /*96b0*/  IMAD R33, R33, UR5, RZ ;  /* 0x0000000521217c24 */ /* 0x000fe2000f8e02ff */
[----:B------:R-:W-:Y:S01]  /*96c0*/  ULDC UR6, c[0x0][0x238] ;  /* 0x00008e0000067ab9 */ /* 0x000fe20000000800 */
[----:B------:R-:W-:Y:S04]  /*96d0*/  STL [R1+0x80d0], R43 ;  /* 0x0080d02b01007387 */ /* 0x000fe80000100800 */
[----:B------:R-:W-:Y:S04]  /*96e0*/  STL [R1+0x80e4], R42 ;  /* 0x0080e42a01007387 */ /* 0x000fe80000100800 */
[----:B------:R-:W5:Y:S04]  /*96f0*/  LDL.LU R36, [R1+0x50] ;  /* 0x0000500001247983 */ /* 0x000f680000300800 */
        /* <DEDUP_REMOVED lines=8> */
[----:B------:R-:W5:Y:S01]  /*9780*/  LDL.LU R13, [R1+0x2c] ;  /* 0x00002c00010d7983 */ /* 0x000f620000300800 */
[----:B------:R-:W-:Y:S01]  /*9790*/  LEA.HI.X.SX32 R40, R40, UR7, 0x1, P3 ;  /* 0x0000000728287c11 */ /* 0x000fe200098f0eff */
[----:B--2---:R-:W-:-:S02]  /*97a0*/  IMAD R0, R11, UR5, RZ ;  /* 0x000000050b007c24 */ /* 0x004fc4000f8e02ff */
[----:B------:R-:W2:Y:S01]  /*97b0*/  LDL.LU R9, [R1+0x28] ;  /* 0x0000280001097983 */ /* 0x000ea20000300800 */
[----:B------:R-:W-:Y:S01]  /*97c0*/  UIMAD UR6, UR6, 0x67, URZ ;  /* 0x00000067060678a4 */ /* 0x000fe2000f8e023f */
[----:B------:R-:W-:Y:S02]  /*97d0*/  ULDC UR7, c[0x0][0x238] ;  /* 0x00008e0000077ab9 */ /* 0x000fe40000000800 */
[----:B------:R-:W2:Y:S04]  /*97e0*/  LDL.LU R10, [R1+0x24] ;  /* 0x00002400010a7983 */ /* 0x000ea80000300800 */
[----:B------:R-:W-:Y:S04]  /*97f0*/  STL [R1+0x80e8], R41 ;  /* 0x0080e82901007387 */ /* 0x000fe80000100800 */
[----:B------:R-:W-:Y:S04]  /*9800*/  STL [R1+0x80ec], R40 ;  /* 0x0080ec2801007387 */ /* 0x000fe80000100800 */
[----:B------:R-:W2:Y:S04]  /*9810*/  LDL.LU R11, [R1+0x20] ;  /* 0x00002000010b7983 */ /* 0x000ea80000300800 */
[----:B------:R3:W-:Y:S02]  /*9820*/  STL [R1+0x120], R0 ;  /* 0x0001200001007387 */ /* 0x0007e40000100800 */
[----:B---3--:R-:W-:-:S02]  /*9830*/  IMAD R0, R12, UR5, RZ ;  /* 0x000000050c007c24 */ /* 0x008fc4000f8e02ff */
[----:B------:R-:W3:Y:S01]  /*9840*/  LDL.LU R12, [R1+0x1c] ;  /* 0x00001c00010c7983 */ /* 0x000ee20000300800 */
[----:B----4-:R-:W-:Y:S02]  /*9850*/  IMAD R43, R34, UR5, RZ ;  /* 0x00000005222b7c24 */ /* 0x010fe4000f8e02ff */
[----:B-----5:R-:W-:-:S05]  /*9860*/  IMAD R34, R35, UR5, RZ ;  /* 0x0000000523227c24 */ /* 0x020fca000f8e02ff */
[----:B------:R0:W-:Y:S04]  /*9870*/  STL [R1+0x11c], R34 ;  /* 0x00011c2201007387 */ /* 0x0001e80000100800 */
[----:B------:R1:W-:Y:S01]  /*9880*/  STL [R1+0x118], R0 ;  /* 0x0001180001007387 */ /* 0x0003e20000100800 */
[----:B0-----:R-:W-:-:S03]  /*9890*/  IMAD R34, R51, UR5, RZ ;  /* 0x0000000533227c24 */ /* 0x001fc6000f8e02ff */
[----:B------:R-:W4:Y:S01]  /*98a0*/  LDL.LU R51, [R1+0x18] ;  /* 0x0000180001337983 */ /* 0x000f220000300800 */
[----:B-1----:R-:W-:-:S03]  /*98b0*/  IMAD R0, R50, UR5, RZ ;  /* 0x0000000532007c24 */ /* 0x002fc6000f8e02ff */
[----:B------:R0:W-:Y:S04]  /*98c0*/  STL [R1+0x114], R34 ;  /* 0x0001142201007387 */ /* 0x0001e80000100800 */
[----:B------:R-:W5:Y:S04]  /*98d0*/  LDL.LU R50, [R1+0x14] ;  /* 0x0000140001327983 */ /* 0x000f680000300800 */
[----:B------:R1:W-:Y:S01]  /*98e0*/  STL [R1+0x110], R0 ;  /* 0x0001100001007387 */ /* 0x0003e20000100800 */
[----:B0-----:R-:W-:-:S03]  /*98f0*/  IMAD R34, R49, UR5, RZ ;  /* 0x0000000531227c24 */ /* 0x001fc6000f8e02ff */
[----:B------:R-:W5:Y:S01]  /*9900*/  LDL.LU R49, [R1+0x10] ;  /* 0x0000100001317983 */ /* 0x000f620000300800 */
[----:B-1----:R-:W-:-:S03]  /*9910*/  IMAD R0, R48, UR5, RZ ;  /* 0x0000000530007c24 */ /* 0x002fc6000f8e02ff */
[----:B------:R0:W-:Y:S04]  /*9920*/  STL [R1+0x10c], R34 ;  /* 0x00010c2201007387 */ /* 0x0001e80000100800 */
[----:B------:R-:W5:Y:S04]  /*9930*/  LDL.LU R48, [R1+0x8] ;  /* 0x0000080001307983 */ /* 0x000f680000300800 */
[----:B------:R1:W-:Y:S01]  /*9940*/  STL [R1+0x108], R0 ;  /* 0x0001080001007387 */ /* 0x0003e20000100800 */
[----:B0-----:R-:W-:-:S03]  /*9950*/  IMAD R34, R47, UR5, RZ ;  /* 0x000000052f227c24 */ /* 0x001fc6000f8e02ff */
[----:B------:R-:W5:Y:S01]  /*9960*/  LDL.LU R47, [R1+0x4] ;  /* 0x00000400012f7983 */ /* 0x000f620000300800 */
[----:B------:R-:W-:Y:S02]  /*9970*/  IMAD R5, R5, UR5, RZ ;  /* 0x0000000505057c24 */ /* 0x000fe4000f8e02ff */
[----:B-1----:R-:W-:Y:S01]  /*9980*/  IMAD R0, R36, UR5, RZ ;  /* 0x0000000524007c24 */ /* 0x002fe2000f8e02ff */
[----:B------:R0:W-:Y:S04]  /*9990*/  STL [R1+0x104], R34 ;  /* 0x0001042201007387 */ /* 0x0001e80000100800 */
[----:B------:R1:W-:Y:S01]  /*99a0*/  STL [R1+0x100], R0 ;  /* 0x0001000001007387 */ /* 0x0003e20000100800 */
[----:B0-----:R-:W-:Y:S02]  /*99b0*/  IMAD R34, R38, UR5, RZ ;  /* 0x0000000526227c24 */ /* 0x001fe4000f8e02ff */
[----:B-1----:R-:W-:-:S03]  /*99c0*/  IMAD R0, R2, UR5, RZ ;  /* 0x0000000502007c24 */ /* 0x002fc6000f8e02ff */
[----:B------:R-:W-:Y:S01]  /*99d0*/  STL [R1+0xfc], R34 ;  /* 0x0000fc2201007387 */ /* 0x000fe20000100800 */
[----:B------:R-:W-:Y:S02]  /*99e0*/  IMAD R3, R3, UR5, RZ ;  /* 0x0000000503037c24 */ /* 0x000fe4000f8e02ff */
[----:B------:R-:W-:Y:S01]  /*99f0*/  IMAD R2, R4, UR5, RZ ;  /* 0x0000000504027c24 */ /* 0x000fe2000f8e02ff */
[----:B------:R-:W-:Y:S04]  /*9a00*/  STL [R1+0xf8], R5 ;  /* 0x0000f80501007387 */ /* 0x000fe80000100800 */
[----:B------:R0:W-:Y:S01]  /*9a10*/  STL [R1+0xf4], R0 ;  /* 0x0000f40001007387 */ /* 0x0001e20000100800 */
[----:B------:R-:W-:-:S03]  /*9a20*/  IMAD R42, R13, UR5, RZ ;  /* 0x000000050d2a7c24 */ /* 0x000fc6000f8e02ff */
[----:B------:R-:W-:Y:S01]  /*9a30*/  STL [R1+0xf0], R3 ;  /* 0x0000f00301007387 */ /* 0x000fe20000100800 */
[----:B0-----:R-:W-:-:S03]  /*9a40*/  IMAD R0, R6, UR5, RZ ;  /* 0x0000000506007c24 */ /* 0x001fc6000f8e02ff */
[----:B------:R-:W-:Y:S04]  /*9a50*/  STL [R1+0xec], R2 ;  /* 0x0000ec0201007387 */ /* 0x000fe80000100800 */
[----:B------:R-:W-:Y:S04]  /*9a60*/  STL [R1+0xe8], R0 ;  /* 0x0000e80001007387 */ /* 0x000fe80000100800 */
[----:B------:R-:W5:Y:S01]  /*9a70*/  LDL.LU R13, [R1] ;  /* 0x00000000010d7983 */ /* 0x000f620000300800 */
[----:B------:R-:W-:Y:S02]  /*9a80*/  IMAD R40, R7, UR5, RZ ;  /* 0x0000000507287c24 */ /* 0x000fe4000f8e02ff */
[----:B------:R-:W-:-:S03]  /*9a90*/  IMAD R41, R8, UR5, RZ ;  /* 0x0000000508297c24 */ /* 0x000fc6000f8e02ff */
[----:B------:R-:W-:Y:S04]  /*9aa0*/  STL [R1+0xe4], R40 ;  /* 0x0000e42801007387 */ /* 0x000fe80000100800 */
[----:B------:R-:W-:Y:S04]  /*9ab0*/  STL [R1+0x80f0], R40 ;  /* 0x0080f02801007387 */ /* 0x000fe80000100800 */
[----:B------:R-:W-:Y:S04]  /*9ac0*/  STL [R1+0xe0], R41 ;  /* 0x0000e02901007387 */ /* 0x000fe80000100800 */
[----:B------:R0:W-:Y:S04]  /*9ad0*/  STL [R1+0x80f4], R41 ;  /* 0x0080f42901007387 */ /* 0x0001e80000100800 */
[----:B------:R-:W-:Y:S04]  /*9ae0*/  STL [R1+0xdc], R42 ;  /* 0x0000dc2a01007387 */ /* 0x000fe80000100800 */
[----:B------:R1:W-:Y:S01]  /*9af0*/  STL [R1+0x80f8], R42 ;  /* 0x0080f82a01007387 */ /* 0x0003e20000100800 */
[----:B--2---:R-:W-:-:S02]  /*9b00*/  IMAD R34, R9, UR5, RZ ;  /* 0x0000000509227c24 */ /* 0x004fc4000f8e02ff */
[----:B------:R-:W-:-:S03]  /*9b10*/  IMAD R35, R10, UR5, RZ ;  /* 0x000000050a237c24 */ /* 0x000fc6000f8e02ff */
[----:B------:R-:W-:Y:S04]  /*9b20*/  STL [R1+0xd8], R34 ;  /* 0x0000d82201007387 */ /* 0x000fe80000100800 */
[----:B------:R-:W-:Y:S01]  /*9b30*/  STL [R1+0xd4], R35 ;  /* 0x0000d42301007387 */ /* 0x000fe20000100800 */
[----:B------:R-:W-:-:S05]  /*9b40*/  IMAD R36, R11, UR5, RZ ;  /* 0x000000050b247c24 */ /* 0x000fca000f8e02ff */
[----:B------:R-:W-:Y:S01]  /*9b50*/  STL [R1+0xd0], R36 ;  /* 0x0000d02401007387 */ /* 0x000fe20000100800 */
[----:B---3--:R-:W-:-:S05]  /*9b60*/  IMAD R38, R12, UR5, RZ ;  /* 0x000000050c267c24 */ /* 0x008fca000f8e02ff */
[----:B------:R-:W-:Y:S01]  /*9b70*/  STL [R1+0xcc], R38 ;  /* 0x0000cc2601007387 */ /* 0x000fe20000100800 */
[----:B----4-:R-:W-:Y:S02]  /*9b80*/  IMAD R51, R51, UR5, RZ ;  /* 0x0000000533337c24 */ /* 0x010fe4000f8e02ff */
[----:B-----5:R-:W-:-:S03]  /*9b90*/  IMAD R50, R50, UR5, RZ ;  /* 0x0000000532327c24 */ /* 0x020fc6000f8e02ff */
[----:B------:R-:W-:Y:S01]  /*9ba0*/  STL [R1+0xc8], R51 ;  /* 0x0000c83301007387 */ /* 0x000fe20000100800 */
[----:B------:R-:W-:-:S03]  /*9bb0*/  IMAD R49, R49, UR5, RZ ;  /* 0x0000000531317c24 */ /* 0x000fc6000f8e02ff */
[----:B------:R-:W-:Y:S04]  /*9bc0*/  STL [R1+0xc4], R50 ;  /* 0x0000c43201007387 */ /* 0x000fe80000100800 */
[----:B------:R-:W-:Y:S01]  /*9bd0*/  STL [R1+0xc0], R49 ;  /* 0x0000c03101007387 */ /* 0x000fe20000100800 */
[----:B------:R-:W-:Y:S02]  /*9be0*/  IMAD R48, R48, UR5, RZ ;  /* 0x0000000530307c24 */ /* 0x000fe4000f8e02ff */
[----:B------:R-:W-:-:S03]  /*9bf0*/  IMAD R47, R47, UR5, RZ ;  /* 0x000000052f2f7c24 */ /* 0x000fc6000f8e02ff */
[----:B------:R-:W-:Y:S04]  /*9c00*/  STL [R1+0xbc], R48 ;  /* 0x0000bc3001007387 */ /* 0x000fe80000100800 */
[----:B------:R-:W-:Y:S04]  /*9c10*/  STL [R1+0xb8], R47 ;  /* 0x0000b82f01007387 */ /* 0x000fe80000100800 */
[----:B0-----:R-:W2:Y:S04]  /*9c20*/  LDL R41, [R1+0x120] ;  /* 0x0001200001297983 */ /* 0x001ea80000100800 */
[----:B------:R-:W3:Y:S01]  /*9c30*/  LDL R40, [R1+0x11c] ;  /* 0x00011c0001287983 */ /* 0x000ee20000100800 */
[----:B------:R-:W-:-:S02]  /*9c40*/  IMAD R6, R61, UR5, RZ ;  /* 0x000000053d067c24 */ /* 0x000fc4000f8e02ff */
[----:B------:R-:W-:Y:S01]  /*9c50*/  IMAD R9, R46, UR5, RZ ;  /* 0x000000052e097c24 */ /* 0x000fe2000f8e02ff */
[----:B------:R-:W4:Y:S01]  /*9c60*/  LDL R61, [R1+0xe8] ;  /* 0x0000e800013d7983 */ /* 0x000f220000100800 */
[----:B------:R-:W-:Y:S02]  /*9c70*/  IMAD R3, R52, UR5, RZ ;  /* 0x0000000534037c24 */ /* 0x000fe4000f8e02ff */
[----:B------:R-:W-:Y:S01]  /*9c80*/  IMAD R12, R53, UR5, RZ ;  /* 0x00000005350c7c24 */ /* 0x000fe2000f8e02ff */
[----:B------:R-:W5:Y:S01]  /*9c90*/  LDL R46, [R1+0xec] ;  /* 0x0000ec00012e7983 */ /* 0x000f620000100800 */
[----:B------:R-:W-:Y:S02]  /*9ca0*/  IMAD R0, R54, UR5, RZ ;  /* 0x0000000536007c24 */ /* 0x000fe4000f8e02ff */
[----:B------:R-:W-:Y:S01]  /*9cb0*/  IMAD R2, R55, UR5, RZ ;  /* 0x0000000537027c24 */ /* 0x000fe2000f8e02ff */
[----:B------:R-:W4:Y:S01]  /*9cc0*/  LDL R52, [R1+0xf0] ;  /* 0x0000f00001347983 */ /* 0x000f220000100800 */
[----:B------:R-:W-:-:S02]  /*9cd0*/  IMAD R4, R56, UR5, RZ ;  /* 0x0000000538047c24 */ /* 0x000fc4000f8e02ff */
[----:B------:R-:W-:Y:S01]  /*9ce0*/  IMAD R5, R57, UR5, RZ ;  /* 0x0000000539057c24 */ /* 0x000fe2000f8e02ff */
[----:B------:R-:W4:Y:S01]  /*9cf0*/  LDL R53, [R1+0xf4] ;  /* 0x0000f40001357983 */ /* 0x000f220000100800 */
[----:B------:R-:W-:Y:S02]  /*9d00*/  IMAD R7, R58, UR5, RZ ;  /* 0x000000053a077c24 */ /* 0x000fe4000f8e02ff */
[----:B------:R-:W-:Y:S01]  /*9d10*/  IMAD R8, R59, UR5, RZ ;  /* 0x000000053b087c24 */ /* 0x000fe2000f8e02ff */
[----:B------:R-:W5:Y:S01]  /*9d20*/  LDL R54, [R1+0xf8] ;  /* 0x0000f80001367983 */ /* 0x000f620000100800 */
[----:B------:R-:W-:-:S03]  /*9d30*/  IMAD R11, R60, UR5, RZ ;  /* 0x000000053c0b7c24 */ /* 0x000fc6000f8e02ff */
[----:B------:R-:W4:Y:S04]  /*9d40*/  LDL R55, [R1+0xfc] ;  /* 0x0000fc0001377983 */ /* 0x000f280000100800 */
[----:B------:R-:W4:Y:S04]  /*9d50*/  LDL R56, [R1+0x100] ;  /* 0x0001000001387983 */ /* 0x000f280000100800 */
[----:B------:R-:W4:Y:S01]  /*9d60*/  LDL R57, [R1+0x104] ;  /* 0x0001040001397983 */ /* 0x000f220000100800 */
[----:B------:R-:W-:-:S03]  /*9d70*/  IMAD R10, R13, UR5, RZ ;  /* 0x000000050d0a7c24 */ /* 0x000fc6000f8e02ff */
[----:B------:R-:W4:Y:S01]  /*9d80*/  LDL R58, [R1+0x108] ;  /* 0x00010800013a7983 */ /* 0x000f220000100800 */
[----:B------:R-:W-:Y:S02]  /*9d90*/  IMAD R13, R14, UR5, RZ ;  /* 0x000000050e0d7c24 */ /* 0x000fe4000f8e02ff */
[----:B------:R-:W-:Y:S01]  /*9da0*/  IMAD R14, R16, UR5, RZ ;  /* 0x00000005100e7c24 */ /* 0x000fe2000f8e02ff */
[----:B------:R-:W4:Y:S01]  /*9db0*/  LDL R59, [R1+0x10c] ;  /* 0x00010c00013b7983 */ /* 0x000f220000100800 */
[----:B------:R-:W-:Y:S02]  /*9dc0*/  IMAD R16, R17, UR5, RZ ;  /* 0x0000000511107c24 */ /* 0x000fe4000f8e02ff */
[----:B------:R-:W-:Y:S01]  /*9dd0*/  IMAD R17, R21, UR5, RZ ;  /* 0x0000000515117c24 */ /* 0x000fe2000f8e02ff */
[----:B------:R-:W4:Y:S01]  /*9de0*/  LDL R60, [R1+0x110] ;  /* 0x00011000013c7983 */ /* 0x000f220000100800 */
[----:B------:R-:W-:Y:S02]  /*9df0*/  IMAD R21, R22, UR5, RZ ;  /* 0x0000000516157c24 */ /* 0x000fe4000f8e02ff */
[----:B------:R-:W-:-:S02]  /*9e00*/  IMAD R22, R24, UR5, RZ ;  /* 0x0000000518167c24 */ /* 0x000fc4000f8e02ff */
[----:B------:R-:W-:Y:S02]  /*9e10*/  IMAD R24, R39, UR5, RZ ;  /* 0x0000000527187c24 */ /* 0x000fe4000f8e02ff */
[----:B------:R-:W-:Y:S01]  /*9e20*/  IMAD R39, R45, UR5, RZ ;  /* 0x000000052d277c24 */ /* 0x000fe2000f8e02ff */
[----:B-1----:R-:W-:Y:S01]  /*9e30*/  SHF.R.S32.HI R42, RZ, 0x1f, R43 ;  /* 0x0000001fff2a7819 */ /* 0x002fe2000001142b */
[----:B------:R-:W4:Y:S01]  /*9e40*/  LDL R45, [R1+0x114] ;  /* 0x00011400012d7983 */ /* 0x000f220000100800 */
[----:B------:R-:W-:-:S03]  /*9e50*/  ULDC UR5, c[0x0][0x238] ;  /* 0x00008e0000057ab9 */ /* 0x000fc60000000800 */
[----:B------:R0:W-:Y:S04]  /*9e60*/  STL [R1+0x80a4], R39 ;  /* 0x0080a42701007387 */ /* 0x0001e80000100800 */
[----:B0-----:R-:W4:Y:S04]  /*9e70*/  LDL R39, [R1+0x118] ;  /* 0x0001180001277983 */ /* 0x001f280000100800 */
[----:B------:R0:W-:Y:S04]  /*9e80*/  STL [R1+0xb4], R42 ;  /* 0x0000b42a01007387 */ /* 0x0001e80000100800 */
[----:B0-----:R-:W4:Y:S01]  /*9e90*/  LDL.LU R42, [R1+0x80f8] ;  /* 0x0080f800012a7983 */ /* 0x001f220000300800 */
[----:B--2---:R-:W-:-:S02]  /*9ea0*/  SHF.R.S32.HI R41, RZ, 0x1f, R41 ;  /* 0x0000001fff297819 */ /* 0x004fc40000011429 */
[----:B---3--:R-:W-:-:S03]  /*9eb0*/  SHF.R.S32.HI R40, RZ, 0x1f, R40 ;  /* 0x0000001fff287819 */ /* 0x008fc60000011428 */
[----:B------:R0:W-:Y:S04]  /*9ec0*/  STL [R1+0xb0], R41 ;  /* 0x0000b02901007387 */ /* 0x0001e80000100800 */
[----:B0-----:R-:W2:Y:S04]  /*9ed0*/  LDL.LU R41, [R1+0x80f4] ;  /* 0x0080f40001297983 */ /* 0x001ea80000300800 */
[----:B------:R0:W-:Y:S04]  /*9ee0*/  STL [R1+0xac], R40 ;  /* 0x0000ac2801007387 */ /* 0x0001e80000100800 */
[----:B0-----:R-:W3:Y:S01]  /*9ef0*/  LDL.LU R40, [R1+0x80f0] ;  /* 0x0080f00001287983 */ /* 0x001ee20000300800 */
[----:B-----5:R-:W-:-:S02]  /*9f00*/  SHF.R.S32.HI R54, RZ, 0x1f, R54 ;  /* 0x0000001fff367819 */ /* 0x020fc40000011436 */
[----:B----4-:R-:W-:Y:S02]  /*9f10*/  SHF.R.S32.HI R57, RZ, 0x1f, R57 ;  /* 0x0000001fff397819 */ /* 0x010fe40000011439 */
[----:B------:R-:W-:Y:S02]  /*9f20*/  SHF.R.S32.HI R60, RZ, 0x1f, R60 ;  /* 0x0000001fff3c7819 */ /* 0x000fe4000001143c */
[----:B------:R-:W-:-:S05]  /*9f30*/  SHF.R.S32.HI R39, RZ, 0x1f, R39 ;  /* 0x0000001fff277819 */ /* 0x000fca0000011427 */
[----:B------:R0:W-:Y:S02]  /*9f40*/  STL [R1+0xa8], R39 ;  /* 0x0000a82701007387 */ /* 0x0001e40000100800 */
[----:B0-----:R-:W-:Y:S02]  /*9f50*/  SHF.R.S32.HI R39, RZ, 0x1f, R45 ;  /* 0x0000001fff277819 */ /* 0x001fe4000001142d */
[----:B------:R-:W-:-:S03]  /*9f60*/  SHF.R.S32.HI R45, RZ, 0x1f, R59 ;  /* 0x0000001fff2d7819 */ /* 0x000fc6000001143b */
[----:B------:R0:W-:Y:S04]  /*9f70*/  STL [R1+0xa4], R39 ;  /* 0x0000a42701007387 */ /* 0x0001e80000100800 */
[----:B------:R-:W-:Y:S04]  /*9f80*/  STL [R1+0xa0], R60 ;  /* 0x0000a03c01007387 */ /* 0x000fe80000100800 */
[----:B------:R1:W-:Y:S01]  /*9f90*/  STL [R1+0x9c], R45 ;  /* 0x00009c2d01007387 */ /* 0x0003e20000100800 */
[----:B0-----:R-:W-:-:S05]  /*9fa0*/  SHF.R.S32.HI R39, RZ, 0x1f, R58 ;  /* 0x0000001fff277819 */ /* 0x001fca000001143a */
[----:B------:R0:W-:Y:S01]  /*9fb0*/  STL [R1+0x98], R39 ;  /* 0x0000982701007387 */ /* 0x0001e20000100800 */
[----:B-1----:R-:W-:-:S03]  /*9fc0*/  SHF.R.S32.HI R45, RZ, 0x1f, R56 ;  /* 0x0000001fff2d7819 */ /* 0x002fc60000011438 */
[----:B------:R-:W-:Y:S04]  /*9fd0*/  STL [R1+0x94], R57 ;  /* 0x0000943901007387 */ /* 0x000fe80000100800 */
[----:B------:R1:W-:Y:S01]  /*9fe0*/  STL [R1+0x90], R45 ;  /* 0x0000902d01007387 */ /* 0x0003e20000100800 */
[----:B0-----:R-:W-:Y:S02]  /*9ff0*/  SHF.R.S32.HI R39, RZ, 0x1f, R55 ;  /* 0x0000001fff277819 */ /* 0x001fe40000011437 */
[----:B------:R-:W-:-:S03]  /*a000*/  SHF.R.S32.HI R46, RZ, 0x1f, R46 ;  /* 0x0000001fff2e7819 */ /* 0x000fc6000001142e */
[----:B------:R0:W-:Y:S01]  /*a010*/  STL [R1+0x8c], R39 ;  /* 0x00008c2701007387 */ /* 0x0001e20000100800 */
[----:B-1----:R-:W-:-:S03]  /*a020*/  SHF.R.S32.HI R45, RZ, 0x1f, R53 ;  /* 0x0000001fff2d7819 */ /* 0x002fc60000011435 */
[----:B------:R-:W-:Y:S04]  /*a030*/  STL [R1+0x88], R54 ;  /* 0x0000883601007387 */ /* 0x000fe80000100800 */
[----:B------:R1:W-:Y:S01]  /*a040*/  STL [R1+0x84], R45 ;  /* 0x0000842d01007387 */ /* 0x0003e20000100800 */
[----:B0-----:R-:W-:-:S05]  /*a050*/  SHF.R.S32.HI R39, RZ, 0x1f, R52 ;  /* 0x0000001fff277819 */ /* 0x001fca0000011434 */
[----:B------:R3:W-:Y:S01]  /*a060*/  STL [R1+0x80], R39 ;  /* 0x0000802701007387 */ /* 0x0007e20000100800 */
[----:B-1----:R-:W-:-:S03]  /*a070*/  SHF.R.S32.HI R45, RZ, 0x1f, R61 ;  /* 0x0000001fff2d7819 */ /* 0x002fc6000001143d */
[----:B------:R-:W-:Y:S01]  /*a080*/  STL [R1+0x7c], R46 ;  /* 0x00007c2e01007387 */ /* 0x000fe20000100800 */
[----:B---3--:R-:W-:-:S03]  /*a090*/  SHF.R.S32.HI R39, RZ, 0x1f, R40 ;  /* 0x0000001fff277819 */ /* 0x008fc60000011428 */
[----:B------:R-:W3:Y:S04]  /*a0a0*/  LDL.LU R40, [R1+0x80ec] ;  /* 0x0080ec0001287983 */ /* 0x000ee80000300800 */
[----:B------:R2:W-:Y:S02]  /*a0b0*/  STL [R1+0x78], R45 ;  /* 0x0000782d01007387 */ /* 0x0005e40000100800 */
[----:B--2---:R-:W-:Y:S02]  /*a0c0*/  SHF.R.S32.HI R45, RZ, 0x1f, R41 ;  /* 0x0000001fff2d7819 */ /* 0x004fe40000011429 */
[----:B------:R-:W2:Y:S04]  /*a0d0*/  LDL.LU R41, [R1+0x80e8] ;  /* 0x0080e80001297983 */ /* 0x000ea80000300800 */
[----:B------:R0:W-:Y:S02]  /*a0e0*/  STL [R1+0x74], R39 ;  /* 0x0000742701007387 */ /* 0x0001e40000100800 */
[----:B0-----:R-:W-:-:S02]  /*a0f0*/  SHF.R.S32.HI R39, RZ, 0x1f, R42 ;  /* 0x0000001fff277819 */ /* 0x001fc4000001142a */
[----:B------:R-:W4:Y:S04]  /*a100*/  LDL.LU R42, [R1+0x80e4] ;  /* 0x0080e400012a7983 */ /* 0x000f280000300800 */
[----:B------:R0:W-:Y:S02]  /*a110*/  STL [R1+0x70], R45 ;  /* 0x0000702d01007387 */ /* 0x0001e40000100800 */
[----:B0-----:R-:W-:Y:S02]  /*a120*/  SHF.R.S32.HI R45, RZ, 0x1f, R34 ;  /* 0x0000001fff2d7819 */ /* 0x001fe40000011422 */
[----:B------:R-:W5:Y:S04]  /*a130*/  LDL.LU R34, [R1+0x80e0] ;  /* 0x0080e00001227983 */ /* 0x000f680000300800 */
[----:B------:R0:W-:Y:S02]  /*a140*/  STL [R1+0x6c], R39 ;  /* 0x00006c2701007387 */ /* 0x0001e40000100800 */
[----:B0-----:R-:W-:-:S02]  /*a150*/  SHF.R.S32.HI R39, RZ, 0x1f, R35 ;  /* 0x0000001fff277819 */ /* 0x001fc40000011423 */
[----:B------:R-:W3:Y:S04]  /*a160*/  LDL.LU R35, [R1+0x80dc] ;  /* 0x0080dc0001237983 */ /* 0x000ee80000300800 */
[----:B------:R0:W-:Y:S02]  /*a170*/  STL [R1+0x68], R45 ;  /* 0x0000682d01007387 */ /* 0x0001e40000100800 */
[----:B0-----:R-:W-:Y:S02]  /*a180*/  SHF.R.S32.HI R45, RZ, 0x1f, R36 ;  /* 0x0000001fff2d7819 */ /* 0x001fe40000011424 */
[----:B------:R-:W2:Y:S04]  /*a190*/  LDL.LU R36, [R1+0x80d8] ;  /* 0x0080d80001247983 */ /* 0x000ea80000300800 */
[----:B------:R0:W-:Y:S02]  /*a1a0*/  STL [R1+0x64], R39 ;  /* 0x0000642701007387 */ /* 0x0001e40000100800 */
[----:B0-----:R-:W-:-:S02]  /*a1b0*/  SHF.R.S32.HI R39, RZ, 0x1f, R38 ;  /* 0x0000001fff277819 */ /* 0x001fc40000011426 */
[----:B------:R-:W4:Y:S01]  /*a1c0*/  LDL.LU R38, [R1+0x80d4] ;  /* 0x0080d40001267983 */ /* 0x000f220000300800 */
[----:B------:R-:W-:-:S03]  /*a1d0*/  SHF.R.S32.HI R46, RZ, 0x1f, R51 ;  /* 0x0000001fff2e7819 */ /* 0x000fc60000011433 */
[----:B------:R0:W-:Y:S04]  /*a1e0*/  STL [R1+0x60], R45 ;  /* 0x0000602d01007387 */ /* 0x0001e80000100800 */
[----:B------:R1:W-:Y:S04]  /*a1f0*/  STL [R1+0x5c], R39 ;  /* 0x00005c2701007387 */ /* 0x0003e80000100800 */
[----:B------:R1:W-:Y:S01]  /*a200*/  STL [R1+0x58], R46 ;  /* 0x0000582e01007387 */ /* 0x0003e20000100800 */
[----:B0-----:R-:W-:Y:S02]  /*a210*/  SHF.R.S32.HI R45, RZ, 0x1f, R50 ;  /* 0x0000001fff2d7819 */ /* 0x001fe40000011432 */
[----:B-1----:R-:W-:-:S03]  /*a220*/  SHF.R.S32.HI R39, RZ, 0x1f, R49 ;  /* 0x0000001fff277819 */ /* 0x002fc60000011431 */
[----:B------:R0:W-:Y:S01]  /*a230*/  STL [R1+0x54], R45 ;  /* 0x0000542d01007387 */ /* 0x0001e20000100800 */
[----:B------:R-:W-:-:S03]  /*a240*/  SHF.R.S32.HI R46, RZ, 0x1f, R48 ;  /* 0x0000001fff2e7819 */ /* 0x000fc60000011430 */
[----:B------:R1:W-:Y:S04]  /*a250*/  STL [R1+0x50], R39 ;  /* 0x0000502701007387 */ /* 0x0003e80000100800 */
[----:B------:R-:W-:Y:S01]  /*a260*/  STL [R1+0x4c], R46 ;  /* 0x00004c2e01007387 */ /* 0x000fe20000100800 */
[----:B0-----:R-:W-:-:S03]  /*a270*/  SHF.R.S32.HI R45, RZ, 0x1f, R47 ;  /* 0x0000001fff2d7819 */ /* 0x001fc6000001142f */
[----:B------:R0:W-:Y:S01]  /*a280*/  STL [R1+0x80bc], R20 ;  /* 0x0080bc1401007387 */ /* 0x0001e20000100800 */
[----:B-1----:R-:W-:-:S03]  /*a290*/  SHF.R.S32.HI R39, RZ, 0x1f, R20 ;  /* 0x0000001fff277819 */ /* 0x002fc60000011414 */
[----:B------:R-:W-:Y:S04]  /*a2a0*/  STL [R1+0x48], R45 ;  /* 0x0000482d01007387 */ /* 0x000fe80000100800 */
[----:B------:R-:W-:Y:S01]  /*a2b0*/  STL [R1+0x44], R39 ;  /* 0x0000442701007387 */ /* 0x000fe20000100800 */
[----:B0-----:R-:W-:-:S03]  /*a2c0*/  SHF.R.S32.HI R20, RZ, 0x1f, R23 ;  /* 0x0000001fff147819 */ /* 0x001fc60000011417 */
[----:B------:R0:W-:Y:S04]  /*a2d0*/  STL [R1+0x80b8], R23 ;  /* 0x0080b81701007387 */ /* 0x0001e80000100800 */
[----:B------:R1:W-:Y:S01]  /*a2e0*/  STL [R1+0x40], R20 ;  /* 0x0000401401007387 */ /* 0x0003e20000100800 */
[----:B0-----:R-:W-:-:S03]  /*a2f0*/  SHF.R.S32.HI R23, RZ, 0x1f, R25 ;  /* 0x0000001fff177819 */ /* 0x001fc60000011419 */
[----:B------:R-:W-:Y:S01]  /*a300*/  STL [R1+0x80b0], R25 ;  /* 0x0080b01901007387 */ /* 0x000fe20000100800 */
[----:B-1----:R-:W-:-:S03]  /*a310*/  SHF.R.S32.HI R20, RZ, 0x1f, R28 ;  /* 0x0000001fff147819 */ /* 0x002fc6000001141c */
[----:B------:R0:W-:Y:S04]  /*a320*/  STL [R1+0x3c], R23 ;  /* 0x00003c1701007387 */ /* 0x0001e80000100800 */
[----:B------:R-:W-:Y:S04]  /*a330*/  STL [R1+0x80b4], R28 ;  /* 0x0080b41c01007387 */ /* 0x000fe80000100800 */
        /* <DEDUP_REMOVED lines=8> */
[----:B------:R0:W-:Y:S01]  /*a3c0*/  STL [R1+0x80a8], R10 ;  /* 0x0080a80a01007387 */ /* 0x0001e20000100800 */
[----:B-1----:R-:W-:-:S03]  /*a3d0*/  SHF.R.S32.HI R20, RZ, 0x1f, R19 ;  /* 0x0000001fff147819 */ /* 0x002fc60000011413 */
[----:B------:R-:W-:Y:S01]  /*a3e0*/  STL [R1+0x2c], R23 ;  /* 0x00002c1701007387 */ /* 0x000fe20000100800 */
[----:B0-----:R-:W-:-:S03]  /*a3f0*/  SHF.R.S32.HI R10, RZ, 0x1f, R6 ;  /* 0x0000001fff0a7819 */ /* 0x001fc60000011406 */
[----:B------:R-:W-:Y:S04]  /*a400*/  STL [R1+0x80c4], R19 ;  /* 0x0080c41301007387 */ /* 0x000fe80000100800 */
[----:B------:R-:W-:Y:S04]  /*a410*/  STL [R1+0x28], R20 ;  /* 0x0000281401007387 */ /* 0x000fe80000100800 */
[----:B------:R0:W-:Y:S04]  /*a420*/  STL [R1+0x80c8], R6 ;  /* 0x0080c80601007387 */ /* 0x0001e80000100800 */
[----:B------:R1:W-:Y:S01]  /*a430*/  STL [R1+0x24], R10 ;  /* 0x0000240a01007387 */ /* 0x0003e20000100800 */
[----:B0-----:R-:W-:-:S03]  /*a440*/  SHF.R.S32.HI R6, RZ, 0x1f, R9 ;  /* 0x0000001fff067819 */ /* 0x001fc60000011409 */
[----:B------:R0:W-:Y:S04]  /*a450*/  STL [R1+0x80cc], R9 ;  /* 0x0080cc0901007387 */ /* 0x0001e80000100800 */
[----:B------:R0:W-:Y:S01]  /*a460*/  STL [R1+0x20], R6 ;  /* 0x0000200601007387 */ /* 0x0001e20000100800 */
[----:B-1----:R-:W-:Y:S02]  /*a470*/  SHF.R.S32.HI R10, RZ, 0x1f, R26 ;  /* 0x0000001fff0a7819 */ /* 0x002fe4000001141a */
[----:B0-----:R-:W-:Y:S02]  /*a480*/  SHF.R.S32.HI R9, RZ, 0x1f, R15 ;  /* 0x0000001fff097819 */ /* 0x001fe4000001140f */
[----:B------:R-:W-:-:S03]  /*a490*/  SHF.R.S32.HI R6, RZ, 0x1f, R18 ;  /* 0x0000001fff067819 */ /* 0x000fc60000011412 */
[----:B------:R0:W-:Y:S04]  /*a4a0*/  STL [R1+0x1c], R9 ;  /* 0x00001c0901007387 */ /* 0x0001e80000100800 */
[----:B------:R1:W-:Y:S04]  /*a4b0*/  STL [R1+0x18], R6 ;  /* 0x0000180601007387 */ /* 0x0003e80000100800 */
[----:B------:R-:W-:Y:S04]  /*a4c0*/  STL [R1+0x14], R10 ;  /* 0x0000140a01007387 */ /* 0x000fe80000100800 */
[----:B------:R-:W4:Y:S01]  /*a4d0*/  LDL.LU R32, [R1+0x120] ;  /* 0x0001200001207983 */ /* 0x000f220000300800 */
[----:B0-----:R-:W-:-:S02]  /*a4e0*/  SHF.R.S32.HI R9, RZ, 0x1f, R31 ;  /* 0x0000001fff097819 */ /* 0x001fc4000001141f */
[----:B-1----:R-:W-:-:S03]  /*a4f0*/  SHF.R.S32.HI R6, RZ, 0x1f, R44 ;  /* 0x0000001fff067819 */ /* 0x002fc6000001142c */
[----:B------:R0:W-:Y:S04]  /*a500*/  STL [R1+0x10], R9 ;  /* 0x0000100901007387 */ /* 0x0001e80000100800 */
[----:B------:R1:W-:Y:S04]  /*a510*/  STL [R1+0xc], R6 ;  /* 0x00000c0601007387 */ /* 0x0003e80000100800 */
[----:B------:R-:W4:Y:S01]  /*a520*/  LDL.LU R20, [R1+0xb4] ;  /* 0x0000b40001147983 */ /* 0x000f220000300800 */
[----:B0-----:R-:W-:Y:S02]  /*a530*/  SHF.R.S32.HI R9, RZ, 0x1f, R3 ;  /* 0x0000001fff097819 */ /* 0x001fe40000011403 */
[----:B-1----:R-:W-:-:S03]  /*a540*/  SHF.R.S32.HI R6, RZ, 0x1f, R12 ;  /* 0x0000001fff067819 */ /* 0x002fc6000001140c */
[----:B------:R-:W-:Y:S04]  /*a550*/  STL [R1+0x8], R9 ;  /* 0x0000080901007387 */ /* 0x000fe80000100800 */
[----:B------:R-:W4:Y:S04]  /*a560*/  LDL.LU R10, [R1+0x11c] ;  /* 0x00011c00010a7983 */ /* 0x000f280000300800 */
[----:B------:R5:W-:Y:S04]  /*a570*/  STL [R1+0x4], R6 ;  /* 0x0000040601007387 */ /* 0x000be80000100800 */
[----:B------:R-:W4:Y:S04]  /*a580*/  LDL.LU R23, [R1+0xb0] ;  /* 0x0000b00001177983 */ /* 0x000f280000300800 */
[----:B------:R-:W4:Y:S04]  /*a590*/  LDL.LU R28, [R1+0x118] ;  /* 0x00011800011c7983 */ /* 0x000f280000300800 */
[----:B------:R-:W4:Y:S04]  /*a5a0*/  LDL.LU R19, [R1+0xac] ;  /* 0x0000ac0001137983 */ /* 0x000f280000300800 */
[----:B------:R-:W4:Y:S01]  /*a5b0*/  LDL.LU R25, [R1+0x114] ;  /* 0x0001140001197983 */ /* 0x000f220000300800 */
[----:B-----5:R-:W-:-:S05]  /*a5c0*/  IADD3 R6, P3, R43, R34, RZ ;  /* 0x000000222b067210 */ /* 0x020fca0007f7e0ff */
[----:B------:R2:W-:Y:S01]  /*a5d0*/  STL [R1+0x7828], R6 ;  /* 0x0078280601007387 */ /* 0x0005e20000100800 */
[----:B---3--:R-:W-:-:S05]  /*a5e0*/  IADD3 R9, P2, R43, R35, RZ ;  /* 0x000000232b097210 */ /* 0x008fca0007f5e0ff */
[----:B------:R4:W-:Y:S01]  /*a5f0*/  STL [R1+0x782c], R9 ;  /* 0x00782c0901007387 */ /* 0x0009e20000100800 */
[C---:B--2---:R-:W-:Y:S02]  /*a600*/  IADD3 R6, P1, R43.reuse, R36, RZ ;  /* 0x000000242b067210 */ /* 0x044fe40007f3e0ff */
[----:B----4-:R-:W-:Y:S02]  /*a610*/  IADD3 R9, P0, R43, R38, RZ ;  /* 0x000000262b097210 */ /* 0x010fe40007f1e0ff */
[----:B------:R-:W2:Y:S04]  /*a620*/  LDL.LU R43, [R1+0x80d0] ;  /* 0x0080d000012b7983 */ /* 0x000ea80000300800 */
[----:B------:R-:W-:Y:S04]  /*a630*/  STL [R1+0x7830], R6 ;  /* 0x0078300601007387 */ /* 0x000fe80000100800 */
[----:B------:R-:W-:Y:S01]  /*a640*/  STL [R1+0x7818], R9 ;  /* 0x0078180901007387 */ /* 0x000fe20000100800 */
[----:B------:R-:W-:-:S05]  /*a650*/  IADD3 R37, P4, R32, R34, RZ ;  /* 0x0000002220257210 */ /* 0x000fca0007f9e0ff */
[----:B------:R0:W-:Y:S04]  /*a660*/  STL [R1+0x781c], R37 ;  /* 0x00781c2501007387 */ /* 0x0001e80000100800 */
[----:B0-----:R-:W3:Y:S01]  /*a670*/  LDL.LU R37, [R1+0xa8] ;  /* 0x0000a80001257983 */ /* 0x001ee20000300800 */
[C---:B------:R-:W-:Y:S02]  /*a680*/  IADD3 R6, P6, R32.reuse, R35, RZ ;  /* 0x0000002320067210 */ /* 0x040fe40007fde0ff */
[----:B------:R-:W-:-:S03]  /*a690*/  IADD3 R9, P5, R32, R36, RZ ;  /* 0x0000002420097210 */ /* 0x000fc60007fbe0ff */
[----:B------:R0:W-:Y:S04]  /*a6a0*/  STL [R1+0x7820], R6 ;  /* 0x0078200601007387 */ /* 0x0001e80000100800 */
[----:B------:R1:W-:Y:S01]  /*a6b0*/  STL [R1+0x7824], R9 ;  /* 0x0078240901007387 */ /* 0x0003e20000100800 */
[----:B0-----:R-:W-:Y:S01]  /*a6c0*/  IMAD.X R6, R20, 0x1, R40, P3 ;  /* 0x0000000114067824 */ /* 0x001fe200018e0628 */
[----:B-1----:R-:W-:-:S04]  /*a6d0*/  IADD3 R9, P3, R32, R38, RZ ;  /* 0x0000002620097210 */ /* 0x002fc80007f7e0ff */
[----:B------:R0:W-:Y:S04]  /*a6e0*/  STL [R1+0x7814], R6 ;  /* 0x0078140601007387 */ /* 0x0001e80000100800 */
[----:B------:R-:W4:Y:S04]  /*a6f0*/  LDL.LU R32, [R1+0x110] ;  /* 0x0001100001207983 */ /* 0x000f280000300800 */
[----:B------:R1:W-:Y:S01]  /*a700*/  STL [R1+0x7808], R9 ;  /* 0x0078080901007387 */ /* 0x0003e20000100800 */
[----:B0-----:R-:W-:Y:S01]  /*a710*/  IMAD.X R6, R20, 0x1, R41, P2 ;  /* 0x0000000114067824 */ /* 0x001fe200010e0629 */
[----:B-1----:R-:W-:-:S04]  /*a720*/  IADD3 R9, P2, R10, R34, RZ ;  /* 0x000000220a097210 */ /* 0x002fc80007f5e0ff */
[----:B------:R0:W-:Y:S04]  /*a730*/  STL [R1+0x7800], R6 ;  /* 0x0078000601007387 */ /* 0x0001e80000100800 */
[----:B------:R1:W-:Y:S01]  /*a740*/  STL [R1+0x780c], R9 ;  /* 0x00780c0901007387 */ /* 0x0003e20000100800 */
[----:B0-----:R-:W-:Y:S01]  /*a750*/  IMAD.X R6, R20, 0x1, R42, P1 ;  /* 0x0000000114067824 */ /* 0x001fe200008e062a */
[----:B-1----:R-:W-:-:S04]  /*a760*/  IADD3 R9, P1, R10, R35, RZ ;  /* 0x000000230a097210 */ /* 0x002fc80007f3e0ff */
[----:B------:R2:W-:Y:S04]  /*a770*/  STL [R1+0x7804], R6 ;  /* 0x0078040601007387 */ /* 0x0005e80000100800 */
[----:B------:R0:W-:Y:S01]  /*a780*/  STL [R1+0x7810], R9 ;  /* 0x0078100901007387 */ /* 0x0001e20000100800 */
[----:B--2---:R-:W-:-:S03]  /*a790*/  IMAD.X R6, R20, 0x1, R43, P0 ;  /* 0x0000000114067824 */ /* 0x004fc600000e062b */
[----:B------:R-:W2:Y:S01]  /*a7a0*/  LDL.LU R20, [R1+0xa4] ;  /* 0x0000a40001147983 */ /* 0x000ea20000300800 */
[----:B0-----:R-:W-:-:S03]  /*a7b0*/  IADD3 R9, P0, R10, R36, RZ ;  /* 0x000000240a097210 */ /* 0x001fc60007f1e0ff */
[----:B------:R0:W-:Y:S04]  /*a7c0*/  STL [R1+0x77f4], R6 ;  /* 0x0077f40601007387 */ /* 0x0001e80000100800 */
[----:B------:R1:W-:Y:S01]  /*a7d0*/  STL [R1+0x77fc], R9 ;  /* 0x0077fc0901007387 */ /* 0x0003e20000100800 */
[----:B0-----:R-:W-:Y:S01]  /*a7e0*/  IMAD.X R6, R23, 0x1, R40, P4 ;  /* 0x0000000117067824 */ /* 0x001fe200020e0628 */
[----:B-1----:R-:W-:-:S04]  /*a7f0*/  IADD3 R9, P4, R10, R38, RZ ;  /* 0x000000260a097210 */ /* 0x002fc80007f9e0ff */
[----:B------:R0:W-:Y:S04]  /*a800*/  STL [R1+0x77f8], R6 ;  /* 0x0077f80601007387 */ /* 0x0001e80000100800 */
[----:B------:R-:W5:Y:S04]  /*a810*/  LDL.LU R10, [R1+0x10c] ;  /* 0x00010c00010a7983 */ /* 0x000f680000300800 */
        /* <DEDUP_REMOVED lines=9> */
[----:B0-----:R-:W-:-:S03]  /*a8b0*/  IMAD.X R6, R23, 0x1, R43, P3 ;  /* 0x0000000117067824 */ /* 0x001fc600018e062b */
[----:B------:R-:W5:Y:S01]  /*a8c0*/  LDL.LU R23, [R1+0xa0] ;  /* 0x0000a00001177983 */ /* 0x000f620000300800 */
[----:B-1----:R-:W-:-:S03]  /*a8d0*/  IADD3 R9, P3, R28, R36, RZ ;  /* 0x000000241c097210 */ /* 0x002fc60007f7e0ff */
        /* <DEDUP_REMOVED lines=20> */
[----:B---3--:R-:W-:Y:S01]  /*aa20*/  IMAD.X R6, R37, 0x1, R40, P6 ;  /* 0x0000000125067824 */ /* 0x008fe200030e0628 */
[----:B0-----:R-:W-:-:S04]  /*aa30*/  IADD3 R9, P6, R25, R38, RZ ;  /* 0x0000002619097210 */ /* 0x001fc80007fde0ff */
[----:B------:R0:W-:Y:S04]  /*aa40*/  STL [R1+0x77b8], R6 ;  /* 0x0077b80601007387 */ /* 0x0001e80000100800 */
[----:B------:R-:W3:Y:S01]  /*aa50*/  LDL.LU R25, [R1+0x104] ;  /* 0x0001040001197983 */ /* 0x000ee20000300800 */
[----:B0-----:R-:W-:-:S03]  /*aa60*/  IMAD.X R6, R37, 0x1, R41, P5 ;  /* 0x0000000125067824 */ /* 0x001fc600028e0629 */
[----:B------:R4:W-:Y:S04]  /*aa70*/  STL [R1+0x77a8], R9 ;  /* 0x0077a80901007387 */ /* 0x0009e80000100800 */
[----:B------:R0:W-:Y:S01]  /*aa80*/  STL [R1+0x77a0], R6 ;  /* 0x0077a00601007387 */ /* 0x0001e20000100800 */
[----:B----4-:R-:W-:Y:S01]  /*aa90*/  IADD3 R9, P5, R32, R34, RZ ;  /* 0x0000002220097210 */ /* 0x010fe20007fbe0ff */
[----:B0-----:R-:W-:-:S04]  /*aaa0*/  IMAD.X R6, R37, 0x1, R42, P3 ;  /* 0x0000000125067824 */ /* 0x001fc800018e062a */
[----:B------:R0:W-:Y:S04]  /*aab0*/  STL [R1+0x77ac], R9 ;  /* 0x0077ac0901007387 */ /* 0x0001e80000100800 */
[----:B------:R1:W-:Y:S01]  /*aac0*/  STL [R1+0x77a4], R6 ;  /* 0x0077a40601007387 */ /* 0x0003e20000100800 */
[----:B0-----:R-:W-:Y:S01]  /*aad0*/  IADD3 R9, P3, R32, R35, RZ ;  /* 0x0000002320097210 */ /* 0x001fe20007f7e0ff */
[----:B-1----:R-:W-:-:S04]  /*aae0*/  IMAD.X R6, R37, 0x1, R43, P2 ;  /* 0x0000000125067824 */ /* 0x002fc800010e062b */
[----:B------:R0:W-:Y:S04]  /*aaf0*/  STL [R1+0x77b0], R9 ;  /* 0x0077b00901007387 */ /* 0x0001e80000100800 */
[----:B------:R-:W4:Y:S04]  /*ab00*/  LDL.LU R37, [R1+0x98] ;  /* 0x0000980001257983 */ /* 0x000f280000300800 */
[----:B------:R2:W-:Y:S01]  /*ab10*/  STL [R1+0x7794], R6 ;  /* 0x0077940601007387 */ /* 0x0005e20000100800 */
[----:B0-----:R-:W-:-:S05]  /*ab20*/  IADD3 R9, P2, R32, R36, RZ ;  /* 0x0000002420097210 */ /* 0x001fca0007f5e0ff */
[----:B------:R0:W-:Y:S01]  /*ab30*/  STL [R1+0x779c], R9 ;  /* 0x00779c0901007387 */ /* 0x0001e20000100800 */
[----:B--2---:R-:W-:Y:S01]  /*ab40*/  IMAD.X R6, R20, 0x1, R40, P1 ;  /* 0x0000000114067824 */ /* 0x004fe200008e0628 */
[----:B0-----:R-:W-:-:S04]  /*ab50*/  IADD3 R9, P1, R32, R38, RZ ;  /* 0x0000002620097210 */ /* 0x001fc80007f3e0ff */
[----:B------:R0:W-:Y:S04]  /*ab60*/  STL [R1+0x7798], R6 ;  /* 0x0077980601007387 */ /* 0x0001e80000100800 */
[----:B------:R-:W2:Y:S04]  /*ab70*/  LDL.LU R32, [R1+0x100] ;  /* 0x0001000001207983 */ /* 0x000ea80000300800 */
[----:B------:R5:W-:Y:S01]  /*ab80*/  STL [R1+0x7788], R9 ;  /* 0x0077880901007387 */ /* 0x000be20000100800 */
[----:B0-----:R-:W-:Y:S01]  /*ab90*/  IMAD.X R6, R20, 0x1, R41, P0 ;  /* 0x0000000114067824 */ /* 0x001fe200000e0629 */
[----:B-----5:R-:W-:-:S04]  /*aba0*/  IADD3 R9, P0, R10, R34, RZ ;  /* 0x000000220a097210 */ /* 0x020fc80007f1e0ff */
        /* <DEDUP_REMOVED lines=33> */
[----:B------:R-:W-:Y:S01]  /*adc0*/  STL [R1+0x7748], R9 ;  /* 0x0077480901007387 */ /* 0x000fe20000100800 */
[----:B0-----:R-:W-:-:S05]  /*add0*/  IMAD.X R6, R19, 0x1, R41, P4 ;  /* 0x0000000113067824 */ /* 0x001fca00020e0629 */
[----:B------:R0:W-:Y:S02]  /*ade0*/  STL [R1+0x7740], R6 ;  /* 0x0077400601007387 */ /* 0x0001e40000100800 */
[----:B0-----:R-:W-:Y:S01]  /*adf0*/  IMAD.X R6, R19, 0x1, R42, P6 ;  /* 0x0000000113067824 */ /* 0x001fe200030e062a */
[----:B---3--:R-:W-:-:S05]  /*ae00*/  IADD3 R9, P4, R25, R34, RZ ;  /* 0x0000002219097210 */ /* 0x008fca0007f9e0ff */
[----:B------:R0:W-:Y:S04]  /*ae10*/  STL [R1+0x774c], R9 ;  /* 0x00774c0901007387 */ /* 0x0001e80000100800 */
[----:B------:R1:W-:Y:S01]  /*ae20*/  STL [R1+0x7744], R6 ;  /* 0x0077440601007387 */ /* 0x0003e20000100800 */
[----:B0-----:R-:W-:Y:S01]  /*ae30*/  IADD3 R9, P6, R25, R35, RZ ;  /* 0x0000002319097210 */ /* 0x001fe20007fde0ff */
[----:B-1----:R-:W-:-:S04]  /*ae40*/  IMAD.X R6, R19, 0x1, R43, P5 ;  /* 0x0000000113067824 */ /* 0x002fc800028e062b */
[----:B------:R0:W-:Y:S04]  /*ae50*/  STL [R1+0x7750], R9 ;  /* 0x0077500901007387 */ /* 0x0001e80000100800 */
[----:B------:R-:W3:Y:S01]  /*ae60*/  LDL.LU R19, [R1+0x8c] ;  /* 0x00008c0001137983 */ /* 0x000ee20000300800 */
[----:B0-----:R-:W-:-:S03]  /*ae70*/  IADD3 R9, P5, R25, R36, RZ ;  /* 0x0000002419097210 */ /* 0x001fc60007fbe0ff */
[----:B------:R4:W-:Y:S04]  /*ae80*/  STL [R1+0x7734], R6 ;  /* 0x0077340601007387 */ /* 0x0009e80000100800 */
[----:B------:R0:W-:Y:S01]  /*ae90*/  STL [R1+0x773c], R9 ;  /* 0x00773c0901007387 */ /* 0x0001e20000100800 */
[----:B----4-:R-:W-:Y:S01]  /*aea0*/  IMAD.X R6, R37, 0x1, R40, P3 ;  /* 0x0000000125067824 */ /* 0x010fe200018e0628 */
[----:B0-----:R-:W-:-:S04]  /*aeb0*/  IADD3 R9, P3, R25, R38, RZ ;  /* 0x0000002619097210 */ /* 0x001fc80007f7e0ff */
[----:B------:R0:W-:Y:S04]  /*aec0*/  STL [R1+0x7738], R6 ;  /* 0x0077380601007387 */ /* 0x0001e80000100800 */
[----:B------:R-:W4:Y:S04]  /*aed0*/  LDL.LU R25, [R1+0xf4] ;  /* 0x0000f40001197983 */ /* 0x000f280000300800 */
[----:B------:R-:W-:Y:S01]  /*aee0*/  STL [R1+0x7728], R9 ;  /* 0x0077280901007387 */ /* 0x000fe20000100800 */
[----:B0-----:R-:W-:-:S05]  /*aef0*/  IMAD.X R6, R37, 0x1, R41, P2 ;  /* 0x0000000125067824 */ /* 0x001fca00010e0629 */
[----:B------:R0:W-:Y:S02]  /*af00*/  STL [R1+0x7720], R6 ;  /* 0x0077200601007387 */ /* 0x0001e40000100800 */
[----:B0-----:R-:W-:Y:S01]  /*af10*/  IMAD.X R6, R37, 0x1, R42, P1 ;  /* 0x0000000125067824 */ /* 0x001fe200008e062a */
[----:B--2---:R-:W-:-:S05]  /*af20*/  IADD3 R9, P2, R32, R34, RZ ;  /* 0x0000002220097210 */ /* 0x004fca0007f5e0ff */
[----:B------:R0:W-:Y:S04]  /*af30*/  STL [R1+0x772c], R9 ;  /* 0x00772c0901007387 */ /* 0x0001e80000100800 */
[----:B------:R1:W-:Y:S01]  /*af40*/  STL [R1+0x7724], R6 ;  /* 0x0077240601007387 */ /* 0x0003e20000100800 */
[----:B0-----:R-:W-:Y:S01]  /*af50*/  IADD3 R9, P1, R32, R35, RZ ;  /* 0x0000002320097210 */ /* 0x001fe20007f3e0ff */
[----:B-1----:R-:W-:-:S04]  /*af60*/  IMAD.X R6, R37, 0x1, R43, P0 ;  /* 0x0000000125067824 */ /* 0x002fc800000e062b */
[----:B------:R0:W-:Y:S04]  /*af70*/  STL [R1+0x7730], R9 ;  /* 0x0077300901007387 */ /* 0x0001e80000100800 */
[----:B------:R-:W2:Y:S04]  /*af80*/  LDL.LU R37, [R1+0x88] ;  /* 0x0000880001257983 */ /* 0x000ea80000300800 */
[----:B------:R5:W-:Y:S01]  /*af90*/  STL [R1+0x7714], R6 ;  /* 0x0077140601007387 */ /* 0x000be20000100800 */
[----:B0-----:R-:W-:-:S05]  /*afa0*/  IADD3 R9, P0, R32, R36, RZ ;  /* 0x0000002420097210 */ /* 0x001fca0007f1e0ff */
[----:B------:R0:W-:Y:S01]  /*afb0*/  STL [R1+0x771c], R9 ;  /* 0x00771c0901007387 */ /* 0x0001e20000100800 */
[----:B-----5:R-:W-:Y:S01]  /*afc0*/  IMAD.X R6, R20, 0x1, R40, P4 ;  /* 0x0000000114067824 */ /* 0x020fe200020e0628 */
[----:B0-----:R-:W-:-:S04]  /*afd0*/  IADD3 R9, P4, R32, R38, RZ ;  /* 0x0000002620097210 */ /* 0x001fc80007f9e0ff */
        /* <DEDUP_REMOVED lines=57> */
[----:B0-----:R-:W-:-:S05]  /*b370*/  IMAD.X R6, R37, 0x1, R41, P0 ;  /* 0x0000000125067824 */ /* 0x001fca00000e0629 */
[----:B------:R0:W-:Y:S01]  /*b380*/  STL [R1+0x76a0], R6 ;  /* 0x0076a00601007387 */ /* 0x0001e20000100800 */
[----:B-----5:R-:W-:Y:S01]  /*b390*/  IADD3 R9, P0, R32, R34, RZ ;  /* 0x0000002220097210 */ /* 0x020fe20007f1e0ff */
[----:B0-----:R-:W-:-:S04]  /*b3a0*/  IMAD.X R6, R37, 0x1, R42, P4 ;  /* 0x0000000125067824 */ /* 0x001fc800020e062a */
[----:B------:R0:W-:Y:S04]  /*b3b0*/  STL [R1+0x76ac], R9 ;  /* 0x0076ac0901007387 */ /* 0x0001e80000100800 */
[----:B------:R1:W-:Y:S01]  /*b3c0*/  STL [R1+0x76a4], R6 ;  /* 0x0076a40601007387 */ /* 0x0003e20000100800 */
[----:B0-----:R-:W-:Y:S01]  /*b3d0*/  IADD3 R9, P4, R32, R35, RZ ;  /* 0x0000002320097210 */ /* 0x001fe20007f9e0ff */
[----:B-1----:R-:W-:-:S04]  /*b3e0*/  IMAD.X R6, R37, 0x1, R43, P6 ;  /* 0x0000000125067824 */ /* 0x002fc800030e062b */
[----:B------:R0:W-:Y:S04]  /*b3f0*/  STL [R1+0x76b0], R9 ;  /* 0x0076b00901007387 */ /* 0x0001e80000100800 */
[----:B------:R-:W5:Y:S04]  /*b400*/  LDL.LU R37, [R1+0x78] ;  /* 0x0000780001257983 */ /* 0x000f680000300800 */
[----:B------:R1:W-:Y:S01]  /*b410*/  STL [R1+0x7694], R6 ;  /* 0x0076940601007387 */ /* 0x0003e20000100800 */
[----:B0-----:R-:W-:-:S05]  /*b420*/  IADD3 R9, P6, R32, R36, RZ ;  /* 0x0000002420097210 */ /* 0x001fca0007fde0ff */
[----:B------:R0:W-:Y:S01]  /*b430*/  STL [R1+0x769c], R9 ;  /* 0x00769c0901007387 */ /* 0x0001e20000100800 */
[----:B-1----:R-:W-:Y:S01]  /*b440*/  IMAD.X R6, R20, 0x1, R40, P5 ;  /* 0x0000000114067824 */ /* 0x002fe200028e0628 */
        /* <DEDUP_REMOVED lines=22> */
[----:B0-----:R-:W-:-:S05]  /*b5b0*/  IMAD.X R6, R23, 0x1, R41, P4 ;  /* 0x0000000117067824 */ /* 0x001fca00020e0629 */
[----:B------:R0:W-:Y:S01]  /*b5c0*/  STL [R1+0x7660], R6 ;  /* 0x0076600601007387 */ /* 0x0001e20000100800 */
[----:B---3--:R-:W-:Y:S01]  /*b5d0*/  IADD3 R9, P4, R28, R34, RZ ;  /* 0x000000221c097210 */ /* 0x008fe20007f9e0ff */
[----:B0-----:R-:W-:-:S04]  /*b5e0*/  IMAD.X R6, R23, 0x1, R42, P6 ;  /* 0x0000000117067824 */ /* 0x001fc800030e062a */
        /* <DEDUP_REMOVED lines=30> */
[----:B------:R-:W5:Y:S01]  /*b7d0*/  LDL.LU R25, [R1+0xd4] ;  /* 0x0000d40001197983 */ /* 0x000f620000300800 */
[----:B0-----:R-:W-:-:S03]  /*b7e0*/  IMAD.X R6, R37, 0x1, R41, P6 ;  /* 0x0000000125067824 */ /* 0x001fc600030e0629 */
[----:B------:R0:W-:Y:S04]  /*b7f0*/  STL [R1+0x7628], R9 ;  /* 0x0076280901007387 */ /* 0x0001e80000100800 */
[----:B------:R1:W-:Y:S01]  /*b800*/  STL [R1+0x7620], R6 ;  /* 0x0076200601007387 */ /* 0x0003e20000100800 */
[----:B0-----:R-:W-:Y:S01]  /*b810*/  IADD3 R9, P6, R32, R34, RZ ;  /* 0x0000002220097210 */ /* 0x001fe20007fde0ff */
[----:B-1----:R-:W-:-:S04]  /*b820*/  IMAD.X R6, R37, 0x1, R42, P5 ;  /* 0x0000000125067824 */ /* 0x002fc800028e062a */
[----:B------:R-:W-:Y:S04]  /*b830*/  STL [R1+0x762c], R9 ;  /* 0x00762c0901007387 */ /* 0x000fe80000100800 */
[----:B------:R0:W-:Y:S02]  /*b840*/  STL [R1+0x7624], R6 ;  /* 0x0076240601007387 */ /* 0x0001e40000100800 */
[----:B0-----:R-:W-:Y:S02]  /*b850*/  IMAD.X R6, R37, 0x1, R43, P3 ;  /* 0x0000000125067824 */ /* 0x001fe400018e062b */
[----:B------:R-:W5:Y:S01]  /*b860*/  LDL.LU R37, [R1+0x68] ;  /* 0x0000680001257983 */ /* 0x000f620000300800 */
[----:B------:R-:W-:-:S05]  /*b870*/  IADD3 R9, P5, R32, R35, RZ ;  /* 0x0000002320097210 */ /* 0x000fca0007fbe0ff */
[----:B------:R0:W-:Y:S04]  /*b880*/  STL [R1+0x7630], R9 ;  /* 0x0076300901007387 */ /* 0x0001e80000100800 */
[----:B------:R1:W-:Y:S01]  /*b890*/  STL [R1+0x7614], R6 ;  /* 0x0076140601007387 */ /* 0x0003e20000100800 */
[----:B0-----:R-:W-:Y:S01]  /*b8a0*/  IADD3 R9, P3, R32, R36, RZ ;  /* 0x0000002420097210 */ /* 0x001fe20007f7e0ff */
[----:B-1----:R-:W-:-:S04]  /*b8b0*/  IMAD.X R6, R20, 0x1, R40, P2 ;  /* 0x0000000114067824 */ /* 0x002fc800010e0628 */
[----:B------:R0:W-:Y:S04]  /*b8c0*/  STL [R1+0x761c], R9 ;  /* 0x00761c0901007387 */ /* 0x0001e80000100800 */
[----:B------:R1:W-:Y:S01]  /*b8d0*/  STL [R1+0x7618], R6 ;  /* 0x0076180601007387 */ /* 0x0003e20000100800 */
[----:B0-----:R-:W-:-:S03]  /*b8e0*/  IADD3 R9, P2, R32, R38, RZ ;  /* 0x0000002620097210 */ /* 0x001fc60007f5e0ff */
[----:B------:R-:W5:Y:S01]  /*b8f0*/  LDL.LU R32, [R1+0xd0] ;  /* 0x0000d00001207983 */ /* 0x000f620000300800 */
[----:B-1----:R-:W-:-:S03]  /*b900*/  IMAD.X R6, R20, 0x1, R41, P1 ;  /* 0x0000000114067824 */ /* 0x002fc600008e0629 */
[----:B------:R0:W-:Y:S04]  /*b910*/  STL [R1+0x7608], R9 ;  /* 0x0076080901007387 */ /* 0x0001e80000100800 */
[----:B------:R1:W-:Y:S01]  /*b920*/  STL [R1+0x7600], R6 ;  /* 0x0076000601007387 */ /* 0x0003e20000100800 */
[----:B0-----:R-:W-:Y:S01]  /*b930*/  IADD3 R9, P1, R10, R34, RZ ;  /* 0x000000220a097210 */ /* 0x001fe20007f3e0ff */
[----:B-1----:R-:W-:-:S04]  /*b940*/  IMAD.X R6, R20, 0x1, R42, P0 ;  /* 0x0000000114067824 */ /* 0x002fc800000e062a */
        /* <DEDUP_REMOVED lines=30> */
[----:B------:R-:W2:Y:S01]  /*bb30*/  LDL.LU R28, [R1+0xc8] ;  /* 0x0000c800011c7983 */ /* 0x000ea20000300800 */
[----:B0-----:R-:W-:-:S03]  /*bb40*/  IMAD.X R6, R19, 0x1, R41, P0 ;  /* 0x0000000113067824 */ /* 0x001fc600000e0629 */
[----:B------:R5:W-:Y:S04]  /*bb50*/  STL [R1+0x75c8], R9 ;  /* 0x0075c80901007387 */ /* 0x000be80000100800 */
[----:B------:R0:W-:Y:S01]  /*bb60*/  STL [R1+0x75c0], R6 ;  /* 0x0075c00601007387 */ /* 0x0001e20000100800 */
[----:B-----5:R-:W-:Y:S01]  /*bb70*/  IADD3 R9, P0, R25, R34, RZ ;  /* 0x0000002219097210 */ /* 0x020fe20007f1e0ff */
[----:B0-----:R-:W-:-:S04]  /*bb80*/  IMAD.X R6, R19, 0x1, R42, P4 ;  /* 0x0000000113067824 */ /* 0x001fc800020e062a */
[----:B------:R0:W-:Y:S04]  /*bb90*/  STL [R1+0x75cc], R9 ;  /* 0x0075cc0901007387 */ /* 0x0001e80000100800 */
[----:B------:R1:W-:Y:S01]  /*bba0*/  STL [R1+0x75c4], R6 ;  /* 0x0075c40601007387 */ /* 0x0003e20000100800 */
[----:B0-----:R-:W-:Y:S01]  /*bbb0*/  IADD3 R9, P4, R25, R35, RZ ;  /* 0x0000002319097210 */ /* 0x001fe20007f9e0ff */
[----:B-1----:R-:W-:-:S04]  /*bbc0*/  IMAD.X R6, R19, 0x1, R43, P6 ;  /* 0x0000000113067824 */ /* 0x002fc800030e062b */
[----:B------:R-:W-:Y:S04]  /*bbd0*/  STL [R1+0x75d0], R9 ;  /* 0x0075d00901007387 */ /* 0x000fe80000100800 */
[----:B------:R0:W-:Y:S01]  /*bbe0*/  STL [R1+0x75b4], R6 ;  /* 0x0075b40601007387 */ /* 0x0001e20000100800 */
[----:B------:R-:W-:-:S03]  /*bbf0*/  IADD3 R19, P6, R25, R36, RZ ;  /* 0x0000002419137210 */ /* 0x000fc60007fde0ff */
[----:B0-----:R-:W5:Y:S01]  /*bc00*/  LDL.LU R6, [R1+0x5c] ;  /* 0x00005c0001067983 */ /* 0x001f620000300800 */
[----:B------:R-:W-:-:S03]  /*bc10*/  IMAD.X R9, R37, 0x1, R40, P5 ;  /* 0x0000000125097824 */ /* 0x000fc600028e0628 */
        /* <DEDUP_REMOVED lines=11> */
[----:B0-----:R-:W-:-:S05]  /*bcd0*/  IADD3 R19, P2, R32, R35, RZ ;  /* 0x0000002320137210 */ /* 0x001fca0007f5e0ff */
[----:B------:R0:W-:Y:S01]  /*bce0*/  STL [R1+0x75b0], R19 ;  /* 0x0075b01301007387 */ /* 0x0001e20000100800 */
[----:B-1----:R-:W-:Y:S01]  /*bcf0*/  IMAD.X R9, R37, 0x1, R43, P1 ;  /* 0x0000000125097824 */ /* 0x002fe200008e062b */
[----:B------:R-:W-:Y:S02]  /*bd00*/  IADD3 R37, P1, R32, R36, RZ ;  /* 0x0000002420257210 */ /* 0x000fe40007f3e0ff */
[----:B0-----:R-:W5:Y:S04]  /*bd10*/  LDL.LU R19, [R1+0x58] ;  /* 0x0000580001137983 */ /* 0x001f680000300800 */
[----:B------:R0:W-:Y:S04]  /*bd20*/  STL [R1+0x7594], R9 ;  /* 0x0075940901007387 */ /* 0x0001e80000100800 */
[----:B------:R1:W-:Y:S01]  /*bd30*/  STL [R1+0x759c], R37 ;  /* 0x00759c2501007387 */ /* 0x0003e20000100800 */
[----:B0-----:R-:W-:Y:S01]  /*bd40*/  IMAD.X R9, R20, 0x1, R40, P0 ;  /* 0x0000000114097824 */ /* 0x001fe200000e0628 */
[----:B-1----:R-:W-:-:S02]  /*bd50*/  IADD3 R37, P0, R32, R38, RZ ;  /* 0x0000002620257210 */ /* 0x002fc40007f1e0ff */
[----:B------:R-:W5:Y:S04]  /*bd60*/  LDL.LU R32, [R1+0xc0] ;  /* 0x0000c00001207983 */ /* 0x000f680000300800 */
[----:B------:R0:W-:Y:S04]  /*bd70*/  STL [R1+0x7598], R9 ;  /* 0x0075980901007387 */ /* 0x0001e80000100800 */
[----:B------:R3:W-:Y:S01]  /*bd80*/  STL [R1+0x7588], R37 ;  /* 0x0075882501007387 */ /* 0x0007e20000100800 */
[----:B0-----:R-:W-:Y:S01]  /*bd90*/  IMAD.X R9, R20, 0x1, R41, P4 ;  /* 0x0000000114097824 */ /* 0x001fe200020e0629 */
[----:B---3--:R-:W-:-:S04]  /*bda0*/  IADD3 R37, P4, R10, R34, RZ ;  /* 0x000000220a257210 */ /* 0x008fc80007f9e0ff */
[----:B------:R0:W-:Y:S04]  /*bdb0*/  STL [R1+0x7580], R9 ;  /* 0x0075800901007387 */ /* 0x0001e80000100800 */
[----:B------:R1:W-:Y:S01]  /*bdc0*/  STL [R1+0x758c], R37 ;  /* 0x00758c2501007387 */ /* 0x0003e20000100800 */
[----:B0-----:R-:W-:Y:S01]  /*bdd0*/  IMAD.X R9, R20, 0x1, R42, P6 ;  /* 0x0000000114097824 */ /* 0x001fe200030e062a */
[----:B-1----:R-:W-:-:S04]  /*bde0*/  IADD3 R37, P6, R10, R35, RZ ;  /* 0x000000230a257210 */ /* 0x002fc80007fde0ff */
[----:B------:R-:W-:Y:S04]  /*bdf0*/  STL [R1+0x7584], R9 ;  /* 0x0075840901007387 */ /* 0x000fe80000100800 */
[----:B------:R0:W-:Y:S04]  /*be00*/  STL [R1+0x7590], R37 ;  /* 0x0075902501007387 */ /* 0x0001e80000100800 */
[----:B0-----:R-:W3:Y:S01]  /*be10*/  LDL.LU R37, [R1+0x54] ;  /* 0x0000540001257983 */ /* 0x001ee20000300800 */
[----:B------:R-:W-:Y:S01]  /*be20*/  IMAD.X R9, R20, 0x1, R43, P5 ;  /* 0x0000000114097824 */ /* 0x000fe200028e062b */
[----:B------:R-:W-:-:S04]  /*be30*/  IADD3 R20, P5, R10, R36, RZ ;  /* 0x000000240a147210 */ /* 0x000fc80007fbe0ff */
[----:B------:R-:W-:Y:S04]  /*be40*/  STL [R1+0x7574], R9 ;  /* 0x0075740901007387 */ /* 0x000fe80000100800 */
[----:B------:R0:W-:Y:S04]  /*be50*/  STL [R1+0x757c], R20 ;  /* 0x00757c1401007387 */ /* 0x0001e80000100800 */
[----:B0-----:R-:W3:Y:S01]  /*be60*/  LDL.LU R20, [R1+0xbc] ;  /* 0x0000bc0001147983 */ /* 0x001ee20000300800 */
[----:B----4-:R-:W-:Y:S01]  /*be70*/  IMAD.X R9, R23, 0x1, R40, P3 ;  /* 0x0000000117097824 */ /* 0x010fe200018e0628 */
[----:B------:R-:W-:-:S04]  /*be80*/  IADD3 R10, P3, R10, R38, RZ ;  /* 0x000000260a0a7210 */ /* 0x000fc80007f7e0ff */
[----:B------:R0:W-:Y:S04]  /*be90*/  STL [R1+0x7578], R9 ;  /* 0x0075780901007387 */ /* 0x0001e80000100800 */
[----:B------:R-:W-:Y:S01]  /*bea0*/  STL [R1+0x7568], R10 ;  /* 0x0075680a01007387 */ /* 0x000fe20000100800 */
[----:B0-----:R-:W-:-:S05]  /*beb0*/  IMAD.X R9, R23, 0x1, R41, P2 ;  /* 0x0000000117097824 */ /* 0x001fca00010e0629 */
[----:B------:R0:W-:Y:S02]  /*bec0*/  STL [R1+0x7560], R9 ;  /* 0x0075600901007387 */ /* 0x0001e40000100800 */
[C---:B0-----:R-:W-:Y:S02]  /*bed0*/  IMAD.X R9, R23.reuse, 0x1, R42, P1 ;  /* 0x0000000117097824 */ /* 0x041fe400008e062a */
[----:B------:R-:W-:Y:S01]  /*bee0*/  IMAD.X R23, R23, 0x1, R43, P0 ;  /* 0x0000000117177824 */ /* 0x000fe200000e062b */
[----:B--2---:R-:W-:-:S05]  /*bef0*/  IADD3 R10, P2, R28, R34, RZ ;  /* 0x000000221c0a7210 */ /* 0x004fca0007f5e0ff */
[----:B------:R0:W-:Y:S04]  /*bf00*/  STL [R1+0x756c], R10 ;  /* 0x00756c0a01007387 */ /* 0x0001e80000100800 */
[----:B0-----:R-:W2:Y:S04]  /*bf10*/  LDL.LU R10, [R1+0x50] ;  /* 0x00005000010a7983 */ /* 0x001ea80000300800 */
[----:B------:R0:W-:Y:S02]  /*bf20*/  STL [R1+0x7564], R9 ;  /* 0x0075640901007387 */ /* 0x0001e40000100800 */
[----:B0-----:R-:W-:-:S05]  /*bf30*/  IADD3 R9, P1, R28, R35, RZ ;  /* 0x000000231c097210 */ /* 0x001fca0007f3e0ff */
[----:B------:R-:W-:Y:S04]  /*bf40*/  STL [R1+0x7570], R9 ;  /* 0x0075700901007387 */ /* 0x000fe80000100800 */
[----:B------:R0:W-:Y:S04]  /*bf50*/  STL [R1+0x7554], R23 ;  /* 0x0075541701007387 */ /* 0x0001e80000100800 */
[----:B0-----:R-:W4:Y:S01]  /*bf60*/  LDL.LU R23, [R1+0xb8] ;  /* 0x0000b80001177983 */ /* 0x001f220000300800 */
[----:B------:R-:W-:-:S05]  /*bf70*/  IADD3 R9, P0, R28, R36, RZ ;  /* 0x000000241c097210 */ /* 0x000fca0007f1e0ff */
[----:B------:R5:W-:Y:S02]  /*bf80*/  STL [R1+0x755c], R9 ;  /* 0x00755c0901007387 */ /* 0x000be40000100800 */
[----:B-----5:R-:W-:-:S05]  /*bf90*/  IMAD.X R9, R6, 0x1, R40, P4 ;  /* 0x0000000106097824 */ /* 0x020fca00020e0628 */
[----:B------:R0:W-:Y:S02]  /*bfa0*/  STL [R1+0x7558], R9 ;  /* 0x0075580901007387 */ /* 0x0001e40000100800 */
[----:B0-----:R-:W-:Y:S01]  /*bfb0*/  IADD3 R9, P4, R28, R38, RZ ;  /* 0x000000261c097210 */ /* 0x001fe20007f9e0ff */
[----:B------:R-:W-:-:S04]  /*bfc0*/  IMAD.X R28, R6, 0x1, R41, P6 ;  /* 0x00000001061c7824 */ /* 0x000fc800030e0629 */
[----:B------:R0:W-:Y:S04]  /*bfd0*/  STL [R1+0x7548], R9 ;  /* 0x0075480901007387 */ /* 0x0001e80000100800 */
[----:B------:R1:W-:Y:S01]  /*bfe0*/  STL [R1+0x7540], R28 ;  /* 0x0075401c01007387 */ /* 0x0003e20000100800 */
[----:B0-----:R-:W-:-:S03]  /*bff0*/  IADD3 R9, P6, R25, R34, RZ ;  /* 0x0000002219097210 */ /* 0x001fc60007fde0ff */
[----:B-1----:R-:W5:Y:S04]  /*c000*/  LDL.LU R28, [R1+0x4c] ;  /* 0x00004c00011c7983 */ /* 0x002f680000300800 */
[----:B------:R0:W-:Y:S02]  /*c010*/  STL [R1+0x754c], R9 ;  /* 0x00754c0901007387 */ /* 0x0001e40000100800 */
[C---:B0-----:R-:W-:Y:S02]  /*c020*/  IMAD.X R9, R6.reuse, 0x1, R42, P5 ;  /* 0x0000000106097824 */ /* 0x041fe400028e062a */
[----:B------:R-:W-:-:S03]  /*c030*/  IMAD.X R6, R6, 0x1, R43, P3 ;  /* 0x0000000106067824 */ /* 0x000fc600018e062b */
[----:B------:R0:W-:Y:S02]  /*c040*/  STL [R1+0x7544], R9 ;  /* 0x0075440901007387 */ /* 0x0001e40000100800 */
[----:B0-----:R-:W-:-:S05]  /*c050*/  IADD3 R9, P5, R25, R35, RZ ;  /* 0x0000002319097210 */ /* 0x001fca0007fbe0ff */
[----:B------:R0:W-:Y:S04]  /*c060*/  STL [R1+0x7550], R9 ;  /* 0x0075500901007387 */ /* 0x0001e80000100800 */
[----:B0-----:R-:W5:Y:S04]  /*c070*/  LDL.LU R9, [R1+0x80cc] ;  /* 0x0080cc0001097983 */ /* 0x001f680000300800 */
[----:B------:R0:W-:Y:S02]  /*c080*/  STL [R1+0x7534], R6 ;  /* 0x0075340601007387 */ /* 0x0001e40000100800 */
[----:B0-----:R-:W-:-:S05]  /*c090*/  IADD3 R6, P3, R25, R36, RZ ;  /* 0x0000002419067210 */ /* 0x001fca0007f7e0ff */
[----:B------:R0:W-:Y:S02]  /*c0a0*/  STL [R1+0x753c], R6 ;  /* 0x00753c0601007387 */ /* 0x0001e40000100800 */
[----:B0-----:R-:W-:-:S05]  /*c0b0*/  IMAD.X R6, R19, 0x1, R40, P2 ;  /* 0x0000000113067824 */ /* 0x001fca00010e0628 */
        /* <DEDUP_REMOVED lines=17> */
[----:B---3--:R-:W-:Y:S01]  /*c1d0*/  IMAD.X R19, R37, 0x1, R40, P6 ;  /* 0x0000000125137824 */ /* 0x008fe200030e0628 */
[----:B------:R-:W-:-:S04]  /*c1e0*/  IADD3 R32, P6, R32, R38, RZ ;  /* 0x0000002620207210 */ /* 0x000fc80007fde0ff */
[----:B------:R0:W-:Y:S04]  /*c1f0*/  STL [R1+0x7518], R19 ;  /* 0x0075181301007387 */ /* 0x0001e80000100800 */
[----:B0-----:R-:W3:Y:S04]  /*c200*/  LDL.LU R19, [R1+0x80c4] ;  /* 0x0080c40001137983 */ /* 0x001ee80000300800 */
[----:B------:R0:W-:Y:S02]  /*c210*/  STL [R1+0x7508], R32 ;  /* 0x0075082001007387 */ /* 0x0001e40000100800 */
[----:B0-----:R-:W-:-:S05]  /*c220*/  IMAD.X R32, R37, 0x1, R41, P5 ;  /* 0x0000000125207824 */ /* 0x001fca00028e0629 */
[----:B------:R0:W-:Y:S02]  /*c230*/  STL [R1+0x7500], R32 ;  /* 0x0075002001007387 */ /* 0x0001e40000100800 */
[----:B0-----:R-:W-:-:S05]  /*c240*/  IADD3 R32, P5, R20, R34, RZ ;  /* 0x0000002214207210 */ /* 0x001fca0007fbe0ff */
[----:B------:R0:W-:Y:S02]  /*c250*/  STL [R1+0x750c], R32 ;  /* 0x00750c2001007387 */ /* 0x0001e40000100800 */
[C---:B0-----:R-:W-:Y:S02]  /*c260*/  IMAD.X R32, R37.reuse, 0x1, R42, P3 ;  /* 0x0000000125207824 */ /* 0x041fe400018e062a */
[----:B------:R-:W-:-:S03]  /*c270*/  IMAD.X R37, R37, 0x1, R43, P2 ;  /* 0x0000000125257824 */ /* 0x000fc600010e062b */
[----:B------:R0:W-:Y:S02]  /*c280*/  STL [R1+0x7504], R32 ;  /* 0x0075042001007387 */ /* 0x0001e40000100800 */
[----:B0-----:R-:W-:-:S05]  /*c290*/  IADD3 R32, P3, R20, R35, RZ ;  /* 0x0000002314207210 */ /* 0x001fca0007f7e0ff */
[----:B------:R0:W-:Y:S04]  /*c2a0*/  STL [R1+0x7510], R32 ;  /* 0x0075102001007387 */ /* 0x0001e80000100800 */
[----:B0-----:R-:W3:Y:S04]  /*c2b0*/  LDL.LU R32, [R1+0x80c0] ;  /* 0x0080c00001207983 */ /* 0x001ee80000300800 */
[----:B------:R0:W-:Y:S02]  /*c2c0*/  STL [R1+0x74f4], R37 ;  /* 0x0074f42501007387 */ /* 0x0001e40000100800 */
[----:B0-----:R-:W-:-:S05]  /*c2d0*/  IADD3 R37, P2, R20, R36, RZ ;  /* 0x0000002414257210 */ /* 0x001fca0007f5e0ff */
[----:B------:R2:W-:Y:S02]  /*c2e0*/  STL [R1+0x74fc], R37 ;  /* 0x0074fc2501007387 */ /* 0x0005e40000100800 */
[----:B--2---:R-:W-:-:S05]  /*c2f0*/  IMAD.X R37, R10, 0x1, R40, P1 ;  /* 0x000000010a257824 */ /* 0x004fca00008e0628 */
[----:B------:R0:W-:Y:S02]  /*c300*/  STL [R1+0x74f8], R37 ;  /* 0x0074f82501007387 */ /* 0x0001e40000100800 */
[----:B0-----:R-:W-:Y:S01]  /*c310*/  IADD3 R37, P1, R20, R38, RZ ;  /* 0x0000002614257210 */ /* 0x001fe20007f3e0ff */
[----:B------:R-:W-:-:S04]  /*c320*/  IMAD.X R20, R10, 0x1, R41, P0 ;  /* 0x000000010a147824 */ /* 0x000fc800000e0629 */
[----:B------:R0:W-:Y:S04]  /*c330*/  STL [R1+0x74e8], R37 ;  /* 0x0074e82501007387 */ /* 0x0001e80000100800 */
[----:B0-----:R-:W2:Y:S04]  /*c340*/  LDL.LU R37, [R1+0x40] ;  /* 0x0000400001257983 */ /* 0x001ea80000300800 */
[----:B------:R4:W-:Y:S02]  /*c350*/  STL [R1+0x74e0], R20 ;  /* 0x0074e01401007387 */ /* 0x0009e40000100800 */
[----:B----4-:R-:W-:-:S05]  /*c360*/  IADD3 R20, P0, R23, R34, RZ ;  /* 0x0000002217147210 */ /* 0x010fca0007f1e0ff */
[----:B------:R0:W-:Y:S02]  /*c370*/  STL [R1+0x74ec], R20 ;  /* 0x0074ec1401007387 */ /* 0x0001e40000100800 */
[----:B0-----:R-:W-:-:S05]  /*c380*/  IMAD.X R20, R10, 0x1, R42, P4 ;  /* 0x000000010a147824 */ /* 0x001fca00020e062a */
[----:B------:R0:W-:Y:S02]  /*c390*/  STL [R1+0x74e4], R20 ;  /* 0x0074e41401007387 */ /* 0x0001e40000100800 */
[----:B0-----:R-:W-:-:S05]  /*c3a0*/  IADD3 R20, P4, R23, R35, RZ ;  /* 0x0000002317147210 */ /* 0x001fca0007f9e0ff */
[----:B------:R0:W-:Y:S04]  /*c3b0*/  STL [R1+0x74f0], R20 ;  /* 0x0074f01401007387 */ /* 0x0001e80000100800 */
[----:B0-----:R-:W4:Y:S01]  /*c3c0*/  LDL.LU R20, [R1+0x80bc] ;  /* 0x0080bc0001147983 */ /* 0x001f220000300800 */
[----:B------:R-:W-:-:S05]  /*c3d0*/  IMAD.X R10, R10, 0x1, R43, P6 ;  /* 0x000000010a0a7824 */ /* 0x000fca00030e062b */
[----:B------:R0:W-:Y:S02]  /*c3e0*/  STL [R1+0x74d4], R10 ;  /* 0x0074d40a01007387 */ /* 0x0001e40000100800 */
[----:B0-----:R-:W-:-:S05]  /*c3f0*/  IADD3 R10, P6, R23, R36, RZ ;  /* 0x00000024170a7210 */ /* 0x001fca0007fde0ff */
[----:B------:R5:W-:Y:S02]  /*c400*/  STL [R1+0x74dc], R10 ;  /* 0x0074dc0a01007387 */ /* 0x000be40000100800 */
[----:B-----5:R-:W-:Y:S01]  /*c410*/  IMAD.X R10, R28, 0x1, R40, P5 ;  /* 0x000000011c0a7824 */ /* 0x020fe200028e0628 */
[----:B------:R-:W-:-:S04]  /*c420*/  IADD3 R23, P5, R23, R38, RZ ;  /* 0x0000002617177210 */ /* 0x000fc80007fbe0ff */
[----:B------:R0:W-:Y:S04]  /*c430*/  STL [R1+0x74d8], R10 ;  /* 0x0074d80a01007387 */ /* 0x0001e80000100800 */
[----:B------:R-:W-:Y:S01]  /*c440*/  STL [R1+0x74c8], R23 ;  /* 0x0074c81701007387 */ /* 0x000fe20000100800 */
[----:B0-----:R-:W-:-:S05]  /*c450*/  IMAD.X R10, R28, 0x1, R41, P3 ;  /* 0x000000011c0a7824 */ /* 0x001fca00018e0629 */
[----:B------:R0:W-:Y:S04]  /*c460*/  STL [R1+0x74c0], R10 ;  /* 0x0074c00a01007387 */ /* 0x0001e80000100800 */
[----:B0-----:R-:W5:Y:S01]  /*c470*/  LDL.LU R10, [R1+0x3c] ;  /* 0x00003c00010a7983 */ /* 0x001f620000300800 */
[----:B----4-:R-:W-:-:S05]  /*c480*/  IADD3 R23, P3, R20, R34, RZ ;  /* 0x0000002214177210 */ /* 0x010fca0007f7e0ff */
[----:B------:R0:W-:Y:S02]  /*c490*/  STL [R1+0x74cc], R23 ;  /* 0x0074cc1701007387 */ /* 0x0001e40000100800 */
[----:B0-----:R-:W-:-:S05]  /*c4a0*/  IMAD.X R23, R28, 0x1, R42, P2 ;  /* 0x000000011c177824 */ /* 0x001fca00010e062a */
[----:B------:R0:W-:Y:S02]  /*c4b0*/  STL [R1+0x74c4], R23 ;  /* 0x0074c41701007387 */ /* 0x0001e40000100800 */
[----:B0-----:R-:W-:-:S05]  /*c4c0*/  IADD3 R23, P2, R20, R35, RZ ;  /* 0x0000002314177210 */ /* 0x001fca0007f5e0ff */
[----:B------:R0:W-:Y:S01]  /*c4d0*/  STL [R1+0x74d0], R23 ;  /* 0x0074d01701007387 */ /* 0x0001e20000100800 */
[----:B------:R-:W-:-:S03]  /*c4e0*/  IMAD.X R28, R28, 0x1, R43, P1 ;  /* 0x000000011c1c7824 */ /* 0x000fc600008e062b */
[----:B0-----:R-:W4:Y:S04]  /*c4f0*/  LDL.LU R23, [R1+0x80b8] ;  /* 0x0080b80001177983 */ /* 0x001f280000300800 */
[----:B------:R0:W-:Y:S02]  /*c500*/  STL [R1+0x74b4], R28 ;  /* 0x0074b41c01007387 */ /* 0x0001e40000100800 */
[----:B0-----:R-:W-:-:S05]  /*c510*/  IADD3 R28, P1, R20, R36, RZ ;  /* 0x00000024141c7210 */ /* 0x001fca0007f3e0ff */
[----:B------:R0:W-:Y:S02]  /*c520*/  STL [R1+0x74bc], R28 ;  /* 0x0074bc1c01007387 */ /* 0x0001e40000100800 */
[----:B0-----:R-:W-:-:S05]  /*c530*/  IMAD.X R28, R25, 0x1, R40, P0 ;  /* 0x00000001191c7824 */ /* 0x001fca00000e0628 */
[----:B------:R0:W-:Y:S02]  /*c540*/  STL [R1+0x74b8], R28 ;  /* 0x0074b81c01007387 */ /* 0x0001e40000100800 */
[----:B0-----:R-:W-:Y:S02]  /*c550*/  IADD3 R28, P0, R20, R38, RZ ;  /* 0x00000026141c7210 */ /* 0x001fe40007f1e0ff */
[----:B------:R-:W3:Y:S04]  /*c560*/  LDL.LU R20, [R1+0x44] ;  /* 0x0000440001147983 */ /* 0x000ee80000300800 */
[----:B------:R0:W-:Y:S02]  /*c570*/  STL [R1+0x74a8], R28 ;  /* 0x0074a81c01007387 */ /* 0x0001e40000100800 */
[----:B0-----:R-:W-:-:S05]  /*c580*/  IMAD.X R28, R25, 0x1, R41, P4 ;  /* 0x00000001191c7824 */ /* 0x001fca00020e0629 */
[----:B------:R4:W-:Y:S02]  /*c590*/  STL [R1+0x74a0], R28 ;  /* 0x0074a01c01007387 */ /* 0x0009e40000100800 */
[----:B----4-:R-:W-:-:S05]  /*c5a0*/  IADD3 R28, P4, R23, R34, RZ ;  /* 0x00000022171c7210 */ /* 0x010fca0007f9e0ff */
[----:B------:R0:W-:Y:S02]  /*c5b0*/  STL [R1+0x74ac], R28 ;  /* 0x0074ac1c01007387 */ /* 0x0001e40000100800 */
[C---:B0-----:R-:W-:Y:S02]  /*c5c0*/  IMAD.X R28, R25.reuse, 0x1, R42, P6 ;  /* 0x00000001191c7824 */ /* 0x041fe400030e062a */
[----:B------:R-:W-:-:S03]  /*c5d0*/  IMAD.X R25, R25, 0x1, R43, P5 ;  /* 0x0000000119197824 */ /* 0x000fc600028e062b */
[----:B------:R0:W-:Y:S02]  /*c5e0*/  STL [R1+0x74a4], R28 ;  /* 0x0074a41c01007387 */ /* 0x0001e40000100800 */
[----:B0-----:R-:W-:-:S05]  /*c5f0*/  IADD3 R28, P6, R23, R35, RZ ;  /* 0x00000023171c7210 */ /* 0x001fca0007fde0ff */
[----:B------:R0:W-:Y:S04]  /*c600*/  STL [R1+0x74b0], R28 ;  /* 0x0074b01c01007387 */ /* 0x0001e80000100800 */
[----:B0-----:R-:W4:Y:S04]  /*c610*/  LDL.LU R28, [R1+0x80b4] ;  /* 0x0080b400011c7983 */ /* 0x001f280000300800 */
[----:B------:R0:W-:Y:S02]  /*c620*/  STL [R1+0x7494], R25 ;  /* 0x0074941901007387 */ /* 0x0001e40000100800 */
[----:B0-----:R-:W-:-:S05]  /*c630*/  IADD3 R25, P5, R23, R36, RZ ;  /* 0x0000002417197210 */ /* 0x001fca0007fbe0ff */
[----:B------:R3:W-:Y:S02]  /*c640*/  STL [R1+0x749c], R25 ;  /* 0x00749c1901007387 */ /* 0x0007e40000100800 */
[----:B---3--:R-:W-:-:S05]  /*c650*/  IMAD.X R25, R20, 0x1, R40, P3 ;  /* 0x0000000114197824 */ /* 0x008fca00018e0628 */
[----:B------:R0:W-:Y:S04]  /*c660*/  STL [R1+0x7498], R25 ;  /* 0x0074981901007387 */ /* 0x0001e80000100800 */
[----:B0-----:R-:W3:Y:S01]  /*c670*/  LDL.LU R25, [R1+0x80b0] ;  /* 0x0080b00001197983 */ /* 0x001ee20000300800 */
[----:B------:R-:W-:-:S05]  /*c680*/  IADD3 R23, P3, R23, R38, RZ ;  /* 0x0000002617177210 */ /* 0x000fca0007f7e0ff */
[----:B------:R0:W-:Y:S02]  /*c690*/  STL [R1+0x7488], R23 ;  /* 0x0074881701007387 */ /* 0x0001e40000100800 */
[----:B0-----:R-:W-:-:S05]  /*c6a0*/  IMAD.X R23, R20, 0x1, R41, P2 ;  /* 0x0000000114177824 */ /* 0x001fca00010e0629 */
[----:B------:R3:W-:Y:S02]  /*c6b0*/  STL [R1+0x7480], R23 ;  /* 0x0074801701007387 */ /* 0x0007e40000100800 */
[----:B---3--:R-:W-:-:S05]  /*c6c0*/  IADD3 R23, P2, R25, R34, RZ ;  /* 0x0000002219177210 */ /* 0x008fca0007f5e0ff */
[----:B------:R0:W-:Y:S02]  /*c6d0*/  STL [R1+0x748c], R23 ;  /* 0x00748c1701007387 */ /* 0x0001e40000100800 */
[----:B0-----:R-:W-:-:S05]  /*c6e0*/  IMAD.X R23, R20, 0x1, R42, P1 ;  /* 0x0000000114177824 */ /* 0x001fca00008e062a */
[----:B------:R0:W-:Y:S01]  /*c6f0*/  STL [R1+0x7484], R23 ;  /* 0x0074841701007387 */ /* 0x0001e20000100800 */
[----:B------:R-:W-:Y:S01]  /*c700*/  IMAD.X R20, R20, 0x1, R43, P0 ;  /* 0x0000000114147824 */ /* 0x000fe200000e062b */
[----:B0-----:R-:W-:-:S05]  /*c710*/  IADD3 R23, P1, R25, R35, RZ ;  /* 0x0000002319177210 */ /* 0x001fca0007f3e0ff */
[----:B------:R0:W-:Y:S04]  /*c720*/  STL [R1+0x7490], R23 ;  /* 0x0074901701007387 */ /* 0x0001e80000100800 */
[----:B------:R2:W-:Y:S01]  /*c730*/  STL [R1+0x7474], R20 ;  /* 0x0074741401007387 */ /* 0x0005e20000100800 */
[----:B0-----:R-:W-:Y:S01]  /*c740*/  IADD3 R23, P0, R25, R36, RZ ;  /* 0x0000002419177210 */ /* 0x001fe20007f1e0ff */
[----:B--2---:R-:W-:-:S04]  /*c750*/  IMAD.X R20, R37, 0x1, R40, P4 ;  /* 0x0000000125147824 */ /* 0x004fc800020e0628 */
[----:B------:R0:W-:Y:S02]  /*c760*/  STL [R1+0x747c], R23 ;  /* 0x00747c1701007387 */ /* 0x0001e40000100800 */
[----:B0-----:R-:W-:Y:S02]  /*c770*/  IADD3 R23, P4, R25, R38, RZ ;  /* 0x0000002619177210 */ /* 0x001fe40007f9e0ff */
[----:B------:R-:W2:Y:S04]  /*c780*/  LDL.LU R25, [R1+0x34] ;  /* 0x0000340001197983 */ /* 0x000ea80000300800 */
[----:B------:R0:W-:Y:S04]  /*c790*/  STL [R1+0x7478], R20 ;  /* 0x0074781401007387 */ /* 0x0001e80000100800 */
[----:B------:R4:W-:Y:S01]  /*c7a0*/  STL [R1+0x7468], R23 ;  /* 0x0074681701007387 */ /* 0x0009e20000100800 */
[----:B0-----:R-:W-:Y:S01]  /*c7b0*/  IMAD.X R20, R37, 0x1, R41, P6 ;  /* 0x0000000125147824 */ /* 0x001fe200030e0629 */
[----:B----4-:R-:W-:-:S04]  /*c7c0*/  IADD3 R23, P6, R28, R34, RZ ;  /* 0x000000221c177210 */ /* 0x010fc80007fde0ff */
[----:B------:R0:W-:Y:S04]  /*c7d0*/  STL [R1+0x7460], R20 ;  /* 0x0074601401007387 */ /* 0x0001e80000100800 */
[----:B------:R1:W-:Y:S01]  /*c7e0*/  STL [R1+0x746c], R23 ;  /* 0x00746c1701007387 */ /* 0x0003e20000100800 */
[----:B0-----:R-:W-:-:S03]  /*c7f0*/  IMAD.X R20, R37, 0x1, R42, P5 ;  /* 0x0000000125147824 */ /* 0x001fc600028e062a */
[----:B-1----:R-:W3:Y:S04]  /*c800*/  LDL.LU R23, [R1+0x30] ;  /* 0x0000300001177983 */ /* 0x002ee80000300800 */
[----:B------:R0:W-:Y:S01]  /*c810*/  STL [R1+0x7464], R20 ;  /* 0x0074641401007387 */ /* 0x0001e20000100800 */
[----:B------:R-:W-:Y:S01]  /*c820*/  IMAD.X R37, R37, 0x1, R43, P3 ;  /* 0x0000000125257824 */ /* 0x000fe200018e062b */
[----:B0-----:R-:W-:-:S05]  /*c830*/  IADD3 R20, P5, R28, R35, RZ ;  /* 0x000000231c147210 */ /* 0x001fca0007fbe0ff */
[----:B------:R0:W-:Y:S04]  /*c840*/  STL [R1+0x7470], R20 ;  /* 0x0074701401007387 */ /* 0x0001e80000100800 */
[----:B------:R5:W-:Y:S01]  /*c850*/  STL [R1+0x7454], R37 ;  /* 0x0074542501007387 */ /* 0x000be20000100800 */
[----:B0-----:R-:W-:Y:S01]  /*c860*/  IADD3 R20, P3, R28, R36, RZ ;  /* 0x000000241c147210 */ /* 0x001fe20007f7e0ff */
[----:B-----5:R-:W-:-:S04]  /*c870*/  IMAD.X R37, R10, 0x1, R40, P2 ;  /* 0x000000010a257824 */ /* 0x020fc800010e0628 */
[----:B------:R0:W-:Y:S02]  /*c880*/  STL [R1+0x745c], R20 ;  /* 0x00745c1401007387 */ /* 0x0001e40000100800 */
[----:B0-----:R-:W-:Y:S02]  /*c890*/  IADD3 R20, P2, R28, R38, RZ ;  /* 0x000000261c147210 */ /* 0x001fe40007f5e0ff */
[----:B------:R-:W4:Y:S04]  /*c8a0*/  LDL.LU R28, [R1+0x38] ;  /* 0x00003800011c7983 */ /* 0x000f280000300800 */
[----:B------:R0:W-:Y:S04]  /*c8b0*/  STL [R1+0x7458], R37 ;  /* 0x0074582501007387 */ /* 0x0001e80000100800 */
[----:B------:R1:W-:Y:S01]  /*c8c0*/  STL [R1+0x7448], R20 ;  /* 0x0074481401007387 */ /* 0x0003e20000100800 */
[----:B0-----:R-:W-:Y:S01]  /*c8d0*/  IMAD.X R37, R10, 0x1, R41, P1 ;  /* 0x000000010a257824 */ /* 0x001fe200008e0629 */
[----:B-1----:R-:W-:-:S04]  /*c8e0*/  IADD3 R20, P1, R32, R34, RZ ;  /* 0x0000002220147210 */ /* 0x002fc80007f3e0ff */
[----:B------:R0:W-:Y:S04]  /*c8f0*/  STL [R1+0x7440], R37 ;  /* 0x0074402501007387 */ /* 0x0001e80000100800 */
[----:B------:R1:W-:Y:S01]  /*c900*/  STL [R1+0x744c], R20 ;  /* 0x00744c1401007387 */ /* 0x0003e20000100800 */
[----:B0-----:R-:W-:-:S03]  /*c910*/  IMAD.X R37, R10, 0x1, R42, P0 ;  /* 0x000000010a257824 */ /* 0x001fc600000e062a */
[----:B-1----:R-:W5:Y:S04]  /*c920*/  LDL.LU R20, [R1+0x2c] ;  /* 0x00002c0001147983 */ /* 0x002f680000300800 */
[----:B------:R0:W-:Y:S02]  /*c930*/  STL [R1+0x7444], R37 ;  /* 0x0074442501007387 */ /* 0x0001e40000100800 */
[----:B0-----:R-:W-:-:S05]  /*c940*/  IADD3 R37, P0, R32, R35, RZ ;  /* 0x0000002320257210 */ /* 0x001fca0007f1e0ff */
[----:B------:R0:W-:Y:S04]  /*c950*/  STL [R1+0x7450], R37 ;  /* 0x0074502501007387 */ /* 0x0001e80000100800 */
[----:B0-----:R-:W2:Y:S01]  /*c960*/  LDL.LU R37, [R1+0x80ac] ;  /* 0x0080ac0001257983 */ /* 0x001ea20000300800 */
[----:B------:R-:W-:-:S05]  /*c970*/  IMAD.X R10, R10, 0x1, R43, P4 ;  /* 0x000000010a0a7824 */ /* 0x000fca00020e062b */
[----:B------:R0:W-:Y:S02]  /*c980*/  STL [R1+0x7434], R10 ;  /* 0x0074340a01007387 */ /* 0x0001e40000100800 */
[----:B0-----:R-:W-:-:S05]  /*c990*/  IADD3 R10, P4, R32, R36, RZ ;  /* 0x00000024200a7210 */ /* 0x001fca0007f9e0ff */
[----:B------:R4:W-:Y:S02]  /*c9a0*/  STL [R1+0x743c], R10 ;  /* 0x00743c0a01007387 */ /* 0x0009e40000100800 */
[----:B----4-:R-:W-:Y:S01]  /*c9b0*/  IMAD.X R10, R28, 0x1, R40, P6 ;  /* 0x000000011c0a7824 */ /* 0x010fe200030e0628 */
[----:B------:R-:W-:-:S04]  /*c9c0*/  IADD3 R32, P6, R32, R38, RZ ;  /* 0x0000002620207210 */ /* 0x000fc80007fde0ff */
[----:B------:R0:W-:Y:S04]  /*c9d0*/  STL [R1+0x7438], R10 ;  /* 0x0074380a01007387 */ /* 0x0001e80000100800 */
[----:B------:R-:W-:Y:S01]  /*c9e0*/  STL [R1+0x7428], R32 ;  /* 0x0074282001007387 */ /* 0x000fe20000100800 */
[----:B0-----:R-:W-:-:S05]  /*c9f0*/  IMAD.X R10, R28, 0x1, R41, P5 ;  /* 0x000000011c0a7824 */ /* 0x001fca00028e0629 */
[----:B------:R0:W-:Y:S02]  /*ca00*/  STL [R1+0x7420], R10 ;  /* 0x0074200a01007387 */ /* 0x0001e40000100800 */
[----:B0-----:R-:W-:Y:S01]  /*ca10*/  IMAD.X R10, R28, 0x1, R42, P3 ;  /* 0x000000011c0a7824 */ /* 0x001fe200018e062a */
[----:B--2---:R-:W-:-:S05]  /*ca20*/  IADD3 R32, P5, R37, R34, RZ ;  /* 0x0000002225207210 */ /* 0x004fca0007fbe0ff */
[----:B------:R0:W-:Y:S04]  /*ca30*/  STL [R1+0x742c], R32 ;  /* 0x00742c2001007387 */ /* 0x0001e80000100800 */
[----:B0-----:R-:W2:Y:S04]  /*ca40*/  LDL.LU R32, [R1+0x28] ;  /* 0x0000280001207983 */ /* 0x001ea80000300800 */
        /* <DEDUP_REMOVED lines=8> */
[----:B0-----:R-:W-:-:S05]  /*cad0*/  IMAD.X R28, R25, 0x1, R40, P1 ;  /* 0x00000001191c7824 */ /* 0x001fca00008e0628 */
[----:B------:R0:W-:Y:S02]  /*cae0*/  STL [R1+0x7418], R28 ;  /* 0x0074181c01007387 */ /* 0x0001e40000100800 */
[----:B0-----:R-:W-:Y:S01]  /*caf0*/  IADD3 R28, P1, R37, R38, RZ ;  /* 0x00000026251c7210 */ /* 0x001fe20007f3e0ff */
[----:B------:R-:W-:-:S04]  /*cb00*/  IMAD.X R37, R25, 0x1, R41, P0 ;  /* 0x0000000119257824 */ /* 0x000fc800000e0629 */
[----:B------:R-:W-:Y:S04]  /*cb10*/  STL [R1+0x7408], R28 ;  /* 0x0074081c01007387 */ /* 0x000fe80000100800 */
[----:B------:R0:W-:Y:S02]  /*cb20*/  STL [R1+0x7400], R37 ;  /* 0x0074002501007387 */ /* 0x0001e40000100800 */
[C---:B0-----:R-:W-:Y:S02]  /*cb30*/  IMAD.X R37, R25.reuse, 0x1, R42, P4 ;  /* 0x0000000119257824 */ /* 0x041fe400020e062a */
[----:B------:R-:W-:Y:S01]  /*cb40*/  IMAD.X R25, R25, 0x1, R43, P6 ;  /* 0x0000000119197824 */ /* 0x000fe200030e062b */
[----:B----4-:R-:W-:-:S05]  /*cb50*/  IADD3 R28, P0, R10, R34, RZ ;  /* 0x000000220a1c7210 */ /* 0x010fca0007f1e0ff */
[----:B------:R0:W-:Y:S04]  /*cb60*/  STL [R1+0x740c], R28 ;  /* 0x00740c1c01007387 */ /* 0x0001e80000100800 */
[----:B0-----:R-:W4:Y:S04]  /*cb70*/  LDL.LU R28, [R1+0x24] ;  /* 0x00002400011c7983 */ /* 0x001f280000300800 */
[----:B------:R0:W-:Y:S02]  /*cb80*/  STL [R1+0x7404], R37 ;  /* 0x0074042501007387 */ /* 0x0001e40000100800 */
[----:B0-----:R-:W-:-:S05]  /*cb90*/  IADD3 R37, P4, R10, R35, RZ ;  /* 0x000000230a257210 */ /* 0x001fca0007f9e0ff */
[----:B------:R0:W-:Y:S04]  /*cba0*/  STL [R1+0x7410], R37 ;  /* 0x0074102501007387 */ /* 0x0001e80000100800 */
[----:B------:R3:W-:Y:S01]  /*cbb0*/  STL [R1+0x73f4], R25 ;  /* 0x0073f41901007387 */ /* 0x0007e20000100800 */
[----:B0-----:R-:W-:Y:S01]  /*cbc0*/  IADD3 R37, P6, R10, R36, RZ ;  /* 0x000000240a257210 */ /* 0x001fe20007fde0ff */
[----:B---3--:R-:W-:-:S04]  /*cbd0*/  IMAD.X R25, R23, 0x1, R40, P5 ;  /* 0x0000000117197824 */ /* 0x008fc800028e0628 */
[----:B------:R0:W-:Y:S04]  /*cbe0*/  STL [R1+0x73fc], R37 ;  /* 0x0073fc2501007387 */ /* 0x0001e80000100800 */
[----:B------:R1:W-:Y:S01]  /*cbf0*/  STL [R1+0x73f8], R25 ;  /* 0x0073f81901007387 */ /* 0x0003e20000100800 */
[----:B0-----:R-:W-:Y:S01]  /*cc00*/  IADD3 R37, P5, R10, R38, RZ ;  /* 0x000000260a257210 */ /* 0x001fe20007fbe0ff */
[----:B-1----:R-:W-:Y:S01]  /*cc10*/  IMAD.X R25, R23, 0x1, R41, P3 ;  /* 0x0000000117197824 */ /* 0x002fe200018e0629 */
[----:B------:R-:W-:-:S03]  /*cc20*/  IADD3 R10, P3, R19, R34, RZ ;  /* 0x00000022130a7210 */ /* 0x000fc60007f7e0ff */
[----:B------:R0:W-:Y:S04]  /*cc30*/  STL [R1+0x73e8], R37 ;  /* 0x0073e82501007387 */ /* 0x0001e80000100800 */
[----:B------:R1:W-:Y:S01]  /*cc40*/  STL [R1+0x73e0], R25 ;  /* 0x0073e01901007387 */ /* 0x0003e20000100800 */
[----:B0-----:R-:W-:-:S03]  /*cc50*/  IMAD.X R37, R23, 0x1, R42, P2 ;  /* 0x0000000117257824 */ /* 0x001fc600010e062a */
[----:B-1----:R-:W3:Y:S04]  /*cc60*/  LDL.LU R25, [R1+0x20] ;  /* 0x0000200001197983 */ /* 0x002ee80000300800 */
[----:B------:R0:W-:Y:S04]  /*cc70*/  STL [R1+0x73ec], R10 ;  /* 0x0073ec0a01007387 */ /* 0x0001e80000100800 */
[----:B------:R1:W-:Y:S01]  /*cc80*/  STL [R1+0x73e4], R37 ;  /* 0x0073e42501007387 */ /* 0x0003e20000100800 */
[----:B0-----:R-:W-:Y:S01]  /*cc90*/  IADD3 R10, P2, R19, R35, RZ ;  /* 0x00000023130a7210 */ /* 0x001fe20007f5e0ff */
[----:B-1----:R-:W-:Y:S01]  /*cca0*/  IMAD.X R37, R23, 0x1, R43, P1 ;  /* 0x0000000117257824 */ /* 0x002fe200008e062b */
[----:B------:R-:W-:-:S03]  /*ccb0*/  IADD3 R23, P1, R19, R36, RZ ;  /* 0x0000002413177210 */ /* 0x000fc60007f3e0ff */
[----:B------:R5:W-:Y:S04]  /*ccc0*/  STL [R1+0x73f0], R10 ;  /* 0x0073f00a01007387 */ /* 0x000be80000100800 */
[----:B------:R-:W-:Y:S01]  /*ccd0*/  STL [R1+0x73d4], R37 ;  /* 0x0073d42501007387 */ /* 0x000fe20000100800 */
[C---:B-----5:R-:W-:Y:S01]  /*cce0*/  IMAD.X R10, R20.reuse, 0x1, R40, P0 ;  /* 0x00000001140a7824 */ /* 0x060fe200000e0628 */
[----:B------:R-:W-:Y:S02]  /*ccf0*/  IADD3 R19, P0, R19, R38, RZ ;  /* 0x0000002613137210 */ /* 0x000fe40007f1e0ff */
[----:B------:R0:W-:Y:S04]  /*cd00*/  STL [R1+0x73dc], R23 ;  /* 0x0073dc1701007387 */ /* 0x0001e80000100800 */
[----:B------:R1:W-:Y:S01]  /*cd10*/  STL [R1+0x73d8], R10 ;  /* 0x0073d80a01007387 */ /* 0x0003e20000100800 */
[----:B0-----:R-:W-:-:S03]  /*cd20*/  IMAD.X R23, R20, 0x1, R41, P4 ;  /* 0x0000000114177824 */ /* 0x001fc600020e0629 */
[----:B------:R0:W-:Y:S01]  /*cd30*/  STL [R1+0x73c8], R19 ;  /* 0x0073c81301007387 */ /* 0x0001e20000100800 */
[----:B-1----:R-:W-:-:S03]  /*cd40*/  IADD3 R10, P4, R6, R34, RZ ;  /* 0x00000022060a7210 */ /* 0x002fc60007f9e0ff */
[----:B------:R1:W-:Y:S01]  /*cd50*/  STL [R1+0x73c0], R23 ;  /* 0x0073c01701007387 */ /* 0x0003e20000100800 */
[----:B0-----:R-:W-:-:S03]  /*cd60*/  IMAD.X R19, R20, 0x1, R42, P6 ;  /* 0x0000000114137824 */ /* 0x001fc600030e062a */
[----:B-1----:R-:W5:Y:S01]  /*cd70*/  LDL.LU R23, [R1+0x1c] ;  /* 0x00001c0001177983 */ /* 0x002f620000300800 */
[----:B------:R-:W-:-:S03]  /*cd80*/  IMAD.X R20, R20, 0x1, R43, P5 ;  /* 0x0000000114147824 */ /* 0x000fc600028e062b */
[----:B------:R0:W-:Y:S04]  /*cd90*/  STL [R1+0x73cc], R10 ;  /* 0x0073cc0a01007387 */ /* 0x0001e80000100800 */
[----:B------:R1:W-:Y:S01]  /*cda0*/  STL [R1+0x73c4], R19 ;  /* 0x0073c41301007387 */ /* 0x0003e20000100800 */
[C---:B0-----:R-:W-:Y:S02]  /*cdb0*/  IADD3 R10, P6, R6.reuse, R35, RZ ;  /* 0x00000023060a7210 */ /* 0x041fe40007fde0ff */
[----:B-1----:R-:W-:-:S03]  /*cdc0*/  IADD3 R19, P5, R6, R36, RZ ;  /* 0x0000002406137210 */ /* 0x002fc60007fbe0ff */
[----:B------:R2:W-:Y:S04]  /*cdd0*/  STL [R1+0x73d0], R10 ;  /* 0x0073d00a01007387 */ /* 0x0005e80000100800 */
[----:B------:R-:W-:Y:S04]  /*cde0*/  STL [R1+0x73b4], R20 ;  /* 0x0073b41401007387 */ /* 0x000fe80000100800 */
[----:B------:R0:W-:Y:S01]  /*cdf0*/  STL [R1+0x73bc], R19 ;  /* 0x0073bc1301007387 */ /* 0x0001e20000100800 */
[----:B--2---:R-:W-:Y:S01]  /*ce00*/  IMAD.X R10, R32, 0x1, R40, P3 ;  /* 0x00000001200a7824 */ /* 0x004fe200018e0628 */
[----:B------:R-:W-:-:S04]  /*ce10*/  IADD3 R6, P3, R6, R38, RZ ;  /* 0x0000002606067210 */ /* 0x000fc80007f7e0ff */
[----:B------:R1:W-:Y:S01]  /*ce20*/  STL [R1+0x73b8], R10 ;  /* 0x0073b80a01007387 */ /* 0x0003e20000100800 */
[----:B0-----:R-:W-:-:S03]  /*ce30*/  IMAD.X R19, R32, 0x1, R41, P2 ;  /* 0x0000000120137824 */ /* 0x001fc600010e0629 */
[----:B------:R0:W-:Y:S04]  /*ce40*/  STL [R1+0x73a8], R6 ;  /* 0x0073a80601007387 */ /* 0x0001e80000100800 */
[----:B------:R2:W-:Y:S04]  /*ce50*/  STL [R1+0x73a0], R19 ;  /* 0x0073a01301007387 */ /* 0x0005e80000100800 */
[----:B------:R-:W5:Y:S01]  /*ce60*/  LDL.LU R20, [R1+0x18] ;  /* 0x0000180001147983 */ /* 0x000f620000300800 */
[----:B-1----:R-:W-:Y:S01]  /*ce70*/  IADD3 R10, P2, R9, R34, RZ ;  /* 0x00000022090a7210 */ /* 0x002fe20007f5e0ff */
[----:B0-----:R-:W-:-:S04]  /*ce80*/  IMAD.X R6, R32, 0x1, R42, P1 ;  /* 0x0000000120067824 */ /* 0x001fc800008e062a */
[----:B------:R-:W-:Y:S01]  /*ce90*/  STL [R1+0x73ac], R10 ;  /* 0x0073ac0a01007387 */ /* 0x000fe20000100800 */
[----:B--2---:R-:W-:-:S03]  /*cea0*/  IADD3 R19, P1, R9, R35, RZ ;  /* 0x0000002309137210 */ /* 0x004fc60007f3e0ff */
[----:B------:R0:W-:Y:S04]  /*ceb0*/  STL [R1+0x73a4], R6 ;  /* 0x0073a40601007387 */ /* 0x0001e80000100800 */
[----:B------:R4:W-:Y:S01]  /*cec0*/  STL [R1+0x73b0], R19 ;  /* 0x0073b01301007387 */ /* 0x0009e20000100800 */
[----:B0-----:R-:W-:Y:S01]  /*ced0*/  IMAD.X R6, R32, 0x1, R43, P0 ;  /* 0x0000000120067824 */ /* 0x001fe200000e062b */
[----:B------:R-:W-:-:S04]  /*cee0*/  IADD3 R10, P0, R9, R36, RZ ;  /* 0x00000024090a7210 */ /* 0x000fc80007f1e0ff */
[----:B------:R0:W-:Y:S04]  /*cef0*/  STL [R1+0x7394], R6 ;  /* 0x0073940601007387 */ /* 0x0001e80000100800 */
[----:B------:R1:W-:Y:S01]  /*cf00*/  STL [R1+0x739c], R10 ;  /* 0x00739c0a01007387 */ /* 0x0003e20000100800 */
[C---:B----4-:R-:W-:Y:S01]  /*cf10*/  IMAD.X R19, R28.reuse, 0x1, R40, P4 ;  /* 0x000000011c137824 */ /* 0x050fe200020e0628 */
[----:B0-----:R-:W-:Y:S01]  /*cf20*/  IADD3 R6, P4, R9, R38, RZ ;  /* 0x0000002609067210 */ /* 0x001fe20007f9e0ff */
[C---:B-1----:R-:W-:Y:S01]  /*cf30*/  IMAD.X R10, R28.reuse, 0x1, R41, P6 ;  /* 0x000000011c0a7824 */ /* 0x042fe200030e0629 */
[----:B------:R-:W-:Y:S02]  /*cf40*/  IADD3 R9, P6, R15, R34, RZ ;  /* 0x000000220f097210 */ /* 0x000fe40007fde0ff */
[----:B------:R-:W-:Y:S04]  /*cf50*/  STL [R1+0x7398], R19 ;  /* 0x0073981301007387 */ /* 0x000fe80000100800 */
[----:B------:R0:W-:Y:S04]  /*cf60*/  STL [R1+0x7388], R6 ;  /* 0x0073880601007387 */ /* 0x0001e80000100800 */
[----:B------:R-:W-:Y:S04]  /*cf70*/  STL [R1+0x7380], R10 ;  /* 0x0073800a01007387 */ /* 0x000fe80000100800 */
[----:B------:R-:W2:Y:S01]  /*cf80*/  LDL.LU R32, [R1+0x14] ;  /* 0x0000140001207983 */ /* 0x000ea20000300800 */
[----:B0-----:R-:W-:-:S03]  /*cf90*/  IMAD.X R6, R28, 0x1, R42, P5 ;  /* 0x000000011c067824 */ /* 0x001fc600028e062a */
[----:B------:R0:W-:Y:S04]  /*cfa0*/  STL [R1+0x738c], R9 ;  /* 0x00738c0901007387 */ /* 0x0001e80000100800 */
[----:B------:R1:W-:Y:S01]  /*cfb0*/  STL [R1+0x7384], R6 ;  /* 0x0073840601007387 */ /* 0x0003e20000100800 */
[C---:B0-----:R-:W-:Y:S01]  /*cfc0*/  IADD3 R9, P5, R15.reuse, R35, RZ ;  /* 0x000000230f097210 */ /* 0x041fe20007fbe0ff */
[----:B-1----:R-:W-:Y:S01]  /*cfd0*/  IMAD.X R6, R28, 0x1, R43, P3 ;  /* 0x000000011c067824 */ /* 0x002fe200018e062b */
[----:B------:R-:W-:-:S03]  /*cfe0*/  IADD3 R10, P3, R15, R36, RZ ;  /* 0x000000240f0a7210 */ /* 0x000fc60007f7e0ff */
[----:B------:R3:W-:Y:S04]  /*cff0*/  STL [R1+0x7390], R9 ;  /* 0x0073900901007387 */ /* 0x0007e80000100800 */
[----:B------:R0:W-:Y:S04]  /*d000*/  STL [R1+0x7374], R6 ;  /* 0x0073740601007387 */ /* 0x0001e80000100800 */
[----:B------:R1:W-:Y:S01]  /*d010*/  STL [R1+0x737c], R10 ;  /* 0x00737c0a01007387 */ /* 0x0003e20000100800 */
[----:B---3--:R-:W-:Y:S01]  /*d020*/  IMAD.X R9, R25, 0x1, R40, P2 ;  /* 0x0000000119097824 */ /* 0x008fe200010e0628 */
[----:B0-----:R-:W-:Y:S01]  /*d030*/  IADD3 R6, P2, R15, R38, RZ ;  /* 0x000000260f067210 */ /* 0x001fe20007f5e0ff */
[----:B-1----:R-:W-:-:S03]  /*d040*/  IMAD.X R10, R25, 0x1, R41, P1 ;  /* 0x00000001190a7824 */ /* 0x002fc600008e0629 */
[----:B------:R0:W-:Y:S04]  /*d050*/  STL [R1+0x7378], R9 ;  /* 0x0073780901007387 */ /* 0x0001e80000100800 */
[----:B------:R1:W-:Y:S04]  /*d060*/  STL [R1+0x7368], R6 ;  /* 0x0073680601007387 */ /* 0x0003e80000100800 */
[----:B------:R3:W-:Y:S01]  /*d070*/  STL [R1+0x7360], R10 ;  /* 0x0073600a01007387 */ /* 0x0007e20000100800 */
[----:B0-----:R-:W-:-:S03]  /*d080*/  IADD3 R9, P1, R18, R34, RZ ;  /* 0x0000002212097210 */ /* 0x001fc60007f3e0ff */
[----:B------:R-:W4:Y:S01]  /*d090*/  LDL.LU R28, [R1+0x10] ;  /* 0x00001000011c7983 */ /* 0x000f220000300800 */
[----:B-1----:R-:W-:-:S03]  /*d0a0*/  IMAD.X R6, R25, 0x1, R42, P0 ;  /* 0x0000000119067824 */ /* 0x002fc600000e062a */
[----:B------:R0:W-:Y:S01]  /*d0b0*/  STL [R1+0x736c], R9 ;  /* 0x00736c0901007387 */ /* 0x0001e20000100800 */
[----:B---3--:R-:W-:-:S03]  /*d0c0*/  IMAD.X R10, R25, 0x1, R43, P4 ;  /* 0x00000001190a7824 */ /* 0x008fc600020e062b */
[----:B------:R1:W-:Y:S01]  /*d0d0*/  STL [R1+0x7364], R6 ;  /* 0x0073640601007387 */ /* 0x0003e20000100800 */
[C---:B0-----:R-:W-:Y:S02]  /*d0e0*/  IADD3 R9, P0, R18.reuse, R35, RZ ;  /* 0x0000002312097210 */ /* 0x041fe40007f1e0ff */
[----:B-1----:R-:W-:-:S03]  /*d0f0*/  IADD3 R6, P4, R18, R36, RZ ;  /* 0x0000002412067210 */ /* 0x002fc60007f9e0ff */
[----:B------:R5:W-:Y:S04]  /*d100*/  STL [R1+0x7370], R9 ;  /* 0x0073700901007387 */ /* 0x000be80000100800 */
[----:B------:R0:W-:Y:S04]  /*d110*/  STL [R1+0x7354], R10 ;  /* 0x0073540a01007387 */ /* 0x0001e80000100800 */
[----:B------:R1:W-:Y:S01]  /*d120*/  STL [R1+0x735c], R6 ;  /* 0x00735c0601007387 */ /* 0x0003e20000100800 */
[C---:B-----5:R-:W-:Y:S01]  /*d130*/  IMAD.X R9, R23.reuse, 0x1, R40, P6 ;  /* 0x0000000117097824 */ /* 0x060fe200030e0628 */
[----:B0-----:R-:W-:Y:S01]  /*d140*/  IADD3 R10, P6, R18, R38, RZ ;  /* 0x00000026120a7210 */ /* 0x001fe20007fde0ff */
[----:B-1----:R-:W-:-:S03]  /*d150*/  IMAD.X R6, R23, 0x1, R41, P5 ;  /* 0x0000000117067824 */ /* 0x002fc600028e0629 */
[----:B------:R0:W-:Y:S04]  /*d160*/  STL [R1+0x7358], R9 ;  /* 0x0073580901007387 */ /* 0x0001e80000100800 */
[----:B------:R-:W-:Y:S04]  /*d170*/  STL [R1+0x7348], R10 ;  /* 0x0073480a01007387 */ /* 0x000fe80000100800 */
[----:B------:R-:W3:Y:S01]  /*d180*/  LDL.LU R25, [R1+0xc] ;  /* 0x00000c0001197983 */ /* 0x000ee20000300800 */
[----:B0-----:R-:W-:-:S03]  /*d190*/  IADD3 R9, P5, R26, R34, RZ ;  /* 0x000000221a097210 */ /* 0x001fc60007fbe0ff */
[----:B------:R0:W-:Y:S04]  /*d1a0*/  STL [R1+0x7340], R6 ;  /* 0x0073400601007387 */ /* 0x0001e80000100800 */
[----:B------:R1:W-:Y:S01]  /*d1b0*/  STL [R1+0x734c], R9 ;  /* 0x00734c0901007387 */ /* 0x0003e20000100800 */
[C---:B0-----:R-:W-:Y:S01]  /*d1c0*/  IMAD.X R6, R23.reuse, 0x1, R42, P3 ;  /* 0x0000000117067824 */ /* 0x041fe200018e062a */
[----:B------:R-:W-:Y:S01]  /*d1d0*/  IADD3 R10, P3, R26, R35, RZ ;  /* 0x000000231a0a7210 */ /* 0x000fe20007f7e0ff */
[----:B-1----:R-:W-:-:S03]  /*d1e0*/  IMAD.X R9, R23, 0x1, R43, P2 ;  /* 0x0000000117097824 */ /* 0x002fc600010e062b */
[----:B------:R0:W-:Y:S04]  /*d1f0*/  STL [R1+0x7344], R6 ;  /* 0x0073440601007387 */ /* 0x0001e80000100800 */
[----:B------:R1:W-:Y:S01]  /*d200*/  STL [R1+0x7350], R10 ;  /* 0x0073500a01007387 */ /* 0x0003e20000100800 */
[----:B0-----:R-:W-:-:S03]  /*d210*/  IADD3 R6, P2, R26, R36, RZ ;  /* 0x000000241a067210 */ /* 0x001fc60007f5e0ff */
[----:B------:R0:W-:Y:S01]  /*d220*/  STL [R1+0x7334], R9 ;  /* 0x0073340901007387 */ /* 0x0001e20000100800 */
[----:B-1----:R-:W-:-:S03]  /*d230*/  IMAD.X R10, R20, 0x1, R40, P1 ;  /* 0x00000001140a7824 */ /* 0x002fc600008e0628 */
[----:B------:R1:W-:Y:S04]  /*d240*/  STL [R1+0x733c], R6 ;  /* 0x00733c0601007387 */ /* 0x0003e80000100800 */
[----:B------:R5:W-:Y:S01]  /*d250*/  STL [R1+0x7338], R10 ;  /* 0x0073380a01007387 */ /* 0x000be20000100800 */
[----:B0-----:R-:W-:-:S03]  /*d260*/  IADD3 R9, P1, R26, R38, RZ ;  /* 0x000000261a097210 */ /* 0x001fc60007f3e0ff */
[----:B------:R-:W3:Y:S01]  /*d270*/  LDL.LU R23, [R1+0x8] ;  /* 0x0000080001177983 */ /* 0x000ee20000300800 */
[----:B-1----:R-:W-:-:S03]  /*d280*/  IMAD.X R6, R20, 0x1, R41, P0 ;  /* 0x0000000114067824 */ /* 0x002fc600000e0629 */
[----:B------:R0:W-:Y:S01]  /*d290*/  STL [R1+0x7328], R9 ;  /* 0x0073280901007387 */ /* 0x0001e20000100800 */
[----:B-----5:R-:W-:-:S03]  /*d2a0*/  IMAD.X R10, R20, 0x1, R42, P4 ;  /* 0x00000001140a7824 */ /* 0x020fc600020e062a */
[----:B------:R1:W-:Y:S01]  /*d2b0*/  STL [R1+0x7320], R6 ;  /* 0x0073200601007387 */ /* 0x0003e20000100800 */
[C---:B0-----:R-:W-:Y:S02]  /*d2c0*/  IADD3 R9, P0, R31.reuse, R34, RZ ;  /* 0x000000221f097210 */ /* 0x041fe40007f1e0ff */
[----:B-1----:R-:W-:-:S03]  /*d2d0*/  IADD3 R6, P4, R31, R35, RZ ;  /* 0x000000231f067210 */ /* 0x002fc60007f9e0ff */
[----:B------:R0:W-:Y:S04]  /*d2e0*/  STL [R1+0x732c], R9 ;  /* 0x00732c0901007387 */ /* 0x0001e80000100800 */
[----:B------:R1:W-:Y:S01]  /*d2f0*/  STL [R1+0x7324], R10 ;  /* 0x0073240a01007387 */ /* 0x0003e20000100800 */
[----:B0-----:R-:W-:-:S03]  /*d300*/  IMAD.X R9, R20, 0x1, R43, P6 ;  /* 0x0000000114097824 */ /* 0x001fc600030e062b */
[----:B------:R2:W-:Y:S01]  /*d310*/  STL [R1+0x7330], R6 ;  /* 0x0073300601007387 */ /* 0x0005e20000100800 */
[----:B-1----:R-:W-:-:S03]  /*d320*/  IADD3 R10, P6, R31, R36, RZ ;  /* 0x000000241f0a7210 */ /* 0x002fc60007fde0ff */
[----:B------:R0:W-:Y:S04]  /*d330*/  STL [R1+0x7314], R9 ;  /* 0x0073140901007387 */ /* 0x0001e80000100800 */
[----:B------:R1:W-:Y:S04]  /*d340*/  STL [R1+0x731c], R10 ;  /* 0x00731c0a01007387 */ /* 0x0003e80000100800 */
[----:B------:R-:W5:Y:S01]  /*d350*/  LDL.LU R20, [R1+0x4] ;  /* 0x0000040001147983 */ /* 0x000f620000300800 */
[----:B------:R-:W-:Y:S02]  /*d360*/  SHF.R.S32.HI R39, RZ, 0x1f, R0 ;  /* 0x0000001fff277819 */ /* 0x000fe40000011400 */
[----:B------:R-:W-:Y:S01]  /*d370*/  SHF.R.S32.HI R61, RZ, 0x1f, R2 ;  /* 0x0000001fff3d7819 */ /* 0x000fe20000011402 */
[----:B--2---:R-:W-:Y:S01]  /*d380*/  IMAD.X R6, R32, 0x1, R40, P5 ;  /* 0x0000000120067824 */ /* 0x004fe200028e0628 */
[----:B0-----:R-:W-:-:S04]  /*d390*/  IADD3 R9, P5, R31, R38, RZ ;  /* 0x000000261f097210 */ /* 0x001fc80007fbe0ff */
[----:B------:R0:W-:Y:S04]  /*d3a0*/  STL [R1+0x7318], R6 ;  /* 0x0073180601007387 */ /* 0x0001e80000100800 */
[----:B------:R2:W-:Y:S01]  /*d3b0*/  STL [R1+0x7308], R9 ;  /* 0x0073080901007387 */ /* 0x0005e20000100800 */
[C---:B-1----:R-:W-:Y:S02]  /*d3c0*/  IMAD.X R10, R32.reuse, 0x1, R42, P2 ;  /* 0x00000001200a7824 */ /* 0x042fe400010e062a */
[----:B0-----:R-:W-:Y:S01]  /*d3d0*/  IMAD.X R6, R32, 0x1, R41, P3 ;  /* 0x0000000120067824 */ /* 0x001fe200018e0629 */
[----:B--2---:R-:W-:-:S04]  /*d3e0*/  IADD3 R9, P3, R44, R34, RZ ;  /* 0x000000222c097210 */ /* 0x004fc80007f7e0ff */
[----:B------:R0:W-:Y:S04]  /*d3f0*/  STL [R1+0x7300], R6 ;  /* 0x0073000601007387 */ /* 0x0001e80000100800 */
[----:B------:R1:W-:Y:S01]  /*d400*/  STL [R1+0x730c], R9 ;  /* 0x00730c0901007387 */ /* 0x0003e20000100800 */
[----:B0-----:R-:W-:-:S03]  /*d410*/  IADD3 R6, P2, R44, R35, RZ ;  /* 0x000000232c067210 */ /* 0x001fc60007f5e0ff */
[----:B------:R0:W-:Y:S01]  /*d420*/  STL [R1+0x7304], R10 ;  /* 0x0073040a01007387 */ /* 0x0001e20000100800 */
[----:B-1----:R-:W-:-:S03]  /*d430*/  IMAD.X R9, R32, 0x1, R43, P1 ;  /* 0x0000000120097824 */ /* 0x002fc600008e062b */
[----:B------:R4:W-:Y:S04]  /*d440*/  STL [R1+0x7310], R6 ;  /* 0x0073100601007387 */ /* 0x0009e80000100800 */
[----:B------:R1:W-:Y:S01]  /*d450*/  STL [R1+0x72f4], R9 ;  /* 0x0072f40901007387 */ /* 0x0003e20000100800 */
[----:B0-----:R-:W-:-:S05]  /*d460*/  IADD3 R10, P1, R44, R36, RZ ;  /* 0x000000242c0a7210 */ /* 0x001fca0007f3e0ff */
[----:B------:R0:W-:Y:S01]  /*d470*/  STL [R1+0x72fc], R10 ;  /* 0x0072fc0a01007387 */ /* 0x0001e20000100800 */
[----:B----4-:R-:W-:Y:S01]  /*d480*/  IMAD.X R6, R28, 0x1, R40, P0 ;  /* 0x000000011c067824 */ /* 0x010fe200000e0628 */
[----:B-1----:R-:W-:Y:S01]  /*d490*/  IADD3 R9, P0, R44, R38, RZ ;  /* 0x000000262c097210 */ /* 0x002fe20007f1e0ff */
[----:B0-----:R-:W-:-:S03]  /*d4a0*/  IMAD.X R10, R28, 0x1, R41, P4 ;  /* 0x000000011c0a7824 */ /* 0x001fc600020e0629 */
[----:B------:R0:W-:Y:S04]  /*d4b0*/  STL [R1+0x72f8], R6 ;  /* 0x0072f80601007387 */ /* 0x0001e80000100800 */
[----:B------:R1:W-:Y:S01]  /*d4c0*/  STL [R1+0x72e8], R9 ;  /* 0x0072e80901007387 */ /* 0x0003e20000100800 */
[----:B0-----:R-:W-:-:S03]  /*d4d0*/  IADD3 R6, P4, R3, R34, RZ ;  /* 0x0000002203067210 */ /* 0x001fc60007f9e0ff */
[----:B------:R0:W-:Y:S01]  /*d4e0*/  STL [R1+0x72e0], R10 ;  /* 0x0072e00a01007387 */ /* 0x0001e20000100800 */
[----:B-1----:R-:W-:-:S03]  /*d4f0*/  IMAD.X R9, R28, 0x1, R42, P6 ;  /* 0x000000011c097824 */ /* 0x002fc600030e062a */
[----:B------:R1:W-:Y:S04]  /*d500*/  STL [R1+0x72ec], R6 ;  /* 0x0072ec0601007387 */ /* 0x0003e80000100800 */
[----:B------:R2:W-:Y:S01]  /*d510*/  STL [R1+0x72e4], R9 ;  /* 0x0072e40901007387 */ /* 0x0005e20000100800 */
[----:B0-----:R-:W-:Y:S01]  /*d520*/  IADD3 R10, P6, R3, R35, RZ ;  /* 0x00000023030a7210 */ /* 0x001fe20007fde0ff */
[----:B-1----:R-:W-:-:S04]  /*d530*/  IMAD.X R6, R28, 0x1, R43, P5 ;  /* 0x000000011c067824 */ /* 0x002fc800028e062b */
[----:B------:R3:W-:Y:S01]  /*d540*/  STL [R1+0x72f0], R10 ;  /* 0x0072f00a01007387 */ /* 0x0007e20000100800 */
[----:B--2---:R-:W-:-:S03]  /*d550*/  IADD3 R9, P5, R3, R36, RZ ;  /* 0x0000002403097210 */ /* 0x004fc60007fbe0ff */
[----:B------:R0:W-:Y:S04]  /*d560*/  STL [R1+0x72d4], R6 ;  /* 0x0072d40601007387 */ /* 0x0001e80000100800 */
[----:B------:R1:W-:Y:S01]  /*d570*/  STL [R1+0x72dc], R9 ;  /* 0x0072dc0901007387 */ /* 0x0003e20000100800 */
[----:B---3--:R-:W-:Y:S01]  /*d580*/  IMAD.X R10, R25, 0x1, R40, P3 ;  /* 0x00000001190a7824 */ /* 0x008fe200018e0628 */
[----:B0-----:R-:W-:Y:S01]  /*d590*/  IADD3 R6, P3, R3, R38, RZ ;  /* 0x0000002603067210 */ /* 0x001fe20007f7e0ff */
[C---:B-1----:R-:W-:Y:S01]  /*d5a0*/  IMAD.X R9, R25.reuse, 0x1, R41, P2 ;  /* 0x0000000119097824 */ /* 0x042fe200010e0629 */
[C---:B------:R-:W-:Y:S02]  /*d5b0*/  IADD3 R3, P2, R12.reuse, R34, RZ ;  /* 0x000000220c037210 */ /* 0x040fe40007f5e0ff */
[----:B------:R-:W-:Y:S04]  /*d5c0*/  STL [R1+0x72d8], R10 ;  /* 0x0072d80a01007387 */ /* 0x000fe80000100800 */
[----:B------:R0:W-:Y:S04]  /*d5d0*/  STL [R1+0x72c8], R6 ;  /* 0x0072c80601007387 */ /* 0x0001e80000100800 */
[----:B------:R1:W-:Y:S04]  /*d5e0*/  STL [R1+0x72c0], R9 ;  /* 0x0072c00901007387 */ /* 0x0003e80000100800 */
[----:B------:R2:W-:Y:S01]  /*d5f0*/  STL [R1+0x72cc], R3 ;  /* 0x0072cc0301007387 */ /* 0x0005e20000100800 */
[----:B0-----:R-:W-:Y:S01]  /*d600*/  IMAD.X R6, R25, 0x1, R42, P1 ;  /* 0x0000000119067824 */ /* 0x001fe200008e062a */
[----:B-1----:R-:W-:-:S04]  /*d610*/  IADD3 R9, P1, R12, R35, RZ ;  /* 0x000000230c097210 */ /* 0x002fc80007f3e0ff */
[----:B------:R0:W-:Y:S01]  /*d620*/  STL [R1+0x72c4], R6 ;  /* 0x0072c40601007387 */ /* 0x0001e20000100800 */
[----:B--2---:R-:W-:-:S03]  /*d630*/  IMAD.X R3, R25, 0x1, R43, P0 ;  /* 0x0000000119037824 */ /* 0x004fc600000e062b */
[----:B------:R1:W-:Y:S04]  /*d640*/  STL [R1+0x72d0], R9 ;  /* 0x0072d00901007387 */ /* 0x0003e80000100800 */
[----:B------:R2:W-:Y:S01]  /*d650*/  STL [R1+0x72b4], R3 ;  /* 0x0072b40301007387 */ /* 0x0005e20000100800 */
[C---:B0-----:R-:W-:Y:S01]  /*d660*/  IADD3 R6, P0, R12.reuse, R36, RZ ;  /* 0x000000240c067210 */ /* 0x041fe20007f1e0ff */
[----:B-1----:R-:W-:Y:S01]  /*d670*/  IMAD.X R9, R23, 0x1, R40, P4 ;  /* 0x0000000117097824 */ /* 0x002fe200020e0628 */
[----:B--2---:R-:W-:-:S03]  /*d680*/  IADD3 R3, P4, R12, R38, RZ ;  /* 0x000000260c037210 */ /* 0x004fc60007f9e0ff */
        /* <DEDUP_REMOVED lines=9> */
[----:B0-----:R-:W-:Y:S01]  /*d720*/  IADD3 R6, P5, R0, R35, RZ ;  /* 0x0000002300067210 */ /* 0x001fe20007fbe0ff */
[----:B-1----:R-:W-:-:S04]  /*d730*/  IMAD.X R9, R23, 0x1, R43, P3 ;  /* 0x0000000117097824 */ /* 0x002fc800018e062b */
[----:B------:R5:W-:Y:S01]  /*d740*/  STL [R1+0x72b0], R6 ;  /* 0x0072b00601007387 */ /* 0x000be20000100800 */
[----:B--2---:R-:W-:-:S03]  /*d750*/  IADD3 R3, P3, R0, R36, RZ ;  /* 0x0000002400037210 */ /* 0x004fc60007f7e0ff */
[----:B------:R-:W-:Y:S04]  /*d760*/  STL [R1+0x7294], R9 ;  /* 0x0072940901007387 */ /* 0x000fe80000100800 */
[----:B------:R0:W-:Y:S01]  /*d770*/  STL [R1+0x729c], R3 ;  /* 0x00729c0301007387 */ /* 0x0001e20000100800 */
[----:B-----5:R-:W-:Y:S01]  /*d780*/  IMAD.X R6, R20, 0x1, R40, P2 ;  /* 0x0000000114067824 */ /* 0x020fe200010e0628 */
[----:B------:R-:W-:-:S04]  /*d790*/  IADD3 R0, P2, R0, R38, RZ ;  /* 0x0000002600007210 */ /* 0x000fc80007f5e0ff */
[----:B------:R1:W-:Y:S01]  /*d7a0*/  STL [R1+0x7298], R6 ;  /* 0x0072980601007387 */ /* 0x0003e20000100800 */
[----:B0-----:R-:W-:-:S03]  /*d7b0*/  IMAD.X R3, R20, 0x1, R41, P1 ;  /* 0x0000000114037824 */ /* 0x001fc600008e0629 */
[----:B------:R0:W-:Y:S04]  /*d7c0*/  STL [R1+0x7288], R0 ;  /* 0x0072880001007387 */ /* 0x0001e80000100800 */
[----:B------:R2:W-:Y:S01]  /*d7d0*/  STL [R1+0x7280], R3 ;  /* 0x0072800301007387 */ /* 0x0005e20000100800 */
[----:B-1----:R-:W-:Y:S01]  /*d7e0*/  IADD3 R6, P1, R2, R34, RZ ;  /* 0x0000002202067210 */ /* 0x002fe20007f3e0ff */
[----:B0-----:R-:W-:-:S04]  /*d7f0*/  IMAD.X R0, R20, 0x1, R42, P0 ;  /* 0x0000000114007824 */ /* 0x001fc800000e062a */
[----:B------:R0:W-:Y:S01]  /*d800*/  STL [R1+0x728c], R6 ;  /* 0x00728c0601007387 */ /* 0x0001e20000100800 */
[----:B--2---:R-:W-:-:S03]  /*d810*/  IADD3 R3, P0, R2, R35, RZ ;  /* 0x0000002302037210 */ /* 0x004fc60007f1e0ff */
[----:B------:R1:W-:Y:S04]  /*d820*/  STL [R1+0x7284], R0 ;  /* 0x0072840001007387 */ /* 0x0003e80000100800 */
[----:B------:R2:W-:Y:S01]  /*d830*/  STL [R1+0x7290], R3 ;  /* 0x0072900301007387 */ /* 0x0005e20000100800 */
[----:B0-----:R-:W-:Y:S01]  /*d840*/  IMAD.X R6, R20, 0x1, R43, P4 ;  /* 0x0000000114067824 */ /* 0x001fe200020e062b */
[----:B-1----:R-:W-:-:S04]  /*d850*/  IADD3 R0, P4, R2, R36, RZ ;  /* 0x0000002402007210 */ /* 0x002fc80007f9e0ff */
[----:B------:R-:W-:Y:S01]  /*d860*/  STL [R1+0x7274], R6 ;  /* 0x0072740601007387 */ /* 0x000fe20000100800 */
[C---:B--2---:R-:W-:Y:S01]  /*d870*/  IMAD.X R3, R39.reuse, 0x1, R40, P6 ;  /* 0x0000000127037824 */ /* 0x044fe200030e0628 */
[----:B------:R-:W-:Y:S02]  /*d880*/  IADD3 R2, P6, R2, R38, RZ ;  /* 0x0000002602027210 */ /* 0x000fe40007fde0ff */
[----:B------:R0:W-:Y:S04]  /*d890*/  STL [R1+0x727c], R0 ;  /* 0x00727c0001007387 */ /* 0x0001e80000100800 */
[----:B------:R1:W-:Y:S04]  /*d8a0*/  STL [R1+0x7278], R3 ;  /* 0x0072780301007387 */ /* 0x0003e80000100800 */
[----:B------:R2:W-:Y:S01]  /*d8b0*/  STL [R1+0x7268], R2 ;  /* 0x0072680201007387 */ /* 0x0005e20000100800 */
[----:B0-----:R-:W-:Y:S01]  /*d8c0*/  IMAD.X R0, R39, 0x1, R41, P5 ;  /* 0x0000000127007824 */ /* 0x001fe200028e0629 */
[----:B-1----:R-:W-:-:S04]  /*d8d0*/  IADD3 R3, P5, R4, R34, RZ ;  /* 0x0000002204037210 */ /* 0x002fc80007fbe0ff */
[----:B------:R-:W-:Y:S01]  /*d8e0*/  STL [R1+0x7260], R0 ;  /* 0x0072600001007387 */ /* 0x000fe20000100800 */
[----:B--2---:R-:W-:-:S03]  /*d8f0*/  IMAD.X R2, R39, 0x1, R42, P3 ;  /* 0x0000000127027824 */ /* 0x004fc600018e062a */
[----:B------:R0:W-:Y:S04]  /*d900*/  STL [R1+0x726c], R3 ;  /* 0x00726c0301007387 */ /* 0x0001e80000100800 */
[----:B------:R1:W-:Y:S01]  /*d910*/  STL [R1+0x7264], R2 ;  /* 0x0072640201007387 */ /* 0x0003e20000100800 */
[----:B0-----:R-:W-:-:S03]  /*d920*/  IMAD.X R3, R39, 0x1, R43, P2 ;  /* 0x0000000127037824 */ /* 0x001fc600010e062b */
[----:B------:R-:W2:Y:S01]  /*d930*/  LDL.LU R39, [R1+0x80a4] ;  /* 0x0080a40001277983 */ /* 0x000ea20000300800 */
[----:B------:R-:W-:-:S05]  /*d940*/  IADD3 R0, P3, R4, R35, RZ ;  /* 0x0000002304007210 */ /* 0x000fca0007f7e0ff */
[----:B------:R0:W-:Y:S01]  /*d950*/  STL [R1+0x7270], R0 ;  /* 0x0072700001007387 */ /* 0x0001e20000100800 */
[----:B-1----:R-:W-:-:S03]  /*d960*/  IMAD.X R2, R61, 0x1, R40, P1 ;  /* 0x000000013d027824 */ /* 0x002fc600008e0628 */
        /* <DEDUP_REMOVED lines=8> */
[----:B------:R1:W-:Y:S01]  /*d9f0*/  STL [R1+0x7240], R0 ;  /* 0x0072400001007387 */ /* 0x0003e20000100800 */
[----:B------:R-:W-:Y:S01]  /*da00*/  SHF.R.S32.HI R45, RZ, 0x1f, R4 ;  /* 0x0000001fff2d7819 */ /* 0x000fe20000011404 */
[----:B0-----:R-:W-:Y:S02]  /*da10*/  IMAD.X R3, R61, 0x1, R42, P4 ;  /* 0x000000013d037824 */ /* 0x001fe400020e062a */
[----:B------:R0:W-:Y:S01]  /*da20*/  STL [R1+0x724c], R2 ;  /* 0x00724c0201007387 */ /* 0x0001e20000100800 */
[----:B-1----:R-:W-:-:S03]  /*da30*/  IADD3 R0, P4, R5, R35, RZ ;  /* 0x0000002305007210 */ /* 0x002fc60007f9e0ff */
[----:B------:R1:W-:Y:S04]  /*da40*/  STL [R1+0x7244], R3 ;  /* 0x0072440301007387 */ /* 0x0003e80000100800 */
[----:B------:R3:W-:Y:S01]  /*da50*/  STL [R1+0x7250], R0 ;  /* 0x0072500001007387 */ /* 0x0007e20000100800 */
[----:B0-----:R-:W-:Y:S01]  /*da60*/  IMAD.X R2, R61, 0x1, R43, P6 ;  /* 0x000000013d027824 */ /* 0x001fe200030e062b */
[----:B-1----:R-:W-:-:S04]  /*da70*/  IADD3 R3, P6, R5, R36, RZ ;  /* 0x0000002405037210 */ /* 0x002fc80007fde0ff */
[----:B------:R0:W-:Y:S01]  /*da80*/  STL [R1+0x7234], R2 ;  /* 0x0072340201007387 */ /* 0x0001e20000100800 */
[----:B---3--:R-:W-:-:S03]  /*da90*/  IMAD.X R0, R45, 0x1, R40, P5 ;  /* 0x000000012d007824 */ /* 0x008fc600028e0628 */
[----:B------:R1:W-:Y:S04]  /*daa0*/  STL [R1+0x723c], R3 ;  /* 0x00723c0301007387 */ /* 0x0003e80000100800 */
[----:B------:R3:W-:Y:S01]  /*dab0*/  STL [R1+0x7238], R0 ;  /* 0x0072380001007387 */ /* 0x0007e20000100800 */
[----:B0-----:R-:W-:Y:S01]  /*dac0*/  IADD3 R2, P5, R5, R38, RZ ;  /* 0x0000002605027210 */ /* 0x001fe20007fbe0ff */
[----:B-1----:R-:W-:-:S04]  /*dad0*/  IMAD.X R3, R45, 0x1, R41, P3 ;  /* 0x000000012d037824 */ /* 0x002fc800018e0629 */
[----:B------:R0:W-:Y:S01]  /*dae0*/  STL [R1+0x7228], R2 ;  /* 0x0072280201007387 */ /* 0x0001e20000100800 */
[----:B---3--:R-:W-:-:S03]  /*daf0*/  IADD3 R0, P3, R7, R34, RZ ;  /* 0x0000002207007210 */ /* 0x008fc60007f7e0ff */
[----:B------:R1:W-:Y:S01]  /*db00*/  STL [R1+0x7220], R3 ;  /* 0x0072200301007387 */ /* 0x0003e20000100800 */
[----:B------:R-:W-:-:S03]  /*db10*/  SHF.R.S32.HI R46, RZ, 0x1f, R5 ;  /* 0x0000001fff2e7819 */ /* 0x000fc60000011405 */
        /* <DEDUP_REMOVED lines=11> */
[----:B------:R1:W-:Y:S04]  /*dbd0*/  STL [R1+0x7218], R3 ;  /* 0x0072180301007387 */ /* 0x0003e80000100800 */
[----:B------:R3:W-:Y:S01]  /*dbe0*/  STL [R1+0x7208], R0 ;  /* 0x0072080001007387 */ /* 0x0007e20000100800 */
[----:B0-----:R-:W-:Y:S01]  /*dbf0*/  IMAD.X R2, R46, 0x1, R41, P4 ;  /* 0x000000012e027824 */ /* 0x001fe200020e0629 */
[----:B-1----:R-:W-:-:S04]  /*dc00*/  IADD3 R3, P4, R8, R34, RZ ;  /* 0x0000002208037210 */ /* 0x002fc80007f9e0ff */
[----:B------:R0:W-:Y:S01]  /*dc10*/  STL [R1+0x7200], R2 ;  /* 0x0072000201007387 */ /* 0x0001e20000100800 */
[----:B---3--:R-:W-:-:S03]  /*dc20*/  IMAD.X R0, R46, 0x1, R42, P6 ;  /* 0x000000012e007824 */ /* 0x008fc600030e062a */
[----:B------:R1:W-:Y:S01]  /*dc30*/  STL [R1+0x720c], R3 ;  /* 0x00720c0301007387 */ /* 0x0003e20000100800 */
[----:B------:R-:W-:-:S03]  /*dc40*/  SHF.R.S32.HI R47, RZ, 0x1f, R7 ;  /* 0x0000001fff2f7819 */ /* 0x000fc60000011407 */
        /* <DEDUP_REMOVED lines=55> */
[----:B------:R-:W-:Y:S01]  /*dfc0*/  SHF.R.S32.HI R51, RZ, 0x1f, R14 ;  /* 0x0000001fff337819 */ /* 0x000fe2000001140e */
[----:B------:R-:W-:Y:S01]  /*dfd0*/  UIMAD UR5, UR5, 0x68, URZ ;  /* 0x00000068050578a4 */ /* 0x000fe2000f8e023f */
[----:B---3--:R-:W-:Y:S01]  /*dfe0*/  IADD3 R0, P4, R14, R36, RZ ;  /* 0x000000240e007210 */ /* 0x008fe20007f9e0ff */
[----:B------:R-:W-:Y:S01]  /*dff0*/  STL [R1+0x7194], R3 ;  /* 0x0071940301007387 */ /* 0x000fe20000100800 */
[----:B------:R-:W-:Y:S01]  /*e000*/  SHF.R.S32.HI R52, RZ, 0x1f, R16 ;  /* 0x0000001fff347819 */ /* 0x000fe20000011410 */
[----:B------:R-:W-:Y:S01]  /*e010*/  UIMAD UR7, UR7, 0x66, URZ ;  /* 0x00000066070778a4 */ /* 0x000fe2000f8e023f */
[----:B------:R-:W-:Y:S01]  /*e020*/  SHF.R.S32.HI R53, RZ, 0x1f, R17 ;  /* 0x0000001fff357819 */ /* 0x000fe20000011411 */
[----:B------:R1:W-:Y:S01]  /*e030*/  STL [R1+0x719c], R0 ;  /* 0x00719c0001007387 */ /* 0x0003e20000100800 */
[----:B------:R-:W-:Y:S01]  /*e040*/  SHF.R.S32.HI R54, RZ, 0x1f, R21 ;  /* 0x0000001fff367819 */ /* 0x000fe20000011415 */
[----:B0-----:R-:W-:Y:S01]  /*e050*/  IMAD.X R2, R50, 0x1, R40, P6 ;  /* 0x0000000132027824 */ /* 0x001fe200030e0628 */
[----:B------:R-:W-:-:S02]  /*e060*/  SHF.R.S32.HI R55, RZ, 0x1f, R22 ;  /* 0x0000001fff377819 */ /* 0x000fc40000011416 */
[----:B------:R-:W-:Y:S02]  /*e070*/  SHF.R.S32.HI R56, RZ, 0x1f, R24 ;  /* 0x0000001fff387819 */ /* 0x000fe40000011418 */
[----:B------:R-:W-:Y:S02]  /*e080*/  SHF.R.S32.HI R57, RZ, 0x1f, R27 ;  /* 0x0000001fff397819 */ /* 0x000fe4000001141b */
[----:B------:R-:W-:Y:S01]  /*e090*/  SHF.R.S32.HI R58, RZ, 0x1f, R29 ;  /* 0x0000001fff3a7819 */ /* 0x000fe2000001141d */
[----:B-1----:R-:W-:Y:S01]  /*e0a0*/  IMAD.X R0, R50, 0x1, R41, P5 ;  /* 0x0000000132007824 */ /* 0x002fe200028e0629 */
[----:B------:R-:W-:Y:S01]  /*e0b0*/  IADD3 R3, P6, R14, R38, RZ ;  /* 0x000000260e037210 */ /* 0x000fe20007fde0ff */
[----:B------:R0:W-:Y:S01]  /*e0c0*/  STL [R1+0x7198], R2 ;  /* 0x0071980201007387 */ /* 0x0001e20000100800 */
[----:B------:R-:W-:Y:S01]  /*e0d0*/  SHF.R.S32.HI R59, RZ, 0x1f, R30 ;  /* 0x0000001fff3b7819 */ /* 0x000fe2000001141e */
[----:B------:R-:W-:Y:S01]  /*e0e0*/  UIMAD UR8, UR8, 0x65, URZ ;  /* 0x00000065080878a4 */ /* 0x000fe2000f8e023f */
[----:B------:R-:W-:Y:S01]  /*e0f0*/  SHF.R.S32.HI R60, RZ, 0x1f, R33 ;  /* 0x0000001fff3c7819 */ /* 0x000fe20000011421 */
[----:B------:R1:W-:Y:S01]  /*e100*/  STL [R1+0x7188], R3 ;  /* 0x0071880301007387 */ /* 0x0003e20000100800 */
[----:B------:R-:W-:Y:S01]  /*e110*/  UIMAD UR9, UR9, 0x64, URZ ;  /* 0x00000064090978a4 */ /* 0x000fe2000f8e023f */
[----:B------:R-:W3:Y:S02]  /*e120*/  LDC R49, c[0x0][0x230] ;  /* 0x00008c00ff317b82 */ /* 0x000ee40000000800 */
[----:B------:R4:W-:Y:S01]  /*e130*/  STL [R1+0x7180], R0 ;  /* 0x0071800001007387 */ /* 0x0009e20000100800 */
[----:B0-----:R-:W-:Y:S01]  /*e140*/  IADD3 R2, P5, R16, R34, RZ ;  /* 0x0000002210027210 */ /* 0x001fe20007fbe0ff */
[----:B-1----:R-:W-:-:S04]  /*e150*/  IMAD.X R3, R50, 0x1, R42, P3 ;  /* 0x0000000132037824 */ /* 0x002fc800018e062a */
[----:B------:R0:W-:Y:S01]  /*e160*/  STL [R1+0x718c], R2 ;  /* 0x00718c0201007387 */ /* 0x0001e20000100800 */
[----:B----4-:R-:W-:-:S03]  /*e170*/  IADD3 R0, P3, R16, R35, RZ ;  /* 0x0000002310007210 */ /* 0x010fc60007f7e0ff */
[----:B------:R1:W-:Y:S04]  /*e180*/  STL [R1+0x7184], R3 ;  /* 0x0071840301007387 */ /* 0x0003e80000100800 */
[----:B------:R4:W-:Y:S01]  /*e190*/  STL [R1+0x7190], R0 ;  /* 0x0071900001007387 */ /* 0x0009e20000100800 */
[----:B0-----:R-:W-:Y:S01]  /*e1a0*/  IMAD.X R2, R50, 0x1, R43, P2 ;  /* 0x0000000132027824 */ /* 0x001fe200010e062b */
[----:B-1----:R-:W-:-:S04]  /*e1b0*/  IADD3 R3, P2, R16, R36, RZ ;  /* 0x0000002410037210 */ /* 0x002fc80007f5e0ff */
[----:B------:R0:W-:Y:S01]  /*e1c0*/  STL [R1+0x7174], R2 ;  /* 0x0071740201007387 */ /* 0x0001e20000100800 */
[----:B----4-:R-:W-:-:S03]  /*e1d0*/  IMAD.X R0, R51, 0x1, R40, P1 ;  /* 0x0000000133007824 */ /* 0x010fc600008e0628 */
[----:B------:R1:W-:Y:S04]  /*e1e0*/  STL [R1+0x717c], R3 ;  /* 0x00717c0301007387 */ /* 0x0003e80000100800 */
        /* <DEDUP_REMOVED lines=133> */
[----:B--2---:R-:W-:Y:S01]  /*ea40*/  IADD3 R2, P3, R39, R34, RZ ;  /* 0x0000002227027210 */ /* 0x004fe20007f7e0ff */
[----:B0-----:R-:W-:-:S04]  /*ea50*/  IMAD.X R3, R59, 0x1, R42, P2 ;  /* 0x000000013b037824 */ /* 0x001fc800010e062a */
[----:B------:R0:W-:Y:S01]  /*ea60*/  STL [R1+0x78d8], R2 ;  /* 0x0078d80201007387 */ /* 0x0001e20000100800 */
[----:B-1----:R-:W-:-:S03]  /*ea70*/  IADD3 R0, P2, R39, R35, RZ ;  /* 0x0000002327007210 */ /* 0x002fc60007f5e0ff */
        /* <DEDUP_REMOVED lines=8> */
[----:B0-----:R-:W-:Y:S02]  /*eb00*/  IADD3 R2, P0, R39, R38, RZ ;  /* 0x0000002627027210 */ /* 0x001fe40007f1e0ff */
[----:B------:R-:W-:Y:S01]  /*eb10*/  SHF.R.S32.HI R39, RZ, 0x1f, R39 ;  /* 0x0000001fff277819 */ /* 0x000fe20000011427 */
[C---:B-1----:R-:W-:Y:S02]  /*eb20*/  IMAD.X R3, R60.reuse, 0x1, R42, P6 ;  /* 0x000000013c037824 */ /* 0x042fe400030e062a */
[----:B------:R0:W-:Y:S01]  /*eb30*/  STL [R1+0x7054], R2 ;  /* 0x0070540201007387 */ /* 0x0001e20000100800 */
[----:B--2---:R-:W-:-:S05]  /*eb40*/  IMAD.X R0, R60, 0x1, R41, P4 ;  /* 0x000000013c007824 */ /* 0x004fca00020e0629 */
[----:B------:R1:W-:Y:S01]  /*eb50*/  STL [R1+0x704c], R0 ;  /* 0x00704c0001007387 */ /* 0x0003e20000100800 */
[----:B0-----:R-:W-:-:S03]  /*eb60*/  IMAD.X R2, R60, 0x1, R43, P5 ;  /* 0x000000013c027824 */ /* 0x001fc600028e062b */
[----:B------:R0:W-:Y:S01]  /*eb70*/  STL [R1+0x7050], R3 ;  /* 0x0070500301007387 */ /* 0x0001e20000100800 */
[----:B-1----:R-:W-:-:S03]  /*eb80*/  IMAD.X R0, R39, 0x1, R40, P3 ;  /* 0x0000000127007824 */ /* 0x002fc600018e0628 */
[----:B------:R1:W-:Y:S01]  /*eb90*/  STL [R1+0x7048], R2 ;  /* 0x0070480201007387 */ /* 0x0003e20000100800 */
[----:B0-----:R-:W-:-:S03]  /*eba0*/  IMAD.X R3, R39, 0x1, R41, P2 ;  /* 0x0000000127037824 */ /* 0x001fc600010e0629 */
[----:B------:R0:W-:Y:S01]  /*ebb0*/  STL [R1+0x78d4], R0 ;  /* 0x0078d40001007387 */ /* 0x0001e20000100800 */
[----:B-1----:R-:W-:-:S03]  /*ebc0*/  IMAD.X R2, R39, 0x1, R42, P1 ;  /* 0x0000000127027824 */ /* 0x002fc600008e062a */
[----:B------:R1:W-:Y:S01]  /*ebd0*/  STL [R1+0x7044], R3 ;  /* 0x0070440301007387 */ /* 0x0003e20000100800 */
[----:B0-----:R-:W-:-:S03]  /*ebe0*/  IMAD.X R0, R39, 0x1, R43, P0 ;  /* 0x0000000127007824 */ /* 0x001fc600000e062b */
[----:B-1----:R-:W2:Y:S04]  /*ebf0*/  LDL.LU R3, [R1+0x164] ;  /* 0x0001640001037983 */ /* 0x002ea80000300800 */
[----:B------:R-:W-:Y:S04]  /*ec00*/  STL [R1+0x7040], R2 ;  /* 0x0070400201007387 */ /* 0x000fe80000100800 */
[----:B------:R-:W4:Y:S04]  /*ec10*/  LDL.LU R15, [R1+0x160] ;  /* 0x00016000010f7983 */ /* 0x000f280000300800 */
[----:B------:R0:W-:Y:S04]  /*ec20*/  STL [R1+0x30bc], R0 ;  /* 0x0030bc0001007387 */ /* 0x0001e80000100800 */
[----:B------:R-:W5:Y:S04]  /*ec30*/  LDL.LU R44, [R1+0x15c] ;  /* 0x00015c00012c7983 */ /* 0x000f680000300800 */
[----:B------:R-:W3:Y:S04]  /*ec40*/  LDL.LU R31, [R1+0x158] ;  /* 0x00015800011f7983 */ /* 0x000ee80000300800 */
        /* <DEDUP_REMOVED lines=11> */
[----:B------:R-:W0:Y:S01]  /*ed00*/  LDL.LU R20, [R1+0x128] ;  /* 0x0001280001147983 */ /* 0x000e220000300800 */
[----:B--2---:R-:W-:-:S02]  /*ed10*/  IMAD R16, R3, UR48, RZ ;  /* 0x0000003003107c24 */ /* 0x004fc4000f8e02ff */
[----:B----4-:R-:W-:-:S03]  /*ed20*/  IMAD R15, R15, UR48, RZ ;  /* 0x000000300f0f7c24 */ /* 0x010fc6000f8e02ff */
[----:B------:R-:W-:Y:S01]  /*ed30*/  IADD3 R30, P2, R16, UR34, RZ ;  /* 0x00000022101e7c10 */ /* 0x000fe2000ff5e0ff */
[----:B-----5:R-:W-:Y:S02]  /*ed40*/  IMAD R14, R44, UR48, RZ ;  /* 0x000000302c0e7c24 */ /* 0x020fe4000f8e02ff */
[----:B---3--:R-:W-:-:S03]  /*ed50*/  IMAD R13, R31, UR48, RZ ;  /* 0x000000301f0d7c24 */ /* 0x008fc6000f8e02ff */
[----:B------:R-:W-:Y:S01]  /*ed60*/  IADD3 R33, P0, R14, UR34, RZ ;  /* 0x000000220e217c10 */ /* 0x000fe2000ff1e0ff */
[----:B------:R-:W-:Y:S01]  /*ed70*/  IMAD R12, R26, UR48, RZ ;  /* 0x000000301a0c7c24 */ /* 0x000fe2000f8e02ff */
[----:B------:R-:W-:Y:S01]  /*ed80*/  IADD3 R34, P4, R13, UR34, RZ ;  /* 0x000000220d227c10 */ /* 0x000fe2000ff9e0ff */
[----:B------:R-:W-:-:S03]  /*ed90*/  IMAD R11, R18, UR48, RZ ;  /* 0x00000030120b7c24 */ /* 0x000fc6000f8e02ff */
[----:B------:R-:W-:Y:S01]  /*eda0*/  IADD3 R35, P6, R12, UR34, RZ ;  /* 0x000000220c237c10 */ /* 0x000fe2000ffde0ff */
[----:B------:R-:W-:Y:S01]  /*edb0*/  IMAD R10, R10, UR48, RZ ;  /* 0x000000300a0a7c24 */ /* 0x000fe2000f8e02ff */
[----:B------:R-:W-:Y:S01]  /*edc0*/  STL [R1+0x2160], R30 ;  /* 0x0021601e01007387 */ /* 0x000fe20000100800 */
[----:B------:R-:W-:-:S03]  /*edd0*/  IMAD R9, R9, UR48, RZ ;  /* 0x0000003009097c24 */ /* 0x000fc6000f8e02ff */
[----:B------:R-:W-:Y:S01]  /*ede0*/  IADD3 R39, P3, R10, UR34, RZ ;  /* 0x000000220a277c10 */ /* 0x000fe2000ff7e0ff */
[----:B------:R-:W-:Y:S02]  /*edf0*/  IMAD R8, R6, UR48, RZ ;  /* 0x0000003006087c24 */ /* 0x000fe4000f8e02ff */
[----:B------:R-:W-:Y:S02]  /*ee00*/  IMAD R7, R19, UR48, RZ ;  /* 0x0000003013077c24 */ /* 0x000fe4000f8e02ff */
[----:B------:R-:W-:Y:S02]  /*ee10*/  IMAD R6, R37, UR48, RZ ;  /* 0x0000003025067c24 */ /* 0x000fe4000f8e02ff */
[----:B------:R-:W-:Y:S01]  /*ee20*/  IMAD R5, R32, UR48, RZ ;  /* 0x0000003020057c24 */ /* 0x000fe2000f8e02ff */
[----:B------:R-:W-:Y:S02]  /*ee30*/  IADD3 R32, P1, R15, UR34, RZ ;  /* 0x000000220f207c10 */ /* 0x000fe4000ff3e0ff */
[----:B------:R-:W-:-:S03]  /*ee40*/  IADD3 R37, P5, R11, UR34, RZ ;  /* 0x000000220b257c10 */ /* 0x000fc6000ffbe0ff */
[----:B------:R-:W-:Y:S01]  /*ee50*/  STL [R1+0x2168], R32 ;  /* 0x0021682001007387 */ /* 0x000fe20000100800 */
[----:B------:R-:W-:-:S03]  /*ee60*/  LEA.HI.X.SX32 R21, R15, UR35, 0x1, P1 ;  /* 0x000000230f157c11 */ /* 0x000fc600088f0eff */
[----:B------:R-:W-:Y:S01]  /*ee70*/  STL [R1+0x2170], R33 ;  /* 0x0021702101007387 */ /* 0x000fe20000100800 */
[----:B------:R-:W-:-:S03]  /*ee80*/  IADD3 R24, P1, R8, UR34, RZ ;  /* 0x0000002208187c10 */ /* 0x000fc6000ff3e0ff */
[----:B------:R-:W-:Y:S01]  /*ee90*/  STL [R1+0x2178], R34 ;  /* 0x0021782201007387 */ /* 0x000fe20000100800 */
[----:B0-----:R-:W-:Y:S01]  /*eea0*/  IMAD R0, R20, UR48, RZ ;  /* 0x0000003014007c24 */ /* 0x001fe2000f8e02ff */
[----:B------:R-:W-:Y:S02]  /*eeb0*/  LEA.HI.X.SX32 R20, R16, UR35, 0x1, P2 ;  /* 0x0000002310147c11 */ /* 0x000fe400090f0eff */
[----:B------:R-:W-:Y:S01]  /*eec0*/  STL [R1+0x2180], R35 ;  /* 0x0021802301007387 */ /* 0x000fe20000100800 */
[----:B------:R-:W-:Y:S01]  /*eed0*/  IADD3 R41, P2, R9, UR34, RZ ;  /* 0x0000002209297c10 */ /* 0x000fe2000ff5e0ff */
[----:B------:R-:W-:Y:S01]  /*eee0*/  IMAD R2, R23, UR48, RZ ;  /* 0x0000003017027c24 */ /* 0x000fe2000f8e02ff */
[----:B------:R-:W-:Y:S01]  /*eef0*/  LEA.HI.X.SX32 R22, R14, UR35, 0x1, P0 ;  /* 0x000000230e167c11 */ /* 0x000fe200080f0eff */
[----:B------:R-:W-:Y:S01]  /*ef00*/  STL [R1+0x2188], R37 ;  /* 0x0021882501007387 */ /* 0x000fe20000100800 */
[----:B------:R-:W-:Y:S01]  /*ef10*/  IADD3 R26, P0, R7, UR34, RZ ;  /* 0x00000022071a7c10 */ /* 0x000fe2000ff1e0ff */
[----:B------:R-:W-:-:S02]  /*ef20*/  IMAD R4, R28, UR48, RZ ;  /* 0x000000301c047c24 */ /* 0x000fc4000f8e02ff */
[----:B------:R-:W-:Y:S01]  /*ef30*/  STL [R1+0x2190], R39 ;  /* 0x0021902701007387 */ /* 0x000fe20000100800 */
[----:B------:R-:W-:Y:S01]  /*ef40*/  LEA.HI.X.SX32 R23, R13, UR35, 0x1, P4 ;  /* 0x000000230d177c11 */ /* 0x000fe2000a0f0eff */
[----:B------:R-:W-:Y:S02]  /*ef50*/  IMAD R3, R25, UR48, RZ ;  /* 0x0000003019037c24 */ /* 0x000fe4000f8e02ff */
[----:B------:R-:W-:Y:S01]  /*ef60*/  STL [R1+0x215c], R20 ;  /* 0x00215c1401007387 */ /* 0x000fe20000100800 */
[----:B------:R-:W-:Y:S01]  /*ef70*/  IADD3 R28, P4, R6, UR34, RZ ;  /* 0x00000022061c7c10 */ /* 0x000fe2000ff9e0ff */
[----:B------:R-:W-:Y:S02]  /*ef80*/  UIMAD UR10, UR10, 0x63, URZ ;  /* 0x000000630a0a78a4 */ /* 0x000fe4000f8e023f */
[----:B------:R-:W-:Y:S01]  /*ef90*/  STL [R1+0x2198], R41 ;  /* 0x0021982901007387 */ /* 0x000fe20000100800 */
[----:B------:R-:W-:Y:S01]  /*efa0*/  LEA.HI.X.SX32 R25, R12, UR35, 0x1, P6 ;  /* 0x000000230c197c11 */ /* 0x000fe2000b0f0eff */
[----:B------:R-:W-:-:S02]  /*efb0*/  UIMAD UR11, UR11, 0x62, URZ ;  /* 0x000000620b0b78a4 */ /* 0x000fc4000f8e023f */
[----:B------:R-:W-:Y:S01]  /*efc0*/  STL [R1+0x2164], R21 ;  /* 0x0021641501007387 */ /* 0x000fe20000100800 */
[----:B------:R-:W-:Y:S01]  /*efd0*/  IADD3 R44, P6, R5, UR34, RZ ;  /* 0x00000022052c7c10 */ /* 0x000fe2000ffde0ff */
[----:B------:R-:W-:Y:S02]  /*efe0*/  UIMAD UR12, UR12, 0x61, URZ ;  /* 0x000000610c0c78a4 */ /* 0x000fe4000f8e023f */
[----:B------:R-:W-:Y:S01]  /*eff0*/  STL [R1+0x21a0], R24 ;  /* 0x0021a01801007387 */ /* 0x000fe20000100800 */
[----:B------:R-:W-:Y:S01]  /*f000*/  LEA.HI.X.SX32 R27, R11, UR35, 0x1, P5 ;  /* 0x000000230b1b7c11 */ /* 0x000fe2000a8f0eff */
[----:B------:R-:W-:Y:S02]  /*f010*/  UIMAD UR13, UR13, 0x60, URZ ;  /* 0x000000600d0d78a4 */ /* 0x000fe4000f8e023f */
[----:B------:R-:W-:Y:S01]  /*f020*/  STL [R1+0x216c], R22 ;  /* 0x00216c1601007387 */ /* 0x000fe20000100800 */
[----:B------:R-:W-:Y:S01]  /*f030*/  IADD3 R45, P5, R4, UR34, RZ ;  /* 0x00000022042d7c10 */ /* 0x000fe2000ffbe0ff */
[----:B------:R-:W-:-:S02]  /*f040*/  UIMAD UR14, UR14, 0x5f, URZ ;  /* 0x0000005f0e0e78a4 */ /* 0x000fc4000f8e023f */
[----:B------:R-:W-:Y:S01]  /*f050*/  STL [R1+0x21a8], R26 ;  /* 0x0021a81a01007387 */ /* 0x000fe20000100800 */
[----:B------:R-:W-:Y:S01]  /*f060*/  LEA.HI.X.SX32 R29, R10, UR35, 0x1, P3 ;  /* 0x000000230a1d7c11 */ /* 0x000fe200098f0eff */
[----:B------:R-:W-:Y:S02]  /*f070*/  UIMAD UR15, UR15, 0x5e, URZ ;  /* 0x0000005e0f0f78a4 */ /* 0x000fe4000f8e023f */
        /* <DEDUP_REMOVED lines=19> */
[----:B------:R-:W-:Y:S01]  /*f1b0*/  LEA.HI.X.SX32 R19, R6, UR35, 0x1, P4 ;  /* 0x0000002306137c11 */ /* 0x000fe2000a0f0eff */
[----:B------:R-:W-:Y:S02]  /*f1c0*/  UIMAD UR23, UR23, 0x58, URZ ;  /* 0x00000058171778a4 */ /* 0x000fe4000f8e023f */
[----:B------:R-:W-:Y:S01]  /*f1d0*/  STL [R1+0x21c8], R46 ;  /* 0x0021c82e01007387 */ /* 0x000fe20000100800 */
[----:B------:R-:W-:Y:S01]  /*f1e0*/  LEA.HI.X.SX32 R36, R5, UR35, 0x1, P6 ;  /* 0x0000002305247c11 */ /* 0x000fe2000b0f0eff */
        /* <DEDUP_REMOVED lines=17> */
[----:B------:R-:W-:Y:S01]  /*f300*/  IADD3 R3, P1, R47, UR34, RZ ;  /* 0x000000222f037c10 */ /* 0x000fe2000ff3e0ff */
[----:B------:R-:W-:-:S02]  /*f310*/  UIMAD UR30, UR30, 0x50, URZ ;  /* 0x000000501e1e78a4 */ /* 0x000fc4000f8e023f */
[----:B------:R-:W-:Y:S01]  /*f320*/  STL [R1+0x21b4], R36 ;  /* 0x0021b42401007387 */ /* 0x000fe20000100800 */
[----:B------:R-:W-:Y:S01]  /*f330*/  IADD3 R2, P0, R46, UR34, RZ ;  /* 0x000000222e027c10 */ /* 0x000fe2000ff1e0ff */
[----:B------:R-:W-:Y:S02]  /*f340*/  UIMAD UR31, UR31, 0x4f, URZ ;  /* 0x0000004f1f1f78a4 */ /* 0x000fe4000f8e023f */
[----:B------:R-:W-:Y:S01]  /*f350*/  STL [R1+0x21bc], R38 ;  /* 0x0021bc2601007387 */ /* 0x000fe20000100800 */
[----:B------:R-:W-:Y:S02]  /*f360*/  UIMAD UR36, UR36, 0x4e, URZ ;  /* 0x0000004e242478a4 */ /* 0x000fe4000f8e023f */
[----:B------:R-:W-:Y:S01]  /*f370*/  UIMAD UR37, UR37, 0x4d, URZ ;  /* 0x0000004d252578a4 */ /* 0x000fe2000f8e023f */
[----:B------:R-:W-:Y:S01]  /*f380*/  STL [R1+0x21c4], R40 ;  /* 0x0021c42801007387 */ /* 0x000fe20000100800 */
[----:B------:R-:W-:Y:S02]  /*f390*/  UIMAD UR38, UR38, 0x4c, URZ ;  /* 0x0000004c262678a4 */ /* 0x000fe4000f8e023f */
[----:B------:R-:W-:Y:S01]  /*f3a0*/  UIMAD UR39, UR39, 0x4b, URZ ;  /* 0x0000004b272778a4 */ /* 0x000fe2000f8e023f */
[----:B------:R-:W-:Y:S01]  /*f3b0*/  STL [R1+0x21cc], R42 ;  /* 0x0021cc2a01007387 */ /* 0x000fe20000100800 */
[----:B------:R-:W-:-:S02]  /*f3c0*/  UIMAD UR40, UR40, 0x4a, URZ ;  /* 0x0000004a282878a4 */ /* 0x000fc4000f8e023f */
[----:B------:R-:W-:Y:S01]  /*f3d0*/  UIMAD UR41, UR41, 0x49, URZ ;  /* 0x00000049292978a4 */ /* 0x000fe2000f8e023f */
[----:B------:R-:W-:Y:S01]  /*f3e0*/  STL [R1+0x21d4], R43 ;  /* 0x0021d42b01007387 */ /* 0x000fe20000100800 */
[----:B------:R-:W-:Y:S02]  /*f3f0*/  UIMAD UR42, UR42, 0x48, URZ ;  /* 0x000000482a2a78a4 */ /* 0x000fe4000f8e023f */
[----:B------:R-:W-:Y:S01]  /*f400*/  UIMAD UR43, UR43, 0x47, URZ ;  /* 0x000000472b2b78a4 */ /* 0x000fe2000f8e023f */
[----:B------:R0:W-:Y:S01]  /*f410*/  STL [R1+0x30c4], R0 ;  /* 0x0030c40001007387 */ /* 0x0001e20000100800 */
[----:B------:R-:W-:Y:S02]  /*f420*/  USHF.R.S32.HI UR35, URZ, 0x1f, UR34 ;  /* 0x0000001f3f237899 */ /* 0x000fe40008011422 */
[----:B------:R-:W-:Y:S01]  /*f430*/  UIMAD UR44, UR44, 0x46, URZ ;  /* 0x000000462c2c78a4 */ /* 0x000fe2000f8e023f */
[----:B------:R1:W-:Y:S01]  /*f440*/  STL [R1+0x30cc], R3 ;  /* 0x0030cc0301007387 */ /* 0x0003e20000100800 */
[----:B------:R-:W-:-:S02]  /*f450*/  UIMAD UR45, UR45, 0x45, URZ ;  /* 0x000000452d2d78a4 */ /* 0x000fc4000f8e023f */
[----:B------:R-:W-:Y:S02]  /*f460*/  UIMAD UR46, UR46, 0x44, URZ ;  /* 0x000000442e2e78a4 */ /* 0x000fe4000f8e023f */
[----:B------:R-:W-:Y:S01]  /*f470*/  UIMAD UR47, UR47, 0x43, URZ ;  /* 0x000000432f2f78a4 */ /* 0x000fe2000f8e023f */
[----:B0-----:R-:W-:Y:S01]  /*f480*/  IADD3 R0, P4, R45, UR34, RZ ;  /* 0x000000222d007c10 */ /* 0x001fe2000ff9e0ff */
[----:B------:R0:W-:Y:S01]  /*f490*/  STL [R1+0x30d4], R2 ;  /* 0x0030d40201007387 */ /* 0x0001e20000100800 */
[----:B------:R-:W-:Y:S01]  /*f4a0*/  ULDC UR48, c[0x0][0x238] ;  /* 0x00008e0000307ab9 */ /* 0x000fe20000000800 */
[----:B-1----:R-:W-:Y:S02]  /*f4b0*/  IADD3 R3, P6, R44, UR34, RZ ;  /* 0x000000222c037c10 */ /* 0x002fe4000ffde0ff */
[----:B------:R1:W-:Y:S01]  /*f4c0*/  STL [R1+0x30dc], R0 ;  /* 0x0030dc0001007387 */ /* 0x0003e20000100800 */
[----:B0-----:R-:W-:-:S03]  /*f4d0*/  IADD3 R2, P5, R28, UR34, RZ ;  /* 0x000000221c027c10 */ /* 0x001fc6000ffbe0ff */
[----:B------:R0:W-:Y:S01]  /*f4e0*/  STL [R1+0x30e4], R3 ;  /* 0x0030e40301007387 */ /* 0x0001e20000100800 */
[----:B-1----:R-:W-:-:S03]  /*f4f0*/  IADD3 R0, P3, R26, UR34, RZ ;  /* 0x000000221a007c10 */ /* 0x002fc6000ff7e0ff */
[----:B------:R1:W-:Y:S04]  /*f500*/  STL [R1+0x30ec], R2 ;  /* 0x0030ec0201007387 */ /* 0x0003e80000100800 */
[----:B------:R2:W-:Y:S01]  /*f510*/  STL [R1+0x30f4], R0 ;  /* 0x0030f40001007387 */ /* 0x0005e20000100800 */
[----:B0-----:R-:W-:Y:S02]  /*f520*/  IADD3.X R3, R43, UR35, RZ, P2, !PT ;  /* 0x000000232b037c10 */ /* 0x001fe400097fe4ff */
[----:B-1----:R-:W-:-:S03]  /*f530*/  IADD3 R2, P2, R24, UR34, RZ ;  /* 0x0000002218027c10 */ /* 0x002fc6000ff5e0ff */
[----:B------:R0:W-:Y:S01]  /*f540*/  STL [R1+0x30c0], R3 ;  /* 0x0030c00301007387 */ /* 0x0001e20000100800 */
[----:B--2---:R-:W-:-:S03]  /*f550*/  IADD3.X R0, R42, UR35, RZ, P1, !PT ;  /* 0x000000232a007c10 */ /* 0x004fc60008ffe4ff */
[----:B------:R1:W-:Y:S04]  /*f560*/  STL [R1+0x30fc], R2 ;  /* 0x0030fc0201007387 */ /* 0x0003e80000100800 */
[----:B------:R2:W-:Y:S01]  /*f570*/  STL [R1+0x30c8], R0 ;  /* 0x0030c80001007387 */ /* 0x0005e20000100800 */
[----:B0-----:R-:W-:Y:S02]  /*f580*/  IADD3 R3, P1, R41, UR34, RZ ;  /* 0x0000002229037c10 */ /* 0x001fe4000ff3e0ff */
[----:B-1----:R-:W-:-:S03]  /*f590*/  IADD3.X R2, R40, UR35, RZ, P0, !PT ;  /* 0x0000002328027c10 */ /* 0x002fc600087fe4ff */
[----:B------:R0:W-:Y:S01]  /*f5a0*/  STL [R1+0x3104], R3 ;  /* 0x0031040301007387 */ /* 0x0001e20000100800 */
[----:B--2---:R-:W-:-:S03]  /*f5b0*/  IADD3 R0, P0, R39, UR34, RZ ;  /* 0x0000002227007c10 */ /* 0x004fc6000ff1e0ff */
        /* <DEDUP_REMOVED lines=27> */
[----:B-1----:R-:W-:Y:S02]  /*f770*/  IADD3.X R2, R29, UR35, RZ, P0, !PT ;  /* 0x000000231d027c10 */ /* 0x002fe400087fe4ff */
[----:B--2---:R-:W-:-:S03]  /*f780*/  IADD3.X R0, R25, UR35, RZ, P6, !PT ;  /* 0x0000002319007c10 */ /* 0x004fc6000b7fe4ff */
[----:B------:R0:W-:Y:S01]  /*f790*/  STL [R1+0x3108], R2 ;  /* 0x0031080201007387 */ /* 0x0001e20000100800 */
[----:B------:R-:W-:-:S03]  /*f7a0*/  UIMAD UR34, UR21, 0x7e, URZ ;  /* 0x0000007e152278a4 */ /* 0x000fc6000f8e023f */
[----:B------:R1:W-:Y:S04]  /*f7b0*/  STL [R1+0x3110], R3 ;  /* 0x0031100301007387 */ /* 0x0003e80000100800 */
[----:B------:R2:W-:Y:S01]  /*f7c0*/  STL [R1+0x3118], R0 ;  /* 0x0031180001007387 */ /* 0x0005e20000100800 */
[----:B0-----:R-:W-:Y:S02]  /*f7d0*/  IADD3.X R2, R23, UR35, RZ, P5, !PT ;  /* 0x0000002317027c10 */ /* 0x001fe4000affe4ff */
[----:B-1----:R-:W-:-:S03]  /*f7e0*/  IADD3.X R3, R22, UR35, RZ, P3, !PT ;  /* 0x0000002316037c10 */ /* 0x002fc60009ffe4ff */
[----:B------:R0:W-:Y:S01]  /*f7f0*/  STL [R1+0x3120], R2 ;  /* 0x0031200201007387 */ /* 0x0001e20000100800 */
[----:B--2---:R-:W-:-:S03]  /*f800*/  IADD3.X R0, R21, UR35, RZ, P2, !PT ;  /* 0x0000002315007c10 */ /* 0x004fc600097fe4ff */
[----:B------:R1:W-:Y:S04]  /*f810*/  STL [R1+0x3128], R3 ;  /* 0x0031280301007387 */ /* 0x0003e80000100800 */
[----:B------:R2:W-:Y:S01]  /*f820*/  STL [R1+0x3130], R0 ;  /* 0x0031300001007387 */ /* 0x0005e20000100800 */
[----:B0-----:R-:W-:Y:S02]  /*f830*/  IADD3.X R2, R20, UR35, RZ, P1, !PT ;  /* 0x0000002314027c10 */ /* 0x001fe40008ffe4ff */
[----:B-1----:R-:W-:-:S03]  /*f840*/  IADD3 R3, P1, R47, UR34, RZ ;  /* 0x000000222f037c10 */ /* 0x002fc6000ff3e0ff */
[----:B------:R0:W-:Y:S01]  /*f850*/  STL [R1+0x3138], R2 ;  /* 0x0031380201007387 */ /* 0x0001e20000100800 */
[----:B--2---:R-:W-:Y:S01]  /*f860*/  IADD3 R0, P2, R48, UR34, RZ ;  /* 0x0000002230007c10 */ /* 0x004fe2000ff5e0ff */
[----:B------:R-:W-:-:S04]  /*f870*/  USHF.R.S32.HI UR35, URZ, 0x1f, UR34 ;  /* 0x0000001f3f237899 */ /* 0x000fc80008011422 */
[----:B------:R1:W-:Y:S01]  /*f880*/  STL [R1+0x3144], R0 ;  /* 0x0031440001007387 */ /* 0x0003e20000100800 */
[----:B0-----:R-:W-:-:S03]  /*f890*/  IADD3 R2, P0, R46, UR34, RZ ;  /* 0x000000222e027c10 */ /* 0x001fc6000ff1e0ff */
[----:B------:R0:W-:Y:S01]  /*f8a0*/  STL [R1+0x314c], R3 ;  /* 0x00314c0301007387 */ /* 0x0001e20000100800 */
[----:B-1----:R-:W-:-:S03]  /*f8b0*/  IADD3 R0, P4, R45, UR34, RZ ;  /* 0x000000222d007c10 */ /* 0x002fc6000ff9e0ff */
[----:B------:R1:W-:Y:S01]  /*f8c0*/  STL [R1+0x3154], R2 ;  /* 0x0031540201007387 */ /* 0x0003e20000100800 */
[----:B0-----:R-:W-:-:S03]  /*f8d0*/  IADD3 R3, P6, R44, UR34, RZ ;  /* 0x000000222c037c10 */ /* 0x001fc6000ffde0ff */
[----:B------:R0:W-:Y:S01]  /*f8e0*/  STL [R1+0x315c], R0 ;  /* 0x00315c0001007387 */ /* 0x0001e20000100800 */
[----:B-1----:R-:W-:-:S03]  /*f8f0*/  IADD3 R2, P5, R28, UR34, RZ ;  /* 0x000000221c027c10 */ /* 0x002fc6000ffbe0ff */
[----:B------:R1:W-:Y:S01]  /*f900*/  STL [R1+0x3164], R3 ;  /* 0x0031640301007387 */ /* 0x0003e20000100800 */
[----:B0-----:R-:W-:-:S03]  /*f910*/  IADD3 R0, P3, R26, UR34, RZ ;  /* 0x000000221a007c10 */ /* 0x001fc6000ff7e0ff */
[----:B------:R0:W-:Y:S04]  /*f920*/  STL [R1+0x316c], R2 ;  /* 0x00316c0201007387 */ /* 0x0001e80000100800 */
[----:B------:R2:W-:Y:S01]  /*f930*/  STL [R1+0x3174], R0 ;  /* 0x0031740001007387 */ /* 0x0005e20000100800 */
[----:B-1----:R-:W-:Y:S02]  /*f940*/  IADD3.X R3, R43, UR35, RZ, P2, !PT ;  /* 0x000000232b037c10 */ /* 0x002fe400097fe4ff */
[----:B0-----:R-:W-:-:S03]  /*f950*/  IADD3 R2, P2, R24, UR34, RZ ;  /* 0x0000002218027c10 */ /* 0x001fc6000ff5e0ff */
        /* <DEDUP_REMOVED lines=494> */
[----:B------:R1:W-:Y:S01]  /*11840*/  STL [R1+0x3500], R2 ;  /* 0x0035000201007387 */ /* 0x0003e20000100800 */
[----:B------:R-:W-:Y:S01]  /*11850*/  UIMAD UR48, UR48, 0x42, URZ ;  /* 0x00000042303078a4 */ /* 0x000fe2000f8e023f */
[----:B------:R-:W-:Y:S02]  /*11860*/  ULDC UR34, c[0x0][0x238] ;  /* 0x00008e0000227ab9 */ /* 0x000fe40000000800 */
[----:B------:R2:W-:Y:S01]  /*11870*/  STL [R1+0x353c], R0 ;  /* 0x00353c0001007387 */ /* 0x0005e20000100800 */
[----:B0-----:R-:W-:Y:S02]  /*11880*/  IADD3.X R3, R27, UR35, RZ, P4, !PT ;  /* 0x000000231b037c10 */ /* 0x001fe4000a7fe4ff */
[----:B-1----:R-:W-:Y:S02]  /*11890*/  IADD3.X R2, R29, UR35, RZ, P0, !PT ;  /* 0x000000231d027c10 */ /* 0x002fe400087fe4ff */
[----:B--2---:R-:W-:-:S03]  /*118a0*/  IADD3.X R0, R25, UR35, RZ, P6, !PT ;  /* 0x0000002319007c10 */ /* 0x004fc6000b7fe4ff */
[----:B------:R0:W-:Y:S04]  /*118b0*/  STL [R1+0x3508], R2 ;  /* 0x0035080201007387 */ /* 0x0001e80000100800 */
        /* <DEDUP_REMOVED lines=127> */
[----:B------:R-:W-:Y:S01]  /*120b0*/  USHF.L.U32 UR49, UR49, 0x6, URZ ;  /* 0x0000000631317899 */ /* 0x000fe2000800063f */
        /* <DEDUP_REMOVED lines=134> */
[----:B------:R-:W2:Y:S01]  /*12920*/  S2R R61, SR_TID.X ;  /* 0x00000000003d7919 */ /* 0x000ea20000002100 */
[----:B------:R-:W-:Y:S01]  /*12930*/  VIADD R49, R49, 0x7f ;  /* 0x0000007f31317836 */ /* 0x000fe20000000000 */
[----:B0-----:R-:W-:Y:S01]  /*12940*/  IADD3.X R3, R27, UR35, RZ, P4, !PT ;  /* 0x000000231b037c10 */ /* 0x001fe2000a7fe4ff */
[----:B------:R-:W-:Y:S01]  /*12950*/  ULDC UR52, c[0x0][0x238] ;  /* 0x00008e0000347ab9 */ /* 0x000fe20000000800 */
[----:B------:R0:W-:Y:S01]  /*12960*/  STL [R1+0x373c], R0 ;  /* 0x00373c0001007387 */ /* 0x0001e20000100800 */
[----:B-1----:R-:W-:-:S05]  /*12970*/  IADD3.X R2, R29, UR35, RZ, P0, !PT ;  /* 0x000000231d027c10 */ /* 0x002fca00087fe4ff */
[----:B------:R1:W-:Y:S01]  /*12980*/  STL [R1+0x3708], R2 ;  /* 0x0037080201007387 */ /* 0x0003e20000100800 */
[----:B0-----:R-:W-:-:S03]  /*12990*/  IADD3.X R0, R25, UR35, RZ, P6, !PT ;  /* 0x0000002319007c10 */ /* 0x001fc6000b7fe4ff */
[----:B------:R0:W-:Y:S04]  /*129a0*/  STL [R1+0x3710], R3 ;  /* 0x0037100301007387 */ /* 0x0001e80000100800 */
[----:B------:R3:W-:Y:S01]  /*129b0*/  STL [R1+0x3718], R0 ;  /* 0x0037180001007387 */ /* 0x0007e20000100800 */
[----:B-1----:R-:W-:Y:S02]  /*129c0*/  IADD3.X R2, R23, UR35, RZ, P5, !PT ;  /* 0x0000002317027c10 */ /* 0x002fe4000affe4ff */
[----:B0-----:R-:W-:-:S03]  /*129d0*/  IADD3.X R3, R22, UR35, RZ, P3, !PT ;  /* 0x0000002316037c10 */ /* 0x001fc60009ffe4ff */
[----:B------:R0:W-:Y:S01]  /*129e0*/  STL [R1+0x3720], R2 ;  /* 0x0037200201007387 */ /* 0x0001e20000100800 */
[----:B---3--:R-:W-:-:S03]  /*129f0*/  IADD3.X R0, R21, UR35, RZ, P2, !PT ;  /* 0x0000002315007c10 */ /* 0x008fc600097fe4ff */
[----:B------:R1:W-:Y:S04]  /*12a00*/  STL [R1+0x3728], R3 ;  /* 0x0037280301007387 */ /* 0x0003e80000100800 */
[----:B------:R3:W-:Y:S01]  /*12a10*/  STL [R1+0x3730], R0 ;  /* 0x0037300001007387 */ /* 0x0007e20000100800 */
[----:B0-----:R-:W-:Y:S02]  /*12a20*/  IADD3.X R2, R20, UR35, RZ, P1, !PT ;  /* 0x0000002314027c10 */ /* 0x001fe40008ffe4ff */
[----:B-1----:R-:W-:-:S03]  /*12a30*/  IADD3 R3, P1, R47, UR22, RZ ;  /* 0x000000162f037c10 */ /* 0x002fc6000ff3e0ff */
[----:B------:R0:W-:Y:S01]  /*12a40*/  STL [R1+0x3738], R2 ;  /* 0x0037380201007387 */ /* 0x0001e20000100800 */
[----:B---3--:R-:W-:Y:S01]  /*12a50*/  IADD3 R0, P2, R48, UR22, RZ ;  /* 0x0000001630007c10 */ /* 0x008fe2000ff5e0ff */
        /* <DEDUP_REMOVED lines=16> */
[----:B---3--:R-:W-:-:S03]  /*12b60*/  IADD3.X R0, R42, UR35, RZ, P1, !PT ;  /* 0x000000232a007c10 */ /* 0x008fc60008ffe4ff */
[----:B------:R1:W-:Y:S04]  /*12b70*/  STL [R1+0x377c], R2 ;  /* 0x00377c0201007387 */ /* 0x0003e80000100800 */
[----:B------:R3:W-:Y:S01]  /*12b80*/  STL [R1+0x3748], R0 ;  /* 0x0037480001007387 */ /* 0x0007e20000100800 */
[----:B0-----:R-:W-:Y:S02]  /*12b90*/  IADD3 R3, P1, R41, UR22, RZ ;  /* 0x0000001629037c10 */ /* 0x001fe4000ff3e0ff */
[----:B-1----:R-:W-:-:S03]  /*12ba0*/  IADD3.X R2, R40, UR35, RZ, P0, !PT ;  /* 0x0000002328027c10 */ /* 0x002fc600087fe4ff */
[----:B------:R0:W-:Y:S01]  /*12bb0*/  STL [R1+0x3784], R3 ;  /* 0x0037840301007387 */ /* 0x0001e20000100800 */
[----:B---3--:R-:W-:-:S03]  /*12bc0*/  IADD3 R0, P0, R39, UR22, RZ ;  /* 0x0000001627007c10 */ /* 0x008fc6000ff1e0ff */
[----:B------:R1:W-:Y:S04]  /*12bd0*/  STL [R1+0x3750], R2 ;  /* 0x0037500201007387 */ /* 0x0003e80000100800 */
[----:B------:R3:W-:Y:S01]  /*12be0*/  STL [R1+0x378c], R0 ;  /* 0x00378c0001007387 */ /* 0x0007e20000100800 */
[----:B0-----:R-:W-:Y:S02]  /*12bf0*/  IADD3.X R3, R38, UR35, RZ, P4, !PT ;  /* 0x0000002326037c10 */ /* 0x001fe4000a7fe4ff */
[----:B-1----:R-:W-:-:S03]  /*12c00*/  IADD3 R2, P4, R37, UR22, RZ ;  /* 0x0000001625027c10 */ /* 0x002fc6000ff9e0ff */
        /* <DEDUP_REMOVED lines=20> */
[----:B------:R1:W-:Y:S01]  /*12d50*/  STL [R1+0x3780], R2 ;  /* 0x0037800201007387 */ /* 0x0003e20000100800 */
[----:B------:R-:W-:-:S03]  /*12d60*/  ULDC UR22, c[0x0][0x238] ;  /* 0x00008e0000167ab9 */ /* 0x000fc60000000800 */
[----:B------:R3:W-:Y:S01]  /*12d70*/  STL [R1+0x37bc], R0 ;  /* 0x0037bc0001007387 */ /* 0x0007e20000100800 */
[----:B0-----:R-:W-:Y:S02]  /*12d80*/  IADD3.X R3, R27, UR35, RZ, P4, !PT ;  /* 0x000000231b037c10 */ /* 0x001fe4000a7fe4ff */
[----:B-1----:R-:W-:Y:S02]  /*12d90*/  IADD3.X R2, R29, UR35, RZ, P0, !PT ;  /* 0x000000231d027c10 */ /* 0x002fe400087fe4ff */
[----:B---3--:R-:W-:-:S03]  /*12da0*/  IADD3.X R0, R25, UR35, RZ, P6, !PT ;  /* 0x0000002319007c10 */ /* 0x008fc6000b7fe4ff */
[----:B------:R0:W-:Y:S04]  /*12db0*/  STL [R1+0x3788], R2 ;  /* 0x0037880201007387 */ /* 0x0001e80000100800 */
[----:B------:R1:W-:Y:S04]  /*12dc0*/  STL [R1+0x3790], R3 ;  /* 0x0037900301007387 */ /* 0x0003e80000100800 */
[----:B------:R3:W-:Y:S01]  /*12dd0*/  STL [R1+0x3798], R0 ;  /* 0x0037980001007387 */ /* 0x0007e20000100800 */
[----:B0-----:R-:W-:Y:S02]  /*12de0*/  IADD3.X R2, R23, UR35, RZ, P5, !PT ;  /* 0x0000002317027c10 */ /* 0x001fe4000affe4ff */
[----:B-1----:R-:W-:-:S03]  /*12df0*/  IADD3.X R3, R22, UR35, RZ, P3, !PT ;  /* 0x0000002316037c10 */ /* 0x002fc60009ffe4ff */
        /* <DEDUP_REMOVED lines=56> */
[----:B------:R-:W-:Y:S01]  /*13180*/  UIMAD UR22, UR22, 0x3d, URZ ;  /* 0x0000003d161678a4 */ /* 0x000fe2000f8e023f */
[----:B------:R-:W-:Y:S02]  /*13190*/  ULDC UR53, c[0x0][0x238] ;  /* 0x00008e0000357ab9 */ /* 0x000fe40000000800 */
        /* <DEDUP_REMOVED lines=4523> */
[----:B------:R-:W-:Y:S04]  /*24c50*/  STL [R1+0x5a90], R3 ;  /* 0x005a900301007387 */ /* 0x000fe80000100800 */
[----:B------:R1:W-:Y:S01]  /*24c60*/  STL [R1+0x5a98], R0 ;  /* 0x005a980001007387 */ /* 0x0003e20000100800 */
[----:B0-----:R-:W-:-:S05]  /*24c70*/  IADD3.X R2, R20, UR35, RZ, P1, !PT ;  /* 0x0000002314027c10 */ /* 0x001fca0008ffe4ff */
[----:B------:R0:W-:Y:S01]  /*24c80*/  STL [R1+0x5aa0], R2 ;  /* 0x005aa00201007387 */ /* 0x0001e20000100800 */
[----:B-1----:R-:W-:Y:S02]  /*24c90*/  IADD3 R0, P2, R48, UR13, RZ ;  /* 0x0000000d30007c10 */ /* 0x002fe4000ff5e0ff */
[----:B------:R-:W-:-:S03]  /*24ca0*/  IADD3 R3, P0, R46, UR13, RZ ;  /* 0x0000000d2e037c10 */ /* 0x000fc6000ff1e0ff */
[----:B------:R1:W-:Y:S01]  /*24cb0*/  STL [R1+0x5aac], R0 ;  /* 0x005aac0001007387 */ /* 0x0003e20000100800 */
[----:B0-----:R-:W-:Y:S01]  /*24cc0*/  IADD3 R2, P1, R47, UR13, RZ ;  /* 0x0000000d2f027c10 */ /* 0x001fe2000ff3e0ff */
[----:B------:R-:W-:-:S04]  /*24cd0*/  USHF.R.S32.HI UR35, URZ, 0x1f, UR13 ;  /* 0x0000001f3f237899 */ /* 0x000fc8000801140d */
[----:B------:R0:W-:Y:S01]  /*24ce0*/  STL [R1+0x5ab4], R2 ;  /* 0x005ab40201007387 */ /* 0x0001e20000100800 */
[----:B-1----:R-:W-:-:S03]  /*24cf0*/  IADD3 R0, P4, R45, UR13, RZ ;  /* 0x0000000d2d007c10 */ /* 0x002fc6000ff9e0ff */
[----:B------:R1:W-:Y:S04]  /*24d00*/  STL [R1+0x5abc], R3 ;  /* 0x005abc0301007387 */ /* 0x0003e80000100800 */
[----:B------:R3:W-:Y:S01]  /*24d10*/  STL [R1+0x5ac4], R0 ;  /* 0x005ac40001007387 */ /* 0x0007e20000100800 */
[----:B0-----:R-:W-:Y:S02]  /*24d20*/  IADD3 R2, P6, R44, UR13, RZ ;  /* 0x0000000d2c027c10 */ /* 0x001fe4000ffde0ff */
[----:B-1----:R-:W-:-:S03]  /*24d30*/  IADD3 R3, P5, R28, UR13, RZ ;  /* 0x0000000d1c037c10 */ /* 0x002fc6000ffbe0ff */
        /* <DEDUP_REMOVED lines=32> */
[----:B------:R-:W-:Y:S04]  /*24f40*/  STL [R1+0x5b14], R3 ;  /* 0x005b140301007387 */ /* 0x000fe80000100800 */
[----:B------:R1:W-:Y:S01]  /*24f50*/  STL [R1+0x5ae0], R0 ;  /* 0x005ae00001007387 */ /* 0x0003e20000100800 */
[----:B0-----:R-:W-:Y:S02]  /*24f60*/  IADD3 R2, P2, R32, UR13, RZ ;  /* 0x0000000d20027c10 */ /* 0x001fe4000ff5e0ff */
[----:B-1----:R-:W-:-:S03]  /*24f70*/  IADD3.X R0, R31, UR35, RZ, P1, !PT ;  /* 0x000000231f007c10 */ /* 0x002fc60008ffe4ff */
[----:B------:R-:W-:Y:S04]  /*24f80*/  STL [R1+0x5b1c], R2 ;  /* 0x005b1c0201007387 */ /* 0x000fe80000100800 */
[----:B------:R0:W-:Y:S01]  /*24f90*/  STL [R1+0x5ae8], R0 ;  /* 0x005ae80001007387 */ /* 0x0001e20000100800 */
[----:B------:R-:W-:Y:S02]  /*24fa0*/  IADD3.X R5, R27, UR35, RZ, P4, !PT ;  /* 0x000000231b057c10 */ /* 0x000fe4000a7fe4ff */
[----:B0-----:R-:W-:Y:S01]  /*24fb0*/  IADD3 R0, P1, R30, UR13, RZ ;  /* 0x0000000d1e007c10 */ /* 0x001fe2000ff3e0ff */
[----:B------:R-:W-:Y:S01]  /*24fc0*/  ULDC UR13, c[0x0][0x238] ;  /* 0x00008e00000d7ab9 */ /* 0x000fe20000000800 */
[----:B------:R-:W-:-:S03]  /*24fd0*/  IADD3.X R4, R25, UR35, RZ, P6, !PT ;  /* 0x0000002319047c10 */ /* 0x000fc6000b7fe4ff */
[----:B------:R0:W-:Y:S02]  /*24fe0*/  STL [R1+0x5b24], R0 ;  /* 0x005b240001007387 */ /* 0x0001e40000100800 */
[----:B0-----:R-:W-:-:S05]  /*24ff0*/  IADD3.X R0, R29, UR35, RZ, P0, !PT ;  /* 0x000000231d007c10 */ /* 0x001fca00087fe4ff */
        /* <DEDUP_REMOVED lines=10> */
[----:B-1----:R-:W-:Y:S02]  /*250a0*/  IADD3 R5, P1, R47, UR14, RZ ;  /* 0x0000000e2f057c10 */ /* 0x002fe4000ff3e0ff */
[----:B---3--:R-:W-:Y:S01]  /*250b0*/  IADD3 R4, P2, R48, UR14, RZ ;  /* 0x0000000e30047c10 */ /* 0x008fe2000ff5e0ff */
[----:B------:R0:W-:Y:S04]  /*250c0*/  STL [R1+0x5b20], R0 ;  /* 0x005b200001007387 */ /* 0x0001e80000100800 */
[----:B------:R1:W-:Y:S01]  /*250d0*/  STL [R1+0x5b2c], R4 ;  /* 0x005b2c0401007387 */ /* 0x0003e20000100800 */
[----:B------:R-:W-:-:S02]  /*250e0*/  USHF.R.S32.HI UR35, URZ, 0x1f, UR14 ;  /* 0x0000001f3f237899 */ /* 0x000fc4000801140e */
[----:B0-----:R-:W-:Y:S01]  /*250f0*/  IADD3 R0, P0, R46, UR14, RZ ;  /* 0x0000000e2e007c10 */ /* 0x001fe2000ff1e0ff */
        /* <DEDUP_REMOVED lines=44> */
[----:B------:R-:W-:Y:S01]  /*253c0*/  STL [R1+0x5b68], R0 ;  /* 0x005b680001007387 */ /* 0x000fe20000100800 */
[----:B------:R-:W-:Y:S01]  /*253d0*/  IADD3.X R6, R27, UR35, RZ, P4, !PT ;  /* 0x000000231b067c10 */ /* 0x000fe2000a7fe4ff */
[----:B------:R-:W-:Y:S02]  /*253e0*/  ULDC UR14, c[0x0][0x238] ;  /* 0x00008e00000e7ab9 */ /* 0x000fe40000000800 */
[----:B------:R1:W-:Y:S01]  /*253f0*/  STL [R1+0x5ba4], R4 ;  /* 0x005ba40401007387 */ /* 0x0003e20000100800 */
[----:B0-----:R-:W-:-:S05]  /*25400*/  IADD3.X R5, R29, UR35, RZ, P0, !PT ;  /* 0x000000231d057c10 */ /* 0x001fca00087fe4ff */
[----:B------:R0:W-:Y:S01]  /*25410*/  STL [R1+0x5b70], R5 ;  /* 0x005b700501007387 */ /* 0x0001e20000100800 */
[----:B-1----:R-:W-:-:S03]  /*25420*/  IADD3.X R4, R25, UR35, RZ, P6, !PT ;  /* 0x0000002319047c10 */ /* 0x002fc6000b7fe4ff */
        /* <DEDUP_REMOVED lines=48> */
[----:B--2---:R-:W-:-:S03]  /*25730*/  LOP3.LUT R3, R61, 0x3, RZ, 0xc0, !PT ;  /* 0x000000033d037812 */ /* 0x004fc600078ec0ff */
[----:B------:R2:W-:Y:S01]  /*25740*/  STL [R1+0x5c0c], R4 ;  /* 0x005c0c0401007387 */ /* 0x0005e20000100800 */
[----:B0-----:R-:W-:Y:S02]  /*25750*/  IADD3.X R6, R18, UR35, RZ, P3, !PT ;  /* 0x0000002312067c10 */ /* 0x001fe40009ffe4ff */
[----:B------:R-:W-:Y:S02]  /*25760*/  SHF.R.U32.HI R0, RZ, 0x2, R61 ;  /* 0x00000002ff007819 */ /* 0x000fe4000001163d */
[----:B-1----:R-:W-:Y:S01]  /*25770*/  IADD3 R5, P3, R33, UR15, RZ ;  /* 0x0000000f21057c10 */ /* 0x002fe2000ff7e0ff */
[----:B------:R0:W-:Y:S01]  /*25780*/  STL [R1+0x5bd8], R6 ;  /* 0x005bd80601007387 */ /* 0x0001e20000100800 */
[----:B--2---:R-:W-:Y:S01]  /*25790*/  IADD3.X R4, R17, UR35, RZ, P2, !PT ;  /* 0x0000002311047c10 */ /* 0x004fe200097fe4ff */
[----:B------:R-:W-:Y:S02]  /*257a0*/  IMAD R3, R3, 0x820, RZ ;  /* 0x0000082003037824 */ /* 0x000fe400078e02ff */
[----:B------:R1:W-:Y:S01]  /*257b0*/  STL [R1+0x5c14], R5 ;  /* 0x005c140501007387 */ /* 0x0003e20000100800 */
[----:B------:R-:W-:-:S03]  /*257c0*/  SGXT.U32 R0, R0, 0x3 ;  /* 0x000000030000781a */ /* 0x000fc60000000000 */
[----:B------:R2:W-:Y:S01]  /*257d0*/  STL [R1+0x5be0], R4 ;  /* 0x005be00401007387 */ /* 0x0005e20000100800 */
[----:B0-----:R-:W-:Y:S02]  /*257e0*/  IADD3 R6, P2, R32, UR15, RZ ;  /* 0x0000000f20067c10 */ /* 0x001fe4000ff5e0ff */
[----:B-1----:R-:W-:-:S03]  /*257f0*/  IADD3.X R5, R31, UR35, RZ, P1, !PT ;  /* 0x000000231f057c10 */ /* 0x002fc60008ffe4ff */
[----:B------:R-:W-:Y:S01]  /*25800*/  STL [R1+0x5c1c], R6 ;  /* 0x005c1c0601007387 */ /* 0x000fe20000100800 */
[----:B--2---:R-:W-:-:S03]  /*25810*/  IADD3 R4, P1, R30, UR15, RZ ;  /* 0x0000000f1e047c10 */ /* 0x004fc6000ff3e0ff */
[----:B------:R0:W-:Y:S01]  /*25820*/  STL [R1+0x5be8], R5 ;  /* 0x005be80501007387 */ /* 0x0001e20000100800 */
[----:B------:R-:W-:Y:S01]  /*25830*/  LOP3.LUT R0, R3, R0, RZ, 0xfc, !PT ;  /* 0x0000000003007212 */ /* 0x000fe200078efcff */
[----:B------:R-:W-:Y:S01]  /*25840*/  ULDC UR15, c[0x0][0x238] ;  /* 0x00008e00000f7ab9 */ /* 0x000fe20000000800 */
[----:B------:R-:W-:Y:S01]  /*25850*/  IADD3.X R3, R29, UR35, RZ, P0, !PT ;  /* 0x000000231d037c10 */ /* 0x000fe200087fe4ff */
[----:B------:R1:W-:Y:S01]  /*25860*/  STL [R1+0x5c24], R4 ;  /* 0x005c240401007387 */ /* 0x0003e20000100800 */
[----:B0-----:R-:W-:-:S03]  /*25870*/  IADD3.X R5, R27, UR35, RZ, P4, !PT ;  /* 0x000000231b057c10 */ /* 0x001fc6000a7fe4ff */
[----:B------:R0:W-:Y:S01]  /*25880*/  STL [R1+0x5bf0], R3 ;  /* 0x005bf00301007387 */ /* 0x0001e20000100800 */
[----:B-1----:R-:W-:-:S03]  /*25890*/  IADD3.X R4, R25, UR35, RZ, P6, !PT ;  /* 0x0000002319047c10 */ /* 0x002fc6000b7fe4ff */
        /* <DEDUP_REMOVED lines=9> */
[----:B-1----:R-:W-:Y:S02]  /*25930*/  IADD3 R5, P1, R47, UR16, RZ ;  /* 0x000000102f057c10 */ /* 0x002fe4000ff3e0ff */
[----:B--2---:R-:W-:Y:S01]  /*25940*/  IADD3 R4, P2, R48, UR16, RZ ;  /* 0x0000001030047c10 */ /* 0x004fe2000ff5e0ff */
        /* <DEDUP_REMOVED lines=48> */
[----:B------:R-:W-:Y:S01]  /*25c50*/  STL [R1+0x5c68], R3 ;  /* 0x005c680301007387 */ /* 0x000fe20000100800 */
[----:B------:R-:W-:Y:S01]  /*25c60*/  IADD3.X R6, R27, UR35, RZ, P4, !PT ;  /* 0x000000231b067c10 */ /* 0x000fe2000a7fe4ff */
[----:B------:R-:W-:Y:S02]  /*25c70*/  ULDC UR16, c[0x0][0x238] ;  /* 0x00008e0000107ab9 */ /* 0x000fe40000000800 */
[----:B------:R1:W-:Y:S01]  /*25c80*/  STL [R1+0x5ca4], R4 ;  /* 0x005ca40401007387 */ /* 0x0003e20000100800 */
[----:B0-----:R-:W-:Y:S02]  /*25c90*/  IADD3.X R5, R25, UR35, RZ, P6, !PT ;  /* 0x0000002319057c10 */ /* 0x001fe4000b7fe4ff */
[----:B-1----:R-:W-:-:S05]  /*25ca0*/  IADD3.X R4, R29, UR35, RZ, P0, !PT ;  /* 0x000000231d047c10 */ /* 0x002fca00087fe4ff */
        /* <DEDUP_REMOVED lines=115> */
[----:B------:R-:W-:-:S03]  /*263e0*/  LOP3.LUT R3, R61, 0x7, RZ, 0xc0, !PT ;  /* 0x000000073d037812 */ /* 0x000fc600078ec0ff */
[----:B------:R2:W-:Y:S01]  /*263f0*/  STL [R1+0x5d8c], R5 ;  /* 0x005d8c0501007387 */ /* 0x0005e20000100800 */
[----:B0-----:R-:W-:Y:S01]  /*26400*/  IADD3.X R7, R18, UR35, RZ, P3, !PT ;  /* 0x0000002312077c10 */ /* 0x001fe20009ffe4ff */
[----:B------:R-:W-:Y:S01]  /*26410*/  IMAD.SHL.U32 R4, R61, 0x2, RZ ;  /* 0x000000023d047824 */ /* 0x000fe200078e00ff */
[----:B-1----:R-:W-:Y:S01]  /*26420*/  IADD3 R6, P3, R33, UR18, RZ ;  /* 0x0000001221067c10 */ /* 0x002fe2000ff7e0ff */
[----:B------:R-:W-:Y:S01]  /*26430*/  IMAD R3, R3, 0x90, RZ ;  /* 0x0000009003037824 */ /* 0x000fe200078e02ff */
[----:B--2---:R-:W-:Y:S01]  /*26440*/  IADD3.X R5, R17, UR35, RZ, P2, !PT ;  /* 0x0000002311057c10 */ /* 0x004fe200097fe4ff */
[----:B------:R0:W-:Y:S03]  /*26450*/  STL [R1+0x5d58], R7 ;  /* 0x005d580701007387 */ /* 0x0001e60000100800 */
[----:B------:R-:W-:Y:S01]  /*26460*/  LOP3.LUT R3, R3, 0x30, R4, 0x78, !PT ;  /* 0x0000003003037812 */ /* 0x000fe200078e7804 */
[----:B------:R1:W-:Y:S01]  /*26470*/  STL [R1+0x5d94], R6 ;  /* 0x005d940601007387 */ /* 0x0003e20000100800 */
[----:B------:R-:W-:-:S03]  /*26480*/  IADD3.X R4, R29, UR35, RZ, P0, !PT ;  /* 0x000000231d047c10 */ /* 0x000fc600087fe4ff */
[----:B------:R2:W-:Y:S01]  /*26490*/  STL [R1+0x5d60], R5 ;  /* 0x005d600501007387 */ /* 0x0005e20000100800 */
[----:B0-----:R-:W-:Y:S02]  /*264a0*/  IADD3 R7, P2, R32, UR18, RZ ;  /* 0x0000001220077c10 */ /* 0x001fe4000ff5e0ff */
[----:B-1----:R-:W-:-:S03]  /*264b0*/  IADD3.X R6, R31, UR35, RZ, P1, !PT ;  /* 0x000000231f067c10 */ /* 0x002fc60008ffe4ff */
[----:B------:R-:W-:Y:S01]  /*264c0*/  STL [R1+0x5d9c], R7 ;  /* 0x005d9c0701007387 */ /* 0x000fe20000100800 */
[----:B--2---:R-:W-:-:S03]  /*264d0*/  IADD3 R5, P1, R30, UR18, RZ ;  /* 0x000000121e057c10 */ /* 0x004fc6000ff3e0ff */
[----:B------:R-:W-:Y:S01]  /*264e0*/  STL [R1+0x5d68], R6 ;  /* 0x005d680601007387 */ /* 0x000fe20000100800 */
[----:B------:R-:W-:Y:S01]  /*264f0*/  SHF.R.S32.HI R2, RZ, 0x1f, R49 ;  /* 0x0000001fff027819 */ /* 0x000fe20000011431 */
[----:B------:R-:W-:Y:S02]  /*26500*/  ULDC UR18, c[0x0][0x238] ;  /* 0x00008e0000127ab9 */ /* 0x000fe40000000800 */
[----:B------:R0:W-:Y:S04]  /*26510*/  STL [R1+0x5da4], R5 ;  /* 0x005da40501007387 */ /* 0x0001e80000100800 */
[----:B------:R1:W-:Y:S01]  /*26520*/  STL [R1+0x5d70], R4 ;  /* 0x005d700401007387 */ /* 0x0003e20000100800 */
[----:B0-----:R-:W-:Y:S02]  /*26530*/  IADD3.X R5, R27, UR35, RZ, P4, !PT ;  /* 0x000000231b057c10 */ /* 0x001fe4000a7fe4ff */
[----:B-1----:R-:W-:-:S03]  /*26540*/  IADD3.X R4, R25, UR35, RZ, P6, !PT ;  /* 0x0000002319047c10 */ /* 0x002fc6000b7fe4ff */
[----:B------:R0:W-:Y:S01]  /*26550*/  STL [R1+0x5d78], R5 ;  /* 0x005d780501007387 */ /* 0x0001e20000100800 */
[----:B------:R-:W-:-:S03]  /*26560*/  IADD3.X R6, R22, UR35, RZ, P3, !PT ;  /* 0x0000002316067c10 */ /* 0x000fc60009ffe4ff */
[----:B------:R1:W-:Y:S01]  /*26570*/  STL [R1+0x5d80], R4 ;  /* 0x005d800401007387 */ /* 0x0003e20000100800 */
[----:B0-----:R-:W-:Y:S02]  /*26580*/  IADD3.X R5, R23, UR35, RZ, P5, !PT ;  /* 0x0000002317057c10 */ /* 0x001fe4000affe4ff */
[----:B-1----:R-:W-:-:S03]  /*26590*/  IADD3.X R4, R21, UR35, RZ, P2, !PT ;  /* 0x0000002315047c10 */ /* 0x002fc600097fe4ff */
[----:B------:R0:W-:Y:S04]  /*265a0*/  STL [R1+0x5d88], R5 ;  /* 0x005d880501007387 */ /* 0x0001e80000100800 */
[----:B------:R1:W-:Y:S04]  /*265b0*/  STL [R1+0x5d90], R6 ;  /* 0x005d900601007387 */ /* 0x0003e80000100800 */
[----:B------:R2:W-:Y:S01]  /*265c0*/  STL [R1+0x5d98], R4 ;  /* 0x005d980401007387 */ /* 0x0005e20000100800 */
[----:B0-----:R-:W-:Y:S02]  /*265d0*/  IADD3.X R5, R20, UR35, RZ, P1, !PT ;  /* 0x0000002314057c10 */ /* 0x001fe40008ffe4ff */
[----:B-1----:R-:W-:-:S02]  /*265e0*/  IADD3 R6, P5, R47, UR19, RZ ;  /* 0x000000132f067c10 */ /* 0x002fc4000ffbe0ff */
[----:B--2---:R-:W-:Y:S01]  /*265f0*/  IADD3 R4, P4, R48, UR19, RZ ;  /* 0x0000001330047c10 */ /* 0x004fe2000ff9e0ff */
[----:B------:R0:W-:Y:S04]  /*26600*/  STL [R1+0x5da0], R5 ;  /* 0x005da00501007387 */ /* 0x0001e80000100800 */
[----:B------:R1:W-:Y:S01]  /*26610*/  STL [R1+0x5dac], R4 ;  /* 0x005dac0401007387 */ /* 0x0003e20000100800 */
[----:B------:R-:W-:Y:S02]  /*26620*/  USHF.R.S32.HI UR35, URZ, 0x1f, UR19 ;  /* 0x0000001f3f237899 */ /* 0x000fe40008011413 */
        /* <DEDUP_REMOVED lines=43> */
[----:B------:R-:W-:Y:S01]  /*268e0*/  STL [R1+0x5e1c], R6 ;  /* 0x005e1c0601007387 */ /* 0x000fe20000100800 */
[----:B--2---:R-:W-:-:S03]  /*268f0*/  IADD3 R4, P5, R30, UR19, RZ ;  /* 0x000000131e047c10 */ /* 0x004fc6000ffbe0ff */
[----:B------:R-:W-:Y:S01]  /*26900*/  STL [R1+0x5de8], R5 ;  /* 0x005de80501007387 */ /* 0x000fe20000100800 */
[----:B------:R-:W-:Y:S01]  /*26910*/  LEA.HI R2, R2, R49, RZ, 0x7 ;  /* 0x0000003102027211 */ /* 0x000fe200078f38ff */
[----:B------:R-:W-:Y:S02]  /*26920*/  ULDC UR19, c[0x0][0x238] ;  /* 0x00008e0000137ab9 */ /* 0x000fe40000000800 */
[----:B------:R0:W-:Y:S04]  /*26930*/  STL [R1+0x5e24], R4 ;  /* 0x005e240401007387 */ /* 0x0001e80000100800 */
        /* <DEDUP_REMOVED lines=1025> */
[----:B------:R-:W-:-:S02]  /*2a950*/  USHF.L.U32 UR21, UR21, 0x7, URZ ;  /* 0x0000000715157899 */ /* 0x000fc4000800063f */
[----:B------:R-:W-:Y:S02]  /*2a960*/  UIMAD UR52, UR52, 0x51, URZ ;  /* 0x00000051343478a4 */ /* 0x000fe4000f8e023f */
[----:B------:R-:W-:Y:S02]  /*2a970*/  UIMAD UR20, UR20, 0x24, URZ ;  /* 0x00000024141478a4 */ /* 0x000fe4000f8e023f */
[----:B------:R-:W-:Y:S02]  /*2a980*/  UIMAD UR23, UR23, 0x23, URZ ;  /* 0x00000023171778a4 */ /* 0x000fe4000f8e023f */
[----:B------:R-:W-:Y:S02]  /*2a990*/  UIMAD UR24, UR24, 0x22, URZ ;  /* 0x00000022181878a4 */ /* 0x000fe4000f8e023f */
[----:B------:R-:W-:Y:S02]  /*2a9a0*/  UIMAD UR25, UR25, 0x21, URZ ;  /* 0x00000021191978a4 */ /* 0x000fe4000f8e023f */
[----:B------:R-:W-:-:S02]  /*2a9b0*/  USHF.L.U32 UR26, UR26, 0x5, URZ ;  /* 0x000000051a1a7899 */ /* 0x000fc4000800063f */
[----:B------:R-:W-:Y:S02]  /*2a9c0*/  UIMAD UR27, UR27, 0x1f, URZ ;  /* 0x0000001f1b1b78a4 */ /* 0x000fe4000f8e023f */
[----:B------:R-:W-:Y:S02]  /*2a9d0*/  UIMAD UR28, UR28, 0x1e, URZ ;  /* 0x0000001e1c1c78a4 */ /* 0x000fe4000f8e023f */
[----:B------:R-:W-:Y:S02]  /*2a9e0*/  UIMAD UR29, UR29, 0x1d, URZ ;  /* 0x0000001d1d1d78a4 */ /* 0x000fe4000f8e023f */
[----:B------:R-:W-:Y:S02]  /*2a9f0*/  UIMAD UR30, UR30, 0x1c, URZ ;  /* 0x0000001c1e1e78a4 */ /* 0x000fe4000f8e023f */
[----:B------:R-:W-:Y:S02]  /*2aa00*/  UIMAD UR31, UR31, 0x1b, URZ ;  /* 0x0000001b1f1f78a4 */ /* 0x000fe4000f8e023f */
[----:B------:R-:W-:-:S02]  /*2aa10*/  UIMAD UR36, UR36, 0x1a, URZ ;  /* 0x0000001a242478a4 */ /* 0x000fc4000f8e023f */
        /* <DEDUP_REMOVED lines=9> */
[----:B------:R-:W-:Y:S02]  /*2aab0*/  USHF.L.U32 UR46, UR46, 0x4, URZ ;  /* 0x000000042e2e7899 */ /* 0x000fe4000800063f */
[----:B------:R-:W-:Y:S02]  /*2aac0*/  UIMAD UR47, UR47, 0xf, URZ ;  /* 0x0000000f2f2f78a4 */ /* 0x000fe4000f8e023f */
[----:B------:R-:W-:-:S02]  /*2aad0*/  UIMAD UR48, UR48, 0xe, URZ ;  /* 0x0000000e303078a4 */ /* 0x000fc4000f8e023f */
        /* <DEDUP_REMOVED lines=9> */
[----:B------:R-:W-:Y:S02]  /*2ab70*/  USHF.L.U32 UR57, UR57, 0x2, URZ ;  /* 0x0000000239397899 */ /* 0x000fe4000800063f */
[----:B------:R-:W-:Y:S02]  /*2ab80*/  UIMAD UR58, UR58, 0x3, URZ ;  /* 0x000000033a3a78a4 */ /* 0x000fe4000f8e023f */
[----:B------:R-:W-:Y:S01]  /*2ab90*/  USHF.L.U32 UR59, UR59, 0x1, URZ ;  /* 0x000000013b3b7899 */ /* 0x000fe2000800063f */
[----:B0-----:R-:W-:Y:S01]  /*2aba0*/  IADD3.X R4, R29, UR35, RZ, P1, !PT ;  /* 0x000000231d047c10 */ /* 0x001fe20008ffe4ff */
[----:B------:R-:W-:Y:S01]  /*2abb0*/  USHF.R.S32.HI UR60, URZ, 0x1f, UR60 ;  /* 0x0000001f3f3c7899 */ /* 0x000fe2000801143c */
[----:B------:R-:W-:-:S02]  /*2abc0*/  IADD3.X R6, R27, UR35, RZ, P0, !PT ;  /* 0x000000231b067c10 */ /* 0x000fc400087fe4ff */
[----:B------:R-:W-:Y:S01]  /*2abd0*/  IADD3.X R5, R25, UR35, RZ, P6, !PT ;  /* 0x0000002319057c10 */ /* 0x000fe2000b7fe4ff */
[----:B------:R0:W-:Y:S04]  /*2abe0*/  STL [R1+0x5df0], R4 ;  /* 0x005df00401007387 */ /* 0x0001e80000100800 */
[----:B------:R1:W-:Y:S04]  /*2abf0*/  STL [R1+0x5df8], R6 ;  /* 0x005df80601007387 */ /* 0x0003e80000100800 */
[----:B------:R2:W-:Y:S01]  /*2ac00*/  STL [R1+0x5e00], R5 ;  /* 0x005e000501007387 */ /* 0x0005e20000100800 */
[----:B0-----:R-:W-:-:S02]  /*2ac10*/  IADD3.X R4, R23, UR35, RZ, P2, !PT ;  /* 0x0000002317047c10 */ /* 0x001fc400097fe4ff */
[----:B-1----:R-:W-:-:S03]  /*2ac20*/  IADD3.X R6, R22, UR35, RZ, P3, !PT ;  /* 0x0000002316067c10 */ /* 0x002fc60009ffe4ff */
[----:B------:R0:W-:Y:S01]  /*2ac30*/  STL [R1+0x5e08], R4 ;  /* 0x005e080401007387 */ /* 0x0001e20000100800 */
[----:B--2---:R-:W-:-:S03]  /*2ac40*/  IADD3.X R5, R21, UR35, RZ, P4, !PT ;  /* 0x0000002315057c10 */ /* 0x004fc6000a7fe4ff */
[----:B------:R1:W-:Y:S04]  /*2ac50*/  STL [R1+0x5e10], R6 ;  /* 0x005e100601007387 */ /* 0x0003e80000100800 */
[----:B------:R2:W-:Y:S01]  /*2ac60*/  STL [R1+0x5e18], R5 ;  /* 0x005e180501007387 */ /* 0x0005e20000100800 */
[----:B0-----:R-:W-:Y:S01]  /*2ac70*/  IADD3.X R4, R20, UR35, RZ, P5, !PT ;  /* 0x0000002314047c10 */ /* 0x001fe2000affe4ff */
[----:B------:R-:W-:Y:S02]  /*2ac80*/  USHF.R.S32.HI UR35, URZ, 0x1f, UR20 ;  /* 0x0000001f3f237899 */ /* 0x000fe40008011414 */
[----:B-1----:R-:W-:Y:S02]  /*2ac90*/  IADD3 R6, P1, R47, UR20, RZ ;  /* 0x000000142f067c10 */ /* 0x002fe4000ff3e0ff */
[----:B------:R0:W-:Y:S01]  /*2aca0*/  STL [R1+0x5e20], R4 ;  /* 0x005e200401007387 */ /* 0x0001e20000100800 */
[----:B--2---:R-:W-:-:S05]  /*2acb0*/  IADD3 R5, P2, R48, UR20, RZ ;  /* 0x0000001430057c10 */ /* 0x004fca000ff5e0ff */
[----:B------:R1:W-:Y:S01]  /*2acc0*/  STL [R1+0x5e2c], R5 ;  /* 0x005e2c0501007387 */ /* 0x0003e20000100800 */
[----:B0-----:R-:W-:-:S03]  /*2acd0*/  IADD3 R4, P0, R46, UR20, RZ ;  /* 0x000000142e047c10 */ /* 0x001fc6000ff1e0ff */
[----:B------:R0:W-:Y:S04]  /*2ace0*/  STL [R1+0x5e34], R6 ;  /* 0x005e340601007387 */ /* 0x0001e80000100800 */
[----:B------:R2:W-:Y:S01]  /*2acf0*/  STL [R1+0x5e3c], R4 ;  /* 0x005e3c0401007387 */ /* 0x0005e20000100800 */
[----:B-1----:R-:W-:Y:S02]  /*2ad00*/  IADD3 R5, P4, R45, UR20, RZ ;  /* 0x000000142d057c10 */ /* 0x002fe4000ff9e0ff */
[----:B0-----:R-:W-:-:S03]  /*2ad10*/  IADD3 R6, P6, R44, UR20, RZ ;  /* 0x000000142c067c10 */ /* 0x001fc6000ffde0ff */
[----:B------:R0:W-:Y:S01]  /*2ad20*/  STL [R1+0x5e44], R5 ;  /* 0x005e440501007387 */ /* 0x0001e20000100800 */
[----:B--2---:R-:W-:-:S03]  /*2ad30*/  IADD3 R4, P5, R28, UR20, RZ ;  /* 0x000000141c047c10 */ /* 0x004fc6000ffbe0ff */
        /* <DEDUP_REMOVED lines=38> */
[----:B0-----:R-:W-:Y:S01]  /*2afa0*/  IADD3 R5, P1, R30, UR20, RZ ;  /* 0x000000141e057c10 */ /* 0x001fe2000ff3e0ff */
[----:B------:R-:W-:Y:S01]  /*2afb0*/  USHF.R.S32.HI UR20, URZ, 0x1f, UR52 ;  /* 0x0000001f3f147899 */ /* 0x000fe20008011434 */
[----:B-1----:R-:W-:-:S03]  /*2afc0*/  IADD3.X R6, R27, UR35, RZ, P4, !PT ;  /* 0x000000231b067c10 */ /* 0x002fc6000a7fe4ff */
[----:B------:R0:W-:Y:S01]  /*2afd0*/  STL [R1+0x5ea4], R5 ;  /* 0x005ea40501007387 */ /* 0x0001e20000100800 */
[----:B--2---:R-:W-:-:S05]  /*2afe0*/  IADD3.X R4, R29, UR35, RZ, P0, !PT ;  /* 0x000000231d047c10 */ /* 0x004fca00087fe4ff */
[----:B------:R1:W-:Y:S01]  /*2aff0*/  STL [R1+0x5e70], R4 ;  /* 0x005e700401007387 */ /* 0x0003e20000100800 */
[----:B0-----:R-:W-:-:S03]  /*2b000*/  IADD3.X R5, R25, UR35, RZ, P6, !PT ;  /* 0x0000002319057c10 */ /* 0x001fc6000b7fe4ff */
[----:B------:R0:W-:Y:S04]  /*2b010*/  STL [R1+0x5e78], R6 ;  /* 0x005e780601007387 */ /* 0x0001e80000100800 */
[----:B------:R2:W-:Y:S01]  /*2b020*/  STL [R1+0x5e80], R5 ;  /* 0x005e800501007387 */ /* 0x0005e20000100800 */
[----:B-1----:R-:W-:Y:S02]  /*2b030*/  IADD3.X R4, R23, UR35, RZ, P5, !PT ;  /* 0x0000002317047c10 */ /* 0x002fe4000affe4ff */
[----:B0-----:R-:W-:-:S03]  /*2b040*/  IADD3.X R6, R22, UR35, RZ, P3, !PT ;  /* 0x0000002316067c10 */ /* 0x001fc60009ffe4ff */
        /* <DEDUP_REMOVED lines=71> */
[----:B------:R-:W-:Y:S01]  /*2b4c0*/  USHF.R.S32.HI UR35, URZ, 0x1f, UR25 ;  /* 0x0000001f3f237899 */ /* 0x000fe20008011419 */
[----:B-1----:R-:W-:-:S03]  /*2b4d0*/  IADD3 R6, P1, R47, UR24, RZ ;  /* 0x000000182f067c10 */ /* 0x002fc6000ff3e0ff */
        /* <DEDUP_REMOVED lines=1036> */
[----:B------:R-:W-:Y:S04]  /*2f5a0*/  STL [R1+0x671c], R6 ;  /* 0x00671c0601007387 */ /* 0x000fe80000100800 */
[----:B------:R1:W-:Y:S01]  /*2f5b0*/  STL [R1+0x66e8], R4 ;  /* 0x0066e80401007387 */ /* 0x0003e20000100800 */
[----:B0-----:R-:W-:Y:S01]  /*2f5c0*/  IADD3 R5, P1, R30, UR43, RZ ;  /* 0x0000002b1e057c10 */ /* 0x001fe2000ff3e0ff */
[----:B------:R-:W-:-:S04]  /*2f5d0*/  USHF.R.S32.HI UR43, URZ, 0x1f, UR59 ;  /* 0x0000001f3f2b7899 */ /* 0x000fc8000801143b */
[----:B------:R0:W-:Y:S01]  /*2f5e0*/  STL [R1+0x6724], R5 ;  /* 0x0067240501007387 */ /* 0x0001e20000100800 */
[----:B-1----:R-:W-:Y:S02]  /*2f5f0*/  SHF.R.S32.HI R4, RZ, 0x7, R2 ;  /* 0x00000007ff047819 */ /* 0x002fe40000011402 */
[----:B------:R-:W-:Y:S02]  /*2f600*/  IADD3.X R2, R29, UR26, RZ, P0, !PT ;  /* 0x0000001a1d027c10 */ /* 0x000fe400087fe4ff */
[----:B------:R-:W-:Y:S02]  /*2f610*/  IADD3.X R4, R25, UR26, RZ, P6, !PT ;  /* 0x0000001a19047c10 */ /* 0x000fe4000b7fe4ff */
[----:B0-----:R-:W-:Y:S01]  /*2f620*/  IADD3.X R5, R27, UR26, RZ, P4, !PT ;  /* 0x0000001a1b057c10 */ /* 0x001fe2000a7fe4ff */
        /* <DEDUP_REMOVED lines=10> */
[----:B------:R-:W-:Y:S01]  /*2f6d0*/  USHF.R.S32.HI UR26, URZ, 0x1f, UR21 ;  /* 0x0000001f3f1a7899 */ /* 0x000fe20008011415 */
[----:B-1----:R-:W-:-:S03]  /*2f6e0*/  LOP3.LUT R5, R0, 0x40, RZ, 0x3c, !PT ;  /* 0x0000004000057812 */ /* 0x002fc600078e3cff */
[----:B------:R0:W-:Y:S01]  /*2f6f0*/  STL [R1+0x6720], R2 ;  /* 0x0067200201007387 */ /* 0x0001e20000100800 */
[----:B--2---:R-:W-:Y:S02]  /*2f700*/  LOP3.LUT R4, R0, 0x20, RZ, 0x3c, !PT ;  /* 0x0000002000047812 */ /* 0x004fe400078e3cff */
[----:B------:R-:W-:Y:S02]  /*2f710*/  LOP3.LUT R4, R3, 0x40, RZ, 0x3c, !PT ;  /* 0x0000004003047812 */ /* 0x000fe400078e3cff */
[----:B------:R-:W-:Y:S02]  /*2f720*/  IADD3 R3, P0, R48, UR52, RZ ;  /* 0x0000003430037c10 */ /* 0x000fe4000ff1e0ff */
[----:B------:R-:W-:Y:S02]  /*2f730*/  IADD3 R4, P4, R46, UR52, RZ ;  /* 0x000000342e047c10 */ /* 0x000fe4000ff9e0ff */
[----:B0-----:R-:W-:Y:S01]  /*2f740*/  LOP3.LUT R2, R0, 0x60, RZ, 0x3c, !PT ;  /* 0x0000006000027812 */ /* 0x001fe200078e3cff */
[----:B------:R0:W-:Y:S01]  /*2f750*/  STL [R1+0x47c4], R3 ;  /* 0x0047c40301007387 */ /* 0x0001e20000100800 */
[----:B------:R-:W-:-:S05]  /*2f760*/  IADD3 R2, P6, R47, UR52, RZ ;  /* 0x000000342f027c10 */ /* 0x000fca000ffde0ff */
[----:B------:R1:W-:Y:S01]  /*2f770*/  STL [R1+0x47cc], R2 ;  /* 0x0047cc0201007387 */ /* 0x0003e20000100800 */
[----:B0-----:R-:W-:-:S03]  /*2f780*/  IADD3 R3, P3, R45, UR52, RZ ;  /* 0x000000342d037c10 */ /* 0x001fc6000ff7e0ff */
[----:B------:R0:W-:Y:S04]  /*2f790*/  STL [R1+0x47d4], R4 ;  /* 0x0047d40401007387 */ /* 0x0001e80000100800 */
[----:B------:R2:W-:Y:S01]  /*2f7a0*/  STL [R1+0x47dc], R3 ;  /* 0x0047dc0301007387 */ /* 0x0005e20000100800 */
[----:B-1----:R-:W-:Y:S02]  /*2f7b0*/  IADD3 R2, P2, R44, UR52, RZ ;  /* 0x000000342c027c10 */ /* 0x002fe4000ff5e0ff */
        /* <DEDUP_REMOVED lines=1200> */
[----:B-1----:R-:W-:-:S03]  /*342c0*/  IADD3.X R4, R19, UR20, RZ, P4, !PT ;  /* 0x0000001413047c10 */ /* 0x002fc6000a7fe4ff */
[----:B------:R0:W-:Y:S01]  /*342d0*/  STL [R1+0x7020], R2 ;  /* 0x0070200201007387 */ /* 0x0001e20000100800 */
[----:B--2---:R-:W-:-:S03]  /*342e0*/  IADD3.X R3, R18, UR20, RZ, P3, !PT ;  /* 0x0000001412037c10 */ /* 0x004fc60009ffe4ff */
[----:B------:R1:W-:Y:S01]  /*342f0*/  STL [R1+0x7028], R4 ;  /* 0x0070280401007387 */ /* 0x0003e20000100800 */
[----:B0-----:R-:W-:-:S05]  /*34300*/  IADD3.X R2, R17, UR20, RZ, P2, !PT ;  /* 0x0000001411027c10 */ /* 0x001fca00097fe4ff */
[----:B------:R1:W-:Y:S04]  /*34310*/  STL [R1+0x7038], R2 ;  /* 0x0070380201007387 */ /* 0x0003e80000100800 */
[----:B------:R1:W-:Y:S02]  /*34320*/  STL [R1+0x7030], R3 ;  /* 0x0070300301007387 */ /* 0x0003e40000100800 */
.L_x_1:
[----:B------:R-:W2:Y:S01]  /*34330*/  LDL R5, [R1+0x215c] ;  /* 0x00215c0001057983 */ /* 0x000ea20000100800 */
[----:B-1----:R-:W0:Y:S03]  /*34340*/  LDC R2, c[0x0][0x230] ;  /* 0x00008c00ff027b82 */ /* 0x002e260000000800 */
[----:B--2---:R1:W-:Y:S04]  /*34350*/  STL [R1+0x9f58], R5 ;  /* 0x009f580501007387 */ /* 0x0043e80000100800 */
[----:B------:R-:W2:Y:S04]  /*34360*/  LDL R4, [R1+0x2160] ;  /* 0x0021600001047983 */ /* 0x000ea80000100800 */
[----:B-1----:R-:W0:Y:S04]  /*34370*/  LDL R5, [R1+0x2fd8] ;  /* 0x002fd80001057983 */ /* 0x002e280000100800 */
[----:B------:R-:W-:Y:S04]  /*34380*/  STL [R1+0x8188], R30 ;  /* 0x0081881e01007387 */ /* 0x000fe80000100800 */
        /* <DEDUP_REMOVED lines=1908> */
[----:B------:R1:W-:Y:S04]  /*3bad0*/  STL [R1+0x9f54], R31 ;  /* 0x009f541f01007387 */ /* 0x0003e80000100800 */
        /* <DEDUP_REMOVED lines=50> */
[----:B------:R-:W-:Y:S01]  /*3be00*/  STL [R1+0x80b4], R55 ;  /* 0x0080b43701007387 */ /* 0x000fe20000100800 */
[----:B0-----:R-:W-:-:S03]  /*3be10*/  IMAD R2, R5, -0x80, R2 ;  /* 0xffffff8005027824 */ /* 0x001fc600078e0202 */
[----:B------:R-:W-:Y:S04]  /*3be20*/  STL [R1+0x80b0], R57 ;  /* 0x0080b03901007387 */ /* 0x000fe80000100800 */
[----:B------:R-:W-:Y:S04]  /*3be30*/  STL [R1+0x80ac], R59 ;  /* 0x0080ac3b01007387 */ /* 0x000fe80000100800 */
[----:B------:R-:W-:Y:S04]  /*3be40*/  STL [R1+0x80a8], R61 ;  /* 0x0080a83d01007387 */ /* 0x000fe80000100800 */
[----:B-----5:R-:W-:Y:S04]  /*3be50*/  STL [R1+0x80a4], R0 ;  /* 0x0080a40001007387 */ /* 0x020fe80000100800 */
[----:B------:R-:W2:Y:S01]  /*3be60*/  LDL.LU R5, [R1+0x9f58] ;  /* 0x009f580001057983 */ /* 0x000ea20000300800 */
[----:B------:R-:W-:-:S02]  /*3be70*/  ISETP.GT.AND P0, PT, R2, RZ, PT ;  /* 0x000000ff0200720c */ /* 0x000fc40003f04270 */
[----:B-1----:R-:W-:-:S11]  /*3be80*/  PRMT R31, RZ, 0x7610, R31 ;  /* 0x00007610ff1f7816 */ /* 0x002fd6000000001f */
[----:B--2---:R-:W2:Y:S04]  /*3be90*/  @P0 LDG.E.U8 R31, desc[UR32][R4.64] ;  /* 0x00000020041f0981 */ /* 0x004ea8000c1e1100 */
[----:B--2---:R0:W-:Y:S04]  /*3bea0*/  STL [R1+0x2fc4], R31 ;  /* 0x002fc41f01007387 */ /* 0x0041e80000100800 */
[----:B0-----:R-:W2:Y:S04]  /*3beb0*/  LDL.LU R31, [R1+0x9f54] ;  /* 0x009f5400011f7983 */ /* 0x001ea80000300800 */
[----:B------:R-:W3:Y:S04]  /*3bec0*/  LDL R4, [R1+0x2164] ;  /* 0x0021640001047983 */ /* 0x000ee80000100800 */
[----:B------:R-:W3:Y:S01]  /*3bed0*/  LDL R5, [R1+0x2168] ;  /* 0x0021680001057983 */ /* 0x000ee20000100800 */
[----:B------:R-:W-:-:S02]  /*3bee0*/  PRMT R24, RZ, 0x7610, R24 ;  /* 0x00007610ff187816 */ /* 0x000fc40000000018 */
[----:B---3--:R-:W-:-:S04]  /*3bef0*/  @P0 LOP3.LUT R5, R5, R4, RZ, 0x3c, !PT ;  /* 0x0000000405050212 */ /* 0x008fc800078e3cff */
[----:B------:R-:W-:-:S04]  /*3bf00*/  @P0 LOP3.LUT R4, R5, R4, RZ, 0x3c, !PT ;  /* 0x0000000405040212 */ /* 0x000fc800078e3cff */
[----:B------:R-:W-:-:S05]  /*3bf10*/  @P0 LOP3.LUT R5, R5, R4, RZ, 0x3c, !PT ;  /* 0x0000000405050212 */ /* 0x000fca00078e3cff */
[----:B------:R-:W3:Y:S04]  /*3bf20*/  @P0 LDG.E.U8 R24, desc[UR32][R4.64] ;  /* 0x0000002004180981 */ /* 0x000ee8000c1e1100 */
[----:B---3--:R0:W-:Y:S04]  /*3bf30*/  STL [R1+0x2fc0], R24 ;  /* 0x002fc01801007387 */ /* 0x0081e80000100800 */
[----:B0-----:R-:W3:Y:S04]  /*3bf40*/  LDL.LU R24, [R1+0x9f50] ;  /* 0x009f500001187983 */ /* 0x001ee80000300800 */
[----:B------:R-:W4:Y:S04]  /*3bf50*/  LDL R4, [R1+0x216c] ;  /* 0x00216c0001047983 */ /* 0x000f280000100800 */
[----:B------:R-:W4:Y:S01]  /*3bf60*/  LDL R5, [R1+0x2170] ;  /* 0x0021700001057983 */ /* 0x000f220000100800 */
[----:B------:R-:W-:-:S02]  /*3bf70*/  PRMT R30, RZ, 0x7610, R30 ;  /* 0x00007610ff1e7816 */ /* 0x000fc4000000001e */
[----:B----4-:R-:W-:-:S04]  /*3bf80*/  @P0 LOP3.LUT R5, R5, R4, RZ, 0x3c, !PT ;  /* 0x0000000405050212 */ /* 0x010fc800078e3cff */
[----:B------:R-:W-:-:S04]  /*3bf90*/  @P0 LOP3.LUT R4, R5, R4, RZ, 0x3c, !PT ;  /* 0x0000000405040212 */ /* 0x000fc800078e3cff */
[----:B------:R-:W-:-:S05]  /*3bfa0*/  @P0 LOP3.LUT R5, R5, R4, RZ, 0x3c, !PT ;  /* 0x0000000405050212 */ /* 0x000fca00078e3cff */
[----:B------:R-:W4:Y:S04]  /*3bfb0*/  @P0 LDG.E.U8 R30, desc[UR32][R4.64] ;  /* 0x00000020041e0981 */ /* 0x000f28000c1e1100 */
[----:B----4-:R0:W-:Y:S04]  /*3bfc0*/  STL [R1+0x2fbc], R30 ;  /* 0x002fbc1e01007387 */ /* 0x0101e80000100800 */
[----:B0-----:R-:W4:Y:S04]  /*3bfd0*/  LDL.LU R30, [R1+0x9f4c] ;  /* 0x009f4c00011e7983 */ /* 0x001f280000300800 */
[----:B------:R-:W2:Y:S04]  /*3bfe0*/  LDL R4, [R1+0x2174] ;  /* 0x0021740001047983 */ /* 0x000ea80000100800 */
[----:B------:R-:W2:Y:S01]  /*3bff0*/  LDL R5, [R1+0x2178] ;  /* 0x0021780001057983 */ /* 0x000ea20000100800 */
[----:B---3--:R-:W-:-:S02]  /*3c000*/  PRMT R24, RZ, 0x7610, R24 ;  /* 0x00007610ff187816 */ /* 0x008fc40000000018 */
[----:B--2---:R-:W-:-:S04]  /*3c010*/  @P0 LOP3.LUT R5, R5, R4, RZ, 0x3c, !PT ;  /* 0x0000000405050212 */ /* 0x004fc800078e3cff */
[----:B------:R-:W-:-:S04]  /*3c020*/  @P0 LOP3.LUT R4, R5, R4, RZ, 0x3c, !PT ;  /* 0x0000000405040212 */ /* 0x000fc800078e3cff */
[----:B------:R-:W-:-:S05]  /*3c030*/  @P0 LOP3.LUT R5, R5, R4, RZ, 0x3c, !PT ;  /* 0x0000000405050212 */ /* 0x000fca00078e3cff */
[----:B------:R-:W2:Y:S04]  /*3c040*/  @P0 LDG.E.U8 R24, desc[UR32][R4.64] ;  /* 0x0000002004180981 */ /* 0x000ea8000c1e1100 */
[----:B--2---:R0:W-:Y:S04]  /*3c050*/  STL [R1+0x2fb8], R24 ;  /* 0x002fb81801007387 */ /* 0x0041e80000100800 */
[----:B0-----:R-:W2:Y:S04]  /*3c060*/  LDL.LU R24, [R1+0x9f48] ;  /* 0x009f480001187983 */ /* 0x001ea80000300800 */
[----:B------:R-:W3:Y:S04]  /*3c070*/  LDL R4, [R1+0x217c] ;  /* 0x00217c0001047983 */ /* 0x000ee80000100800 */
[----:B------:R-:W3:Y:S01]  /*3c080*/  LDL R5, [R1+0x2180] ;  /* 0x0021800001057983 */ /* 0x000ee20000100800 */
[----:B----4-:R-:W-:-:S02]  /*3c090*/  PRMT R30, RZ, 0x7610, R30 ;  /* 0x00007610ff1e7816 */ /* 0x010fc4000000001e */
        /* <DEDUP_REMOVED lines=8> */
[----:B--2---:R-:W-:-:S02]  /*3c120*/  PRMT R24, RZ, 0x7610, R24 ;  /* 0x00007610ff187816 */ /* 0x004fc40000000018 */
[----:B----4-:R-:W-:-:S04]  /*3c130*/  @P0 LOP3.LUT R5, R5, R4, RZ, 0x3c, !PT ;  /* 0x0000000405050212 */ /* 0x010fc800078e3cff */
[----:B------:R-:W-:-:S04]  /*3c140*/  @P0 LOP3.LUT R4, R5, R4, RZ, 0x3c, !PT ;  /* 0x0000000405040212 */ /* 0x000fc800078e3cff */
[----:B------:R-:W-:-:S05]  /*3c150*/  @P0 LOP3.LUT R5, R5, R4, RZ, 0x3c, !PT ;  /* 0x0000000405050212 */ /* 0x000fca00078e3cff */
[----:B------:R-:W2:Y:S04]  /*3c160*/  @P0 LDG.E.U8 R24, desc[UR32][R4.64] ;  /* 0x0000002004180981 */ /* 0x000ea8000c1e1100 */
[----:B--2---:R0:W-:Y:S04]  /*3c170*/  STL [R1+0x2fb0], R24 ;  /* 0x002fb01801007387 */ /* 0x0041e80000100800 */
[----:B0-----:R-:W2:Y:S04]  /*3c180*/  LDL.LU R24, [R1+0x9f40] ;  /* 0x009f400001187983 */ /* 0x001ea80000300800 */
[----:B------:R-:W4:Y:S04]  /*3c190*/  LDL R4, [R1+0x218c] ;  /* 0x00218c0001047983 */ /* 0x000f280000100800 */
[----:B------:R-:W4:Y:S01]  /*3c1a0*/  LDL R5, [R1+0x2190] ;  /* 0x0021900001057983 */ /* 0x000f220000100800 */
[----:B---3--:R-:W-:-:S02]  /*3c1b0*/  PRMT R30, RZ, 0x7610, R30 ;  /* 0x00007610ff1e7816 */ /* 0x008fc4000000001e */
[----:B----4-:R-:W-:-:S04]  /*3c1c0*/  @P0 LOP3.LUT R5, R5, R4, RZ, 0x3c, !PT ;  /* 0x0000000405050212 */ /* 0x010fc800078e3cff */
        /* <DEDUP_REMOVED lines=83> */
[----:B------:R-:W2:Y:S01]  /*3c700*/  @P0 LDG.E.U8 R24, desc[UR32][R4.64] ;  /* 0x0000002004180981 */ /* 0x000ea2000c1e1100 */
[----:B------:R-:W-:-:S03]  /*3c710*/  ISETP.GT.AND P1, PT, R2, 0x1, PT ;  /* 0x000000010200780c */ /* 0x000fc60003f24270 */
        /* <DEDUP_REMOVED lines=16270> */
[----:B------:R-:W4:Y:S02]  /*7c000*/  LDL R5, [R1+0x3824] ;  /* 0x0038240001057983 */ /* 0x000f240000100800 */
[----:B----4-:R-:W-:-:S02]  /*7c010*/  @P1 LOP3.LUT R5, R5, R4, RZ, 0x3c, !PT ;  /* 0x0000000405051212 */ /* 0x010fc400078e3cff */
[----:B---3--:R-:W-:Y:S02]  /*7c020*/  PRMT R30, RZ, 0x7610, R30 ;  /* 0x00007610ff1e7816 */ /* 0x008fe4000000001e */
        /* <DEDUP_REMOVED lines=110> */
[----:B------:R-:W3:Y:S01]  /*7c710*/  @P1 LDG.E.U8 R30, desc[UR32][R4.64] ;  /* 0x00000020041e1981 */ /* 0x000ee2000c1e1100 */
[----:B------:R-:W-:-:S03]  /*7c720*/  ISETP.GT.AND P0, PT, R2, 0x72, PT ;  /* 0x000000720200780c */ /* 0x000fc60003f04270 */
        /* <DEDUP_REMOVED lines=790> */
[----:B------:R-:W2:Y:S04]  /*7f890*/  LDL R4, [R1+0x3500] ;  /* 0x0035000001047983 */ /* 0x000ea80000100800 */
[----:B------:R-:W2:Y:S01]  /*7f8a0*/  LDL R5, [R1+0x3504] ;  /* 0x0035040001057983 */ /* 0x000ea20000100800 */
[----:B------:R-:W-:-:S02]  /*7f8b0*/  PRMT R22, RZ, 0x7610, R22 ;  /* 0x00007610ff167816 */ /* 0x000fc40000000016 */
[----:B--2---:R-:W-:-:S04]  /*7f8c0*/  @P1 LOP3.LUT R5, R5, R4, RZ, 0x3c, !PT ;  /* 0x0000000405051212 */ /* 0x004fc800078e3cff */
        /* <DEDUP_REMOVED lines=74> */
[----:B------:R-:W3:Y:S01]  /*7fd70*/  @P1 LDG.E.U8 R27, desc[UR32][R4.64] ;  /* 0x00000020041b1981 */ /* 0x000ee2000c1e1100 */
[----:B------:R-:W-:-:S03]  /*7fd80*/  ISETP.GT.AND P0, PT, R2, 0x78, PT ;  /* 0x000000780200780c */ /* 0x000fc60003f04270 */
        /* <DEDUP_REMOVED lines=288> */
[----:B------:R-:W4:Y:S01]  /*80f90*/  @P1 LDG.E.U8 R37, desc[UR32][R4.64] ;  /* 0x0000002004251981 */ /* 0x000f22000c1e1100 */
[----:B------:R-:W-:-:S03]  /*80fa0*/  ISETP.GT.AND P0, PT, R2, 0x7a, PT ;  /* 0x0000007a0200780c */ /* 0x000fc60003f04270 */
        /* <DEDUP_REMOVED lines=17> */
[----:B------:R0:W2:Y:S04]  /*810c0*/  @P0 LDG.E.U8 R30, desc[UR32][R4.64] ;  /* 0x00000020041e0981 */ /* 0x0000a8000c1e1100 */
[----:B------:R-:W0:Y:S04]  /*810d0*/  LDL R4, [R1+0x33a8] ;  /* 0x0033a80001047983 */ /* 0x000e280000100800 */
[----:B------:R-:W0:Y:S01]  /*810e0*/  LDL R5, [R1+0x33ac] ;  /* 0x0033ac0001057983 */ /* 0x000e220000100800 */
[----:B------:R-:W-:Y:S02]  /*810f0*/  PRMT R41, RZ, 0x7610, R41 ;  /* 0x00007610ff297816 */ /* 0x000fe40000000029 */
[----:B0-----:R-:W-:-:S04]  /*81100*/  @P0 LOP3.LUT R5, R5, R4, RZ, 0x3c, !PT ;  /* 0x0000000405050212 */ /* 0x001fc800078e3cff */
[----:B------:R-:W-:-:S04]  /*81110*/  @P0 LOP3.LUT R4, R5, R4, RZ, 0x3c, !PT ;  /* 0x0000000405040212 */ /* 0x000fc800078e3cff */
[----:B------:R-:W-:-:S05]  /*81120*/  @P0 LOP3.LUT R5, R5, R4, RZ, 0x3c, !PT ;  /* 0x0000000405050212 */ /* 0x000fca00078e3cff */
[----:B------:R-:W4:Y:S04]  /*81130*/  @P0 LDG.E.U8 R41, desc[UR32][R4.64] ;  /* 0x0000002004290981 */ /* 0x000f28000c1e1100 */
[----:B--2---:R0:W-:Y:S04]  /*81140*/  STL [R1+0x94], R30 ;  /* 0x0000941e01007387 */ /* 0x0041e80000100800 */
[----:B0-----:R-:W2:Y:S04]  /*81150*/  LDL R30, [R1+0x3384] ;  /* 0x00338400011e7983 */ /* 0x001ea80000100800 */
        /* <DEDUP_REMOVED lines=36> */
[----:B------:R-:W-:-:S03]  /*813a0*/  PRMT R51, RZ, 0x7610, R51 ;  /* 0x00007610ff337816 */ /* 0x000fc60000000033 */
[----:B---3--:R0:W-:Y:S04]  /*813b0*/  STL [R1+0x80], R49 ;  /* 0x0000803101007387 */ /* 0x0081e80000100800 */
[----:B0-----:R-:W3:Y:S04]  /*813c0*/  LDL.LU R49, [R1+0x80c0] ;  /* 0x0080c00001317983 */ /* 0x001ee80000300800 */
[----:B------:R-:W2:Y:S01]  /*813d0*/  LDL R5, [R1+0x3380] ;  /* 0x0033800001057983 */ /* 0x000ea20000100800 */
[----:B------:R-:W-:-:S03]  /*813e0*/  @P0 IMAD.MOV.U32 R4, RZ, RZ, R30 ;  /* 0x000000ffff040224 */ /* 0x000fc600078e001e */
[----:B------:R-:W4:Y:S04]  /*813f0*/  LDL R30, [R1+0x335c] ;  /* 0x00335c00011e7983 */ /* 0x000f280000100800 */
        /* <DEDUP_REMOVED lines=33> */
[----:B------:R-:W-:Y:S01]  /*81610*/  @P0 LOP3.LUT R5, R5, R4, RZ, 0x3c, !PT ;  /* 0x0000000405050212 */ /* 0x000fe200078e3cff */
[----:B--2---:R0:W-:Y:S04]  /*81620*/  STL [R1+0x70], R24 ;  /* 0x0000701801007387 */ /* 0x0041e80000100800 */
[----:B------:R1:W2:Y:S01]  /*81630*/  @P0 LDG.E.U8 R31, desc[UR32][R4.64] ;  /* 0x00000020041f0981 */ /* 0x0002a2000c1e1100 */
[----:B------:R-:W-:-:S03]  /*81640*/  PRMT R28, RZ, 0x7610, R28 ;  /* 0x00007610ff1c7816 */ /* 0x000fc6000000001c */
[----:B0-----:R-:W3:Y:S04]  /*81650*/  LDL R24, [R1+0x3344] ;  /* 0x0033440001187983 */ /* 0x001ee80000100800 */
[----:B------:R-:W4:Y:S01]  /*81660*/  LDL R5, [R1+0x3358] ;  /* 0x0033580001057983 */ /* 0x000f220000100800 */
[----:B-1----:R-:W-:-:S03]  /*81670*/  @P0 IMAD.MOV.U32 R4, RZ, RZ, R30 ;  /* 0x000000ffff040224 */ /* 0x002fc600078e001e */
[----:B--2---:R0:W-:Y:S01]  /*81680*/  STL [R1+0x6c], R31 ;  /* 0x00006c1f01007387 */ /* 0x0041e20000100800 */
[----:B------:R-:W-:-:S03]  /*81690*/  PRMT R57, RZ, 0x7610, R57 ;  /* 0x00007610ff397816 */ /* 0x000fc60000000039 */
[----:B------:R-:W2:Y:S04]  /*816a0*/  LDL R30, [R1+0x3330] ;  /* 0x00333000011e7983 */ /* 0x000ea80000100800 */
[----:B----4-:R1:W4:Y:S04]  /*816b0*/  @P0 LDG.E.U8 R28, desc[UR32][R4.64] ;  /* 0x00000020041c0981 */ /* 0x010328000c1e1100 */
[----:B0-----:R-:W2:Y:S04]  /*816c0*/  LDL R31, [R1+0x333c] ;  /* 0x00333c00011f7983 */ /* 0x001ea80000100800 */
[----:B------:R-:W1:Y:S04]  /*816d0*/  LDL R4, [R1+0x3350] ;  /* 0x0033500001047983 */ /* 0x000e680000100800 */
[----:B------:R-:W1:Y:S02]  /*816e0*/  LDL R5, [R1+0x3354] ;  /* 0x0033540001057983 */ /* 0x000e640000100800 */
[----:B-1----:R-:W-:-:S04]  /*816f0*/  @P0 LOP3.LUT R5, R5, R4, RZ, 0x3c, !PT ;  /* 0x0000000405050212 */ /* 0x002fc800078e3cff */
[----:B------:R-:W-:-:S04]  /*81700*/  @P0 LOP3.LUT R4, R5, R4, RZ, 0x3c, !PT ;  /* 0x0000000405040212 */ /* 0x000fc800078e3cff */
[----:B------:R-:W-:-:S05]  /*81710*/  @P0 LOP3.LUT R5, R5, R4, RZ, 0x3c, !PT ;  /* 0x0000000405050212 */ /* 0x000fca00078e3cff */
[----:B------:R-:W3:Y:S04]  /*81720*/  @P0 LDG.E.U8 R57, desc[UR32][R4.64] ;  /* 0x0000002004390981 */ /* 0x000ee8000c1e1100 */
[----:B----4-:R0:W-:Y:S04]  /*81730*/  STL [R1+0x68], R28 ;  /* 0x0000681c01007387 */ /* 0x0101e80000100800 */
[----:B0-----:R-:W4:Y:S04]  /*81740*/  LDL R28, [R1+0x3334] ;  /* 0x00333400011c7983 */ /* 0x001f280000100800 */
        /* <DEDUP_REMOVED lines=9> */
[----:B------:R-:W-:-:S03]  /*817e0*/  PRMT R61, RZ, 0x7610, R61 ;  /* 0x00007610ff3d7816 */ /* 0x000fc6000000003d */
[----:B--2---:R0:W-:Y:S04]  /*817f0*/  STL [R1+0x60], R59 ;  /* 0x0000603b01007387 */ /* 0x0041e80000100800 */
[----:B0-----:R-:W2:Y:S04]  /*81800*/  LDL.LU R59, [R1+0x80ac] ;  /* 0x0080ac00013b7983 */ /* 0x001ea80000300800 */
[----:B------:R-:W4:Y:S01]  /*81810*/  LDL R5, [R1+0x3340] ;  /* 0x0033400001057983 */ /* 0x000f220000100800 */
[----:B------:R-:W-:-:S03]  /*81820*/  @P0 IMAD.MOV.U32 R4, RZ, RZ, R24 ;  /* 0x000000ffff040224 */ /* 0x000fc600078e0018 */
[----:B------:R-:W3:Y:S04]  /*81830*/  LDL R24, [R1+0x3324] ;  /* 0x0033240001187983 */ /* 0x000ee80000100800 */
[----:B----4-:R-:W4:Y:S01]  /*81840*/  @P0 LDG.E.U8 R61, desc[UR32][R4.64] ;  /* 0x00000020043d0981 */ /* 0x010f22000c1e1100 */
[----:B------:R-:W-:Y:S02]  /*81850*/  ISETP.GT.AND P1, PT, R2, 0x7b, PT ;  /* 0x0000007b0200780c */ /* 0x000fe40003f24270 */
[----:B------:R-:W-:Y:S01]  /*81860*/  PRMT R22, RZ, 0x7610, R22 ;  /* 0x00007610ff167816 */ /* 0x000fe20000000016 */
[----:B----4-:R0:W-:Y:S04]  /*81870*/  STL [R1+0x5c], R61 ;  /* 0x00005c3d01007387 */ /* 0x0101e80000100800 */
[----:B0-----:R-:W4:Y:S04]  /*81880*/  LDL.LU R61, [R1+0x80a8] ;  /* 0x0080a800013d7983 */ /* 0x001f280000300800 */
[----:B------:R-:W2:Y:S02]  /*81890*/  LDL R5, [R1+0x3338] ;  /* 0x0033380001057983 */ /* 0x000ea40000100800 */
[----:B------:R-:W-:Y:S01]  /*818a0*/  @P1 IMAD.MOV.U32 R4, RZ, RZ, R31 ;  /* 0x000000ffff041224 */ /* 0x000fe200078e001f */
[----:B------:R-:W-:-:S04]  /*818b0*/  PRMT R26, RZ, 0x7610, R26 ;  /* 0x00007610ff1a7816 */ /* 0x000fc8000000001a */
[----:B--2---:R0:W2:Y:S02]  /*818c0*/  @P1 LDG.E.U8 R22, desc[UR32][R4.64] ;  /* 0x0000002004161981 */ /* 0x0040a4000c1e1100 */
[----:B0-----:R-:W-:Y:S02]  /*818d0*/  @P1 IMAD.MOV.U32 R4, RZ, RZ, R28 ;  /* 0x000000ffff041224 */ /* 0x001fe400078e001c */
[----:B------:R-:W-:-:S05]  /*818e0*/  @P1 IMAD.MOV.U32 R5, RZ, RZ, R30 ;  /* 0x000000ffff051224 */ /* 0x000fca00078e001e */
[----:B------:R0:W3:Y:S04]  /*818f0*/  @P1 LDG.E.U8 R26, desc[UR32][R4.64] ;  /* 0x00000020041a1981 */ /* 0x0000e8000c1e1100 */
[----:B--2---:R1:W-:Y:S04]  /*81900*/  STL [R1+0x58], R22 ;  /* 0x0000581601007387 */ /* 0x0043e80000100800 */
[----:B------:R-:W0:Y:S04]  /*81910*/  LDL R4, [R1+0x3328] ;  /* 0x0033280001047983 */ /* 0x000e280000100800 */
[----:B------:R-:W0:Y:S01]  /*81920*/  LDL R5, [R1+0x332c] ;  /* 0x00332c0001057983 */ /* 0x000e220000100800 */
[----:B------:R-:W-:-:S03]  /*81930*/  PRMT R0, RZ, 0x7610, R0 ;  /* 0x00007610ff007816 */ /* 0x000fc60000000000 */
[----:B------:R-:W2:Y:S04]  /*81940*/  LDL R31, [R1+0x3310] ;  /* 0x00331000011f7983 */ /* 0x000ea80000100800 */
[----:B------:R-:W4:Y:S04]  /*81950*/  LDL R30, [R1+0x3314] ;  /* 0x00331400011e7983 */ /* 0x000f280000100800 */
[----:B------:R-:W2:Y:S04]  /*81960*/  LDL R28, [R1+0x3308] ;  /* 0x00330800011c7983 */ /* 0x000ea80000100800 */
[----:B-1----:R-:W4:Y:S01]  /*81970*/  LDL R22, [R1+0x331c] ;  /* 0x00331c0001167983 */ /* 0x002f220000100800 */
[----:B0-----:R-:W-:-:S04]  /*81980*/  @P1 LOP3.LUT R5, R5, R4, RZ, 0x3c, !PT ;  /* 0x0000000405051212 */ /* 0x001fc800078e3cff */
[----:B------:R-:W-:-:S04]  /*81990*/  @P1 LOP3.LUT R4, R5, R4, RZ, 0x3c, !PT ;  /* 0x0000000405041212 */ /* 0x000fc800078e3cff */
[----:B------:R-:W-:-:S05]  /*819a0*/  @P1 LOP3.LUT R5, R5, R4, RZ, 0x3c, !PT ;  /* 0x0000000405051212 */ /* 0x000fca00078e3cff */
[----:B------:R-:W2:Y:S04]  /*819b0*/  @P1 LDG.E.U8 R0, desc[UR32][R4.64] ;  /* 0x0000002004001981 */ /* 0x000ea8000c1e1100 */
[----:B---3--:R0:W-:Y:S04]  /*819c0*/  STL [R1+0x54], R26 ;  /* 0x0000541a01007387 */ /* 0x0081e80000100800 */
[----:B0-----:R-:W3:Y:S04]  /*819d0*/  LDL R26, [R1+0x330c] ;  /* 0x00330c00011a7983 */ /* 0x001ee80000100800 */
[----:B--2---:R0:W-:Y:S04]  /*819e0*/  STL [R1+0x50], R0 ;  /* 0x0000500001007387 */ /* 0x0041e80000100800 */
[----:B0-----:R-:W2:Y:S04]  /*819f0*/  LDL.LU R0, [R1+0x80a4] ;  /* 0x0080a40001007983 */ /* 0x001ea80000300800 */
[----:B------:R-:W4:Y:S01]  /*81a00*/  LDL R5, [R1+0x3320] ;  /* 0x0033200001057983 */ /* 0x000f220000100800 */
[----:B------:R-:W-:Y:S01]  /*81a10*/  PRMT R7, RZ, 0x7610, R7 ;  /* 0x00007610ff077816 */ /* 0x000fe20000000007 */
[----:B------:R-:W-:Y:S01]  /*81a20*/  @P1 IMAD.MOV.U32 R4, RZ, RZ, R24 ;  /* 0x000000ffff041224 */ /* 0x000fe200078e0018 */
[----:B------:R-:W-:-:S02]  /*81a30*/  PRMT R13, RZ, 0x7610, R13 ;  /* 0x00007610ff0d7816 */ /* 0x000fc4000000000d */
[----:B------:R-:W-:Y:S02]  /*81a40*/  PRMT R29, RZ, 0x7610, R29 ;  /* 0x00007610ff1d7816 */ /* 0x000fe4000000001d */
[----:B------:R-:W-:Y:S01]  /*81a50*/  PRMT R8, RZ, 0x7610, R8 ;  /* 0x00007610ff087816 */ /* 0x000fe20000000008 */
[----:B------:R-:W2:Y:S04]  /*81a60*/  LDL R24, [R1+0x3300] ;  /* 0x0033000001187983 */ /* 0x000ea80000100800 */
[----:B----4-:R0:W4:Y:S04]  /*81a70*/  @P1 LDG.E.U8 R7, desc[UR32][R4.64] ;  /* 0x0000002004071981 */ /* 0x010128000c1e1100 */
[----:B------:R-:W3:Y:S01]  /*81a80*/  LDL R5, [R1+0x3318] ;  /* 0x0033180001057983 */ /* 0x000ee20000100800 */
[----:B0-----:R-:W-:-:S05]  /*81a90*/  @P1 IMAD.MOV.U32 R4, RZ, RZ, R22 ;  /* 0x000000ffff041224 */ /* 0x001fca00078e0016 */
[----:B---3--:R0:W3:Y:S02]  /*81aa0*/  @P1 LDG.E.U8 R13, desc[UR32][R4.64] ;  /* 0x00000020040d1981 */ /* 0x0080e4000c1e1100 */
[----:B0-----:R-:W-:Y:S02]  /*81ab0*/  @P1 IMAD.MOV.U32 R4, RZ, RZ, R30 ;  /* 0x000000ffff041224 */ /* 0x001fe400078e001e */
[----:B------:R-:W-:-:S05]  /*81ac0*/  @P1 IMAD.MOV.U32 R5, RZ, RZ, R31 ;  /* 0x000000ffff051224 */ /* 0x000fca00078e001f */
[----:B------:R0:W2:Y:S02]  /*81ad0*/  @P1 LDG.E.U8 R29, desc[UR32][R4.64] ;  /* 0x00000020041d1981 */ /* 0x0000a4000c1e1100 */
[----:B0-----:R-:W-:Y:S02]  /*81ae0*/  @P1 IMAD.MOV.U32 R4, RZ, RZ, R26 ;  /* 0x000000ffff041224 */ /* 0x001fe400078e001a */
[----:B------:R-:W-:-:S05]  /*81af0*/  @P1 IMAD.MOV.U32 R5, RZ, RZ, R28 ;  /* 0x000000ffff051224 */ /* 0x000fca00078e001c */
[----:B------:R-:W2:Y:S04]  /*81b00*/  @P1 LDG.E.U8 R8, desc[UR32][R4.64] ;  /* 0x0000002004081981 */ /* 0x000ea8000c1e1100 */
[----:B----4-:R0:W-:Y:S04]  /*81b10*/  STL [R1+0x4c], R7 ;  /* 0x00004c0701007387 */ /* 0x0101e80000100800 */
[----:B------:R-:W4:Y:S04]  /*81b20*/  LDL R22, [R1+0x32f8] ;  /* 0x0032f80001167983 */ /* 0x000f280000100800 */
[----:B0-----:R-:W4:Y:S04]  /*81b30*/  LDL R7, [R1+0x3304] ;  /* 0x0033040001077983 */ /* 0x001f280000100800 */
[----:B---3--:R0:W-:Y:S04]  /*81b40*/  STL [R1+0x48], R13 ;  /* 0x0000480d01007387 */ /* 0x0081e80000100800 */
[----:B0-----:R-:W3:Y:S04]  /*81b50*/  LDL R13, [R1+0x32fc] ;  /* 0x0032fc00010d7983 */ /* 0x001ee80000100800 */
[----:B--2---:R0:W-:Y:S04]  /*81b60*/  STL [R1+0x44], R29 ;  /* 0x0000441d01007387 */ /* 0x0041e80000100800 */
[----:B------:R-:W2:Y:S04]  /*81b70*/  LDL R28, [R1+0x32f4] ;  /* 0x0032f400011c7983 */ /* 0x000ea80000100800 */
[----:B------:R-:W2:Y:S04]  /*81b80*/  LDL R26, [R1+0x32e8] ;  /* 0x0032e800011a7983 */ /* 0x000ea80000100800 */
[----:B0-----:R-:W2:Y:S04]  /*81b90*/  LDL R29, [R1+0x32f0] ;  /* 0x0032f000011d7983 */ /* 0x001ea80000100800 */
[----:B------:R0:W-:Y:S04]  /*81ba0*/  STL [R1+0x40], R8 ;  /* 0x0000400801007387 */ /* 0x0001e80000100800 */
[----:B0-----:R-:W2:Y:S01]  /*81bb0*/  LDL R8, [R1+0x32ec] ;  /* 0x0032ec0001087983 */ /* 0x001ea20000100800 */
[----:B------:R-:W-:Y:S01]  /*81bc0*/  PRMT R6, RZ, 0x7610, R6 ;  /* 0x00007610ff067816 */ /* 0x000fe20000000006 */
[----:B----4-:R-:W-:-:S02]  /*81bd0*/  @P1 IMAD.MOV.U32 R4, RZ, RZ, R7 ;  /* 0x000000ffff041224 */ /* 0x010fc400078e0007 */
[----:B------:R-:W-:Y:S01]  /*81be0*/  @P1 IMAD.MOV.U32 R5, RZ, RZ, R24 ;  /* 0x000000ffff051224 */ /* 0x000fe200078e0018 */
[----:B------:R-:W-:Y:S02]  /*81bf0*/  PRMT R12, RZ, 0x7610, R12 ;  /* 0x00007610ff0c7816 */ /* 0x000fe4000000000c */
[----:B------:R-:W-:Y:S02]  /*81c00*/  PRMT R27, RZ, 0x7610, R27 ;  /* 0x00007610ff1b7816 */ /* 0x000fe4000000001b */
[----:B------:R-:W-:Y:S01]  /*81c10*/  PRMT R9, RZ, 0x7610, R9 ;  /* 0x00007610ff097816 */ /* 0x000fe20000000009 */
[----:B------:R-:W4:Y:S04]  /*81c20*/  LDL R7, [R1+0x32e0] ;  /* 0x0032e00001077983 */ /* 0x000f280000100800 */
[----:B------:R0:W4:Y:S02]  /*81c30*/  @P1 LDG.E.U8 R6, desc[UR32][R4.64] ;  /* 0x0000002004061981 */ /* 0x000124000c1e1100 */
[----:B0-----:R-:W-:-:S02]  /*81c40*/  @P1 IMAD.MOV.U32 R5, RZ, RZ, R22 ;  /* 0x000000ffff051224 */ /* 0x001fc400078e0016 */
[----:B---3--:R-:W-:-:S05]  /*81c50*/  @P1 IMAD.MOV.U32 R4, RZ, RZ, R13 ;  /* 0x000000ffff041224 */ /* 0x008fca00078e000d */
[----:B------:R2:W3:Y:S02]  /*81c60*/  @P1 LDG.E.U8 R12, desc[UR32][R4.64] ;  /* 0x00000020040c1981 */ /* 0x0004e4000c1e1100 */
[----:B--2---:R-:W-:Y:S02]  /*81c70*/  @P1 IMAD.MOV.U32 R4, RZ, RZ, R28 ;  /* 0x000000ffff041224 */ /* 0x004fe400078e001c */
[----:B------:R-:W-:-:S05]  /*81c80*/  @P1 IMAD.MOV.U32 R5, RZ, RZ, R29 ;  /* 0x000000ffff051224 */ /* 0x000fca00078e001d */
[----:B------:R0:W2:Y:S02]  /*81c90*/  @P1 LDG.E.U8 R27, desc[UR32][R4.64] ;  /* 0x00000020041b1981 */ /* 0x0000a4000c1e1100 */
[----:B0-----:R-:W-:Y:S02]  /*81ca0*/  @P1 IMAD.MOV.U32 R5, RZ, RZ, R26 ;  /* 0x000000ffff051224 */ /* 0x001fe400078e001a */
[----:B------:R-:W-:-:S05]  /*81cb0*/  @P1 IMAD.MOV.U32 R4, RZ, RZ, R8 ;  /* 0x000000ffff041224 */ /* 0x000fca00078e0008 */
[----:B------:R-:W2:Y:S04]  /*81cc0*/  @P1 LDG.E.U8 R9, desc[UR32][R4.64] ;  /* 0x0000002004091981 */ /* 0x000ea8000c1e1100 */
[----:B----4-:R0:W-:Y:S04]  /*81cd0*/  STL [R1+0x3c], R6 ;  /* 0x00003c0601007387 */ /* 0x0101e80000100800 */
[----:B------:R-:W4:Y:S04]  /*81ce0*/  LDL R24, [R1+0x32d8] ;  /* 0x0032d80001187983 */ /* 0x000f280000100800 */
[----:B------:R-:W4:Y:S04]  /*81cf0*/  LDL R22, [R1+0x32dc] ;  /* 0x0032dc0001167983 */ /* 0x000f280000100800 */
[----:B------:R-:W4:Y:S04]  /*81d00*/  LDL R13, [R1+0x32d0] ;  /* 0x0032d000010d7983 */ /* 0x000f280000100800 */
[----:B0-----:R-:W4:Y:S04]  /*81d10*/  LDL R6, [R1+0x32e4] ;  /* 0x0032e40001067983 */ /* 0x001f280000100800 */
[----:B---3--:R0:W-:Y:S04]  /*81d20*/  STL [R1+0x38], R12 ;  /* 0x0000380c01007387 */ /* 0x0081e80000100800 */
[----:B------:R-:W3:Y:S04]  /*81d30*/  LDL R8, [R1+0x32cc] ;  /* 0x0032cc0001087983 */ /* 0x000ee80000100800 */
[----:B0-----:R-:W3:Y:S04]  /*81d40*/  LDL R12, [R1+0x32d4] ;  /* 0x0032d400010c7983 */ /* 0x001ee80000100800 */
[----:B--2---:R0:W-:Y:S04]  /*81d50*/  STL [R1+0x30], R9 ;  /* 0x0000300901007387 */ /* 0x0041e80000100800 */
        /* <DEDUP_REMOVED lines=8> */
[----:B------:R0:W4:Y:S04]  /*81de0*/  @P1 LDG.E.U8 R25, desc[UR32][R4.64] ;  /* 0x0000002004191981 */ /* 0x000128000c1e1100 */
[----:B------:R-:W4:Y:S01]  /*81df0*/  LDL R6, [R1+0x32c4] ;  /* 0x0032c40001067983 */ /* 0x000f220000100800 */
[----:B0-----:R-:W-:-:S02]  /*81e00*/  @P1 IMAD.MOV.U32 R4, RZ, RZ, R22 ;  /* 0x000000ffff041224 */ /* 0x001fc400078e0016 */
[----:B------:R-:W-:Y:S01]  /*81e10*/  @P1 IMAD.MOV.U32 R5, RZ, RZ, R24 ;  /* 0x000000ffff051224 */ /* 0x000fe200078e0018 */
[----:B------:R-:W4:Y:S04]  /*81e20*/  LDL R22, [R1+0x32b8] ;  /* 0x0032b80001167983 */ /* 0x000f280000100800 */
[----:B------:R0:W4:Y:S02]  /*81e30*/  @P1 LDG.E.U8 R21, desc[UR32][R4.64] ;  /* 0x0000002004151981 */ /* 0x000124000c1e1100 */
[----:B0-----:R-:W-:Y:S02]  /*81e40*/  @P1 IMAD.MOV.U32 R5, RZ, RZ, R13 ;  /* 0x000000ffff051224 */ /* 0x001fe400078e000d */
[----:B---3--:R-:W-:-:S05]  /*81e50*/  @P1 IMAD.MOV.U32 R4, RZ, RZ, R12 ;  /* 0x000000ffff041224 */ /* 0x008fca00078e000c */
[----:B------:R0:W3:Y:S02]  /*81e60*/  @P1 LDG.E.U8 R17, desc[UR32][R4.64] ;  /* 0x0000002004111981 */ /* 0x0000e4000c1e1100 */
[----:B0-----:R-:W-:Y:S02]  /*81e70*/  @P1 IMAD.MOV.U32 R4, RZ, RZ, R8 ;  /* 0x000000ffff041224 */ /* 0x001fe400078e0008 */
[----:B--2---:R-:W-:-:S05]  /*81e80*/  @P1 IMAD.MOV.U32 R5, RZ, RZ, R9 ;  /* 0x000000ffff051224 */ /* 0x004fca00078e0009 */
[----:B------:R-:W2:Y:S04]  /*81e90*/  @P1 LDG.E.U8 R11, desc[UR32][R4.64] ;  /* 0x00000020040b1981 */ /* 0x000ea8000c1e1100 */
[----:B----4-:R0:W-:Y:S04]  /*81ea0*/  STL [R1+0x28], R21 ;  /* 0x0000281501007387 */ /* 0x0101e80000100800 */
[----:B------:R-:W4:Y:S04]  /*81eb0*/  LDL R13, [R1+0x32b0] ;  /* 0x0032b000010d7983 */ /* 0x000f280000100800 */
[----:B------:R-:W4:Y:S04]  /*81ec0*/  LDL R12, [R1+0x32b4] ;  /* 0x0032b400010c7983 */ /* 0x000f280000100800 */
[----:B------:R-:W4:Y:S04]  /*81ed0*/  LDL R9, [R1+0x32a8] ;  /* 0x0032a80001097983 */ /* 0x000f280000100800 */
[----:B------:R-:W4:Y:S04]  /*81ee0*/  LDL R8, [R1+0x32ac] ;  /* 0x0032ac0001087983 */ /* 0x000f280000100800 */
[----:B0-----:R-:W4:Y:S04]  /*81ef0*/  LDL R21, [R1+0x32bc] ;  /* 0x0032bc0001157983 */ /* 0x001f280000100800 */
[----:B---3--:R0:W-:Y:S04]  /*81f00*/  STL [R1+0x24], R17 ;  /* 0x0000241101007387 */ /* 0x0081e80000100800 */
[----:B------:R-:W-:Y:S04]  /*81f10*/  STL [R1+0x34], R27 ;  /* 0x0000341b01007387 */ /* 0x000fe80000100800 */
[----:B0-----:R-:W3:Y:S04]  /*81f20*/  LDL R17, [R1+0x32a0] ;  /* 0x0032a00001117983 */ /* 0x001ee80000100800 */
[----:B--2---:R0:W-:Y:S04]  /*81f30*/  STL [R1+0x20], R11 ;  /* 0x0000200b01007387 */ /* 0x0041e80000100800 */
[----:B0-----:R-:W2:Y:S01]  /*81f40*/  LDL R11, [R1+0x32a4] ;  /* 0x0032a400010b7983 */ /* 0x001ea20000100800 */
[----:B------:R-:W-:-:S02]  /*81f50*/  ISETP.GT.AND P0, PT, R2, 0x7c, PT ;  /* 0x0000007c0200780c */ /* 0x000fc40003f04270 */
[----:B------:R-:W-:Y:S01]  /*81f60*/  PRMT R23, RZ, 0x7610, R23 ;  /* 0x00007610ff177816 */ /* 0x000fe20000000017 */
[----:B------:R-:W-:Y:S02]  /*81f70*/  @P1 IMAD.MOV.U32 R4, RZ, RZ, R6 ;  /* 0x000000ffff041224 */ /* 0x000fe400078e0006 */
[----:B------:R-:W-:Y:S01]  /*81f80*/  @P1 IMAD.MOV.U32 R5, RZ, RZ, R7 ;  /* 0x000000ffff051224 */ /* 0x000fe200078e0007 */
[----:B------:R-:W-:Y:S01]  /*81f90*/  PRMT R20, RZ, 0x7610, R20 ;  /* 0x00007610ff147816 */ /* 0x000fe20000000014 */
[----:B------:R-:W2:Y:S04]  /*81fa0*/  LDL R7, [R1+0x3298] ;  /* 0x0032980001077983 */ /* 0x000ea80000100800 */
[----:B------:R0:W2:Y:S04]  /*81fb0*/  @P1 LDG.E.U8 R23, desc[UR32][R4.64] ;  /* 0x0000002004171981 */ /* 0x0000a8000c1e1100 */
[----:B------:R-:W2:Y:S01]  /*81fc0*/  LDL R6, [R1+0x329c] ;  /* 0x00329c0001067983 */ /* 0x000ea20000100800 */
[----:B------:R-:W-:-:S03]  /*81fd0*/  PRMT R19, RZ, 0x7610, R19 ;  /* 0x00007610ff137816 */ /* 0x000fc60000000013 */
[----:B------:R-:W-:Y:S01]  /*81fe0*/  STL [R1+0x2c], R25 ;  /* 0x00002c1901007387 */ /* 0x000fe20000100800 */
[----:B0-----:R-:W-:Y:S02]  /*81ff0*/  @P0 IMAD.MOV.U32 R5, RZ, RZ, R22 ;  /* 0x000000ffff050224 */ /* 0x001fe400078e0016 */
[----:B----4-:R-:W-:-:S05]  /*82000*/  @P0 IMAD.MOV.U32 R4, RZ, RZ, R21 ;  /* 0x000000ffff040224 */ /* 0x010fca00078e0015 */
[----:B------:R0:W4:Y:S01]  /*82010*/  @P0 LDG.E.U8 R20, desc[UR32][R4.64] ;  /* 0x0000002004140981 */ /* 0x000122000c1e1100 */
[----:B------:R-:W-:Y:S01]  /*82020*/  PRMT R18, RZ, 0x7610, R18 ;  /* 0x00007610ff127816 */ /* 0x000fe20000000012 */
[----:B0-----:R-:W-:Y:S02]  /*82030*/  @P0 IMAD.MOV.U32 R4, RZ, RZ, R12 ;  /* 0x000000ffff040224 */ /* 0x001fe400078e000c */
[----:B------:R-:W-:Y:S01]  /*82040*/  @P0 IMAD.MOV.U32 R5, RZ, RZ, R13 ;  /* 0x000000ffff050224 */ /* 0x000fe200078e000d */
[----:B------:R-:W4:Y:S04]  /*82050*/  LDL R12, [R1+0x3294] ;  /* 0x00329400010c7983 */ /* 0x000f280000100800 */
[----:B------:R-:W4:Y:S04]  /*82060*/  LDL R13, [R1+0x3290] ;  /* 0x00329000010d7983 */ /* 0x000f280000100800 */
[----:B------:R0:W4:Y:S01]  /*82070*/  @P0 LDG.E.U8 R19, desc[UR32][R4.64] ;  /* 0x0000002004130981 */ /* 0x000122000c1e1100 */
[----:B------:R-:W-:Y:S01]  /*82080*/  PRMT R10, RZ, 0x7610, R10 ;  /* 0x00007610ff0a7816 */ /* 0x000fe2000000000a */
[----:B0-----:R-:W-:-:S02]  /*82090*/  @P0 IMAD.MOV.U32 R4, RZ, RZ, R8 ;  /* 0x000000ffff040224 */ /* 0x001fc400078e0008 */
[----:B------:R-:W-:Y:S01]  /*820a0*/  @P0 IMAD.MOV.U32 R5, RZ, RZ, R9 ;  /* 0x000000ffff050224 */ /* 0x000fe200078e0009 */
[----:B------:R-:W-:Y:S01]  /*820b0*/  PRMT R15, RZ, 0x7610, R15 ;  /* 0x00007610ff0f7816 */ /* 0x000fe2000000000f */
[----:B------:R-:W4:Y:S04]  /*820c0*/  LDL R9, [R1+0x3288] ;  /* 0x0032880001097983 */ /* 0x000f280000100800 */
[----:B------:R3:W4:Y:S04]  /*820d0*/  @P0 LDG.E.U8 R18, desc[UR32][R4.64] ;  /* 0x0000002004120981 */ /* 0x000728000c1e1100 */
[----:B------:R-:W4:Y:S01]  /*820e0*/  LDL R8, [R1+0x328c] ;  /* 0x00328c0001087983 */ /* 0x000f220000100800 */
[----:B---3--:R-:W-:-:S02]  /*820f0*/  @P0 IMAD.MOV.U32 R5, RZ, RZ, R17 ;  /* 0x000000ffff050224 */ /* 0x008fc400078e0011 */
[----:B--2---:R-:W-:Y:S01]  /*82100*/  @P0 IMAD.MOV.U32 R4, RZ, RZ, R11 ;  /* 0x000000ffff040224 */ /* 0x004fe200078e000b */
[----:B------:R-:W-:Y:S01]  /*82110*/  PRMT R14, RZ, 0x7610, R14 ;  /* 0x00007610ff0e7816 */ /* 0x000fe2000000000e */
[----:B------:R-:W2:Y:S04]  /*82120*/  LDL R11, [R1+0x3280] ;  /* 0x00328000010b7983 */ /* 0x000ea80000100800 */
[----:B------:R0:W3:Y:S02]  /*82130*/  @P0 LDG.E.U8 R10, desc[UR32][R4.64] ;  /* 0x00000020040a0981 */ /* 0x0000e4000c1e1100 */
[----:B0-----:R-:W-:Y:S02]  /*82140*/  @P0 IMAD.MOV.U32 R4, RZ, RZ, R6 ;  /* 0x000000ffff040224 */ /* 0x001fe400078e0006 */
[----:B------:R-:W-:-:S05]  /*82150*/  @P0 IMAD.MOV.U32 R5, RZ, RZ, R7 ;  /* 0x000000ffff050224 */ /* 0x000fca00078e0007 */
[----:B------:R4:W2:Y:S02]  /*82160*/  @P0 LDG.E.U8 R15, desc[UR32][R4.64] ;  /* 0x00000020040f0981 */ /* 0x0008a4000c1e1100 */
[----:B----4-:R-:W-:Y:S02]  /*82170*/  @P0 IMAD.MOV.U32 R4, RZ, RZ, R12 ;  /* 0x000000ffff040224 */ /* 0x010fe400078e000c */
[----:B------:R-:W-:-:S05]  /*82180*/  @P0 IMAD.MOV.U32 R5, RZ, RZ, R13 ;  /* 0x000000ffff050224 */ /* 0x000fca00078e000d */
[----:B------:R0:W4:Y:S04]  /*82190*/  @P0 LDG.E.U8 R14, desc[UR32][R4.64] ;  /* 0x00000020040e0981 */ /* 0x000128000c1e1100 */
[----:B---3--:R1:W-:Y:S04]  /*821a0*/  STL [R1+0xc], R10 ;  /* 0x00000c0a01007387 */ /* 0x0083e80000100800 */
[----:B------:R-:W3:Y:S04]  /*821b0*/  LDL R7, [R1+0x3278] ;  /* 0x0032780001077983 */ /* 0x000ee80000100800 */
[----:B------:R-:W3:Y:S04]  /*821c0*/  LDL R6, [R1+0x327c] ;  /* 0x00327c0001067983 */ /* 0x000ee80000100800 */
[----:B------:R-:W3:Y:S04]  /*821d0*/  LDL R13, [R1+0x3270] ;  /* 0x00327000010d7983 */ /* 0x000ee80000100800 */
[----:B------:R-:W3:Y:S04]  /*821e0*/  LDL R12, [R1+0x3274] ;  /* 0x00327400010c7983 */ /* 0x000ee80000100800 */
[----:B-1----:R-:W3:Y:S01]  /*821f0*/  LDL R10, [R1+0x3284] ;  /* 0x00328400010a7983 */ /* 0x002ee20000100800 */
[----:B0-----:R-:W-:-:S02]  /*82200*/  @P0 IMAD.MOV.U32 R4, RZ, RZ, R8 ;  /* 0x000000ffff040224 */ /* 0x001fc400078e0008 */
[----:B------:R-:W-:Y:S01]  /*82210*/  @P0 IMAD.MOV.U32 R5, RZ, RZ, R9 ;  /* 0x000000ffff050224 */ /* 0x000fe200078e0009 */
[----:B------:R-:W-:Y:S04]  /*82220*/  STL [R1+0x1c], R23 ;  /* 0x00001c1701007387 */ /* 0x000fe80000100800 */
[----:B------:R-:W3:Y:S04]  /*82230*/  LDL R9, [R1+0x3268] ;  /* 0x0032680001097983 */ /* 0x000ee80000100800 */
[----:B------:R-:W3:Y:S04]  /*82240*/  LDL R8, [R1+0x326c] ;  /* 0x00326c0001087983 */ /* 0x000ee80000100800 */
[----:B--2---:R0:W-:Y:S04]  /*82250*/  STL [R1+0x8], R15 ;  /* 0x0000080f01007387 */ /* 0x0041e80000100800 */
[----:B------:R-:W-:Y:S01]  /*82260*/  STL [R1+0x18], R20 ;  /* 0x0000181401007387 */ /* 0x000fe20000100800 */
[----:B------:R-:W-:-:S06]  /*82270*/  PRMT R16, RZ, 0x7610, R16 ;  /* 0x00007610ff107816 */ /* 0x000fcc0000000010 */
[----:B------:R1:W2:Y:S04]  /*82280*/  @P0 LDG.E.U8 R16, desc[UR32][R4.64] ;  /* 0x0000002004100981 */ /* 0x0002a8000c1e1100 */
[----:B0-----:R-:W2:Y:S04]  /*82290*/  LDL R15, [R1+0x3260] ;  /* 0x00326000010f7983 */ /* 0x001ea80000100800 */
[----:B----4-:R0:W-:Y:S04]  /*822a0*/  STL [R1+0x4], R14 ;  /* 0x0000040e01007387 */ /* 0x0101e80000100800 */
[----:B0-----:R-:W4:Y:S04]  /*822b0*/  LDL R14, [R1+0x3264] ;  /* 0x00326400010e7983 */ /* 0x001f280000100800 */
[----:B------:R-:W-:Y:S01]  /*822c0*/  STL [R1+0x14], R19 ;  /* 0x0000141301007387 */ /* 0x000fe20000100800 */
[----:B-1----:R-:W-:-:S03]  /*822d0*/  @P0 IMAD.MOV.U32 R5, RZ, RZ, R11 ;  /* 0x000000ffff050224 */ /* 0x002fc600078e000b */
[----:B------:R-:W2:Y:S01]  /*822e0*/  LDL R11, [R1+0x3258] ;  /* 0x00325800010b7983 */ /* 0x000ea20000100800 */
[----:B------:R-:W-:Y:S02]  /*822f0*/  PRMT R60, RZ, 0x7610, R60 ;  /* 0x00007610ff3c7816 */ /* 0x000fe4000000003c */
[----:B------:R-:W-:Y:S01]  /*82300*/  PRMT R58, RZ, 0x7610, R58 ;  /* 0x00007610ff3a7816 */ /* 0x000fe2000000003a */
[----:B---3--:R-:W-:Y:S02]  /*82310*/  @P0 IMAD.MOV.U32 R4, RZ, RZ, R10 ;  /* 0x000000ffff040224 */ /* 0x008fe400078e000a */
[----:B------:R-:W3:Y:S04]  /*82320*/  LDL R10, [R1+0x325c] ;  /* 0x00325c00010a7983 */ /* 0x000ee80000100800 */
[----:B------:R0:W3:Y:S04]  /*82330*/  @P0 LDG.E.U8 R60, desc[UR32][R4.64] ;  /* 0x00000020043c0981 */ /* 0x0000e8000c1e1100 */
[----:B------:R-:W-:Y:S01]  /*82340*/  STL [R1+0x10], R18 ;  /* 0x0000101201007387 */ /* 0x000fe20000100800 */
[----:B0-----:R-:W-:-:S02]  /*82350*/  @P0 IMAD.MOV.U32 R4, RZ, RZ, R6 ;  /* 0x000000ffff040224 */ /* 0x001fc400078e0006 */
[----:B------:R-:W-:Y:S01]  /*82360*/  @P0 IMAD.MOV.U32 R5, RZ, RZ, R7 ;  /* 0x000000ffff050224 */ /* 0x000fe200078e0007 */
[----:B------:R-:W3:Y:S04]  /*82370*/  LDL R6, [R1+0x3254] ;  /* 0x0032540001067983 */ /* 0x000ee80000100800 */
[----:B------:R-:W3:Y:S04]  /*82380*/  LDL R7, [R1+0x3250] ;  /* 0x0032500001077983 */ /* 0x000ee80000100800 */
[----:B------:R0:W3:Y:S02]  /*82390*/  @P0 LDG.E.U8 R58, desc[UR32][R4.64] ;  /* 0x00000020043a0981 */ /* 0x0000e4000c1e1100 */
[----:B0-----:R-:W-:-:S02]  /*823a0*/  @P0 IMAD.MOV.U32 R4, RZ, RZ, R12 ;  /* 0x000000ffff040224 */ /* 0x001fc400078e000c */
[----:B------:R-:W-:Y:S01]  /*823b0*/  @P0 IMAD.MOV.U32 R5, RZ, RZ, R13 ;  /* 0x000000ffff050224 */ /* 0x000fe200078e000d */
[----:B------:R-:W3:Y:S04]  /*823c0*/  LDL R12, [R1+0x324c] ;  /* 0x00324c00010c7983 */ /* 0x000ee80000100800 */
[----:B------:R-:W3:Y:S01]  /*823d0*/  LDL R13, [R1+0x3248] ;  /* 0x00324800010d7983 */ /* 0x000ee20000100800 */
[----:B------:R-:W-:Y:S02]  /*823e0*/  PRMT R56, RZ, 0x7610, R56 ;  /* 0x00007610ff387816 */ /* 0x000fe40000000038 */
[----:B------:R-:W-:-:S04]  /*823f0*/  PRMT R54, RZ, 0x7610, R54 ;  /* 0x00007610ff367816 */ /* 0x000fc80000000036 */
[----:B------:R0:W3:Y:S02]  /*82400*/  @P0 LDG.E.U8 R56, desc[UR32][R4.64] ;  /* 0x0000002004380981 */ /* 0x0000e4000c1e1100 */
[----:B0-----:R-:W-:Y:S02]  /*82410*/  @P0 IMAD.MOV.U32 R4, RZ, RZ, R8 ;  /* 0x000000ffff040224 */ /* 0x001fe400078e0008 */
[----:B------:R-:W-:Y:S01]  /*82420*/  @P0 IMAD.MOV.U32 R5, RZ, RZ, R9 ;  /* 0x000000ffff050224 */ /* 0x000fe200078e0009 */
[----:B------:R-:W3:Y:S04]  /*82430*/  LDL R8, [R1+0x3244] ;  /* 0x0032440001087983 */ /* 0x000ee80000100800 */
[----:B------:R-:W3:Y:S04]  /*82440*/  LDL R9, [R1+0x3240] ;  /* 0x0032400001097983 */ /* 0x000ee80000100800 */
[----:B------:R4:W3:Y:S01]  /*82450*/  @P0 LDG.E.U8 R54, desc[UR32][R4.64] ;  /* 0x0000002004360981 */ /* 0x0008e2000c1e1100 */
[----:B------:R-:W-:Y:S01]  /*82460*/  PRMT R52, RZ, 0x7610, R52 ;  /* 0x00007610ff347816 */ /* 0x000fe20000000034 */
[----:B----4-:R-:W-:-:S02]  /*82470*/  @P0 IMAD.MOV.U32 R4, RZ, RZ, R14 ;  /* 0x000000ffff040224 */ /* 0x010fc400078e000e */
[----:B--2---:R-:W-:Y:S01]  /*82480*/  @P0 IMAD.MOV.U32 R5, RZ, RZ, R15 ;  /* 0x000000ffff050224 */ /* 0x004fe200078e000f */
[----:B------:R-:W2:Y:S04]  /*82490*/  LDL R14, [R1+0x323c] ;  /* 0x00323c00010e7983 */ /* 0x000ea80000100800 */
[----:B------:R-:W4:Y:S04]  /*824a0*/  LDL R15, [R1+0x3238] ;  /* 0x00323800010f7983 */ /* 0x000f280000100800 */
[----:B------:R0:W4:Y:S02]  /*824b0*/  @P0 LDG.E.U8 R52, desc[UR32][R4.64] ;  /* 0x0000002004340981 */ /* 0x000124000c1e1100 */
[----:B0-----:R-:W-:-:S02]  /*824c0*/  @P0 IMAD.MOV.U32 R5, RZ, RZ, R11 ;  /* 0x000000ffff050224 */ /* 0x001fc400078e000b */
[----:B------:R-:W4:Y:S01]  /*824d0*/  LDL R11, [R1+0x3230] ;  /* 0x00323000010b7983 */ /* 0x000f220000100800 */
[----:B------:R-:W-:Y:S02]  /*824e0*/  PRMT R50, RZ, 0x7610, R50 ;  /* 0x00007610ff327816 */ /* 0x000fe40000000032 */
[----:B------:R-:W-:Y:S01]  /*824f0*/  PRMT R48, RZ, 0x7610, R48 ;  /* 0x00007610ff307816 */ /* 0x000fe20000000030 */
[----:B---3--:R-:W-:Y:S02]  /*82500*/  @P0 IMAD.MOV.U32 R4, RZ, RZ, R10 ;  /* 0x000000ffff040224 */ /* 0x008fe400078e000a */
[----:B------:R-:W3:Y:S04]  /*82510*/  LDL R10, [R1+0x3234] ;  /* 0x00323400010a7983 */ /* 0x000ee80000100800 */
[----:B------:R0:W3:Y:S04]  /*82520*/  @P0 LDG.E.U8 R50, desc[UR32][R4.64] ;  /* 0x0000002004320981 */ /* 0x0000e8000c1e1100 */
[----:B------:R1:W-:Y:S01]  /*82530*/  STL [R1], R16 ;  /* 0x0000001001007387 */ /* 0x0003e20000100800 */
[----:B------:R-:W-:-:S02]  /*82540*/  PRMT R46, RZ, 0x7610, R46 ;  /* 0x00007610ff2e7816 */ /* 0x000fc4000000002e */
[----:B------:R-:W-:Y:S02]  /*82550*/  ISETP.GT.AND P1, PT, R2, 0x7d, PT ;  /* 0x0000007d0200780c */ /* 0x000fe40003f24270 */
[----:B------:R-:W-:Y:S02]  /*82560*/  PRMT R44, RZ, 0x7610, R44 ;  /* 0x00007610ff2c7816 */ /* 0x000fe4000000002c */
[----:B------:R-:W-:Y:S02]  /*82570*/  PRMT R42, RZ, 0x7610, R42 ;  /* 0x00007610ff2a7816 */ /* 0x000fe4000000002a */
[----:B------:R-:W-:Y:S02]  /*82580*/  PRMT R40, RZ, 0x7610, R40 ;  /* 0x00007610ff287816 */ /* 0x000fe40000000028 */
[----:B------:R-:W-:Y:S02]  /*82590*/  PRMT R38, RZ, 0x7610, R38 ;  /* 0x00007610ff267816 */ /* 0x000fe40000000026 */
[----:B------:R-:W-:-:S02]  /*825a0*/  PRMT R36, RZ, 0x7610, R36 ;  /* 0x00007610ff247816 */ /* 0x000fc40000000024 */
[----:B------:R-:W-:Y:S01]  /*825b0*/  PRMT R34, RZ, 0x7610, R34 ;  /* 0x00007610ff227816 */ /* 0x000fe20000000022 */
[----:B0-----:R-:W-:Y:S02]  /*825c0*/  @P0 IMAD.MOV.U32 R4, RZ, RZ, R6 ;  /* 0x000000ffff040224 */ /* 0x001fe400078e0006 */
[----:B------:R-:W-:Y:S01]  /*825d0*/  @P0 IMAD.MOV.U32 R5, RZ, RZ, R7 ;  /* 0x000000ffff050224 */ /* 0x000fe200078e0007 */
[----:B------:R-:W3:Y:S04]  /*825e0*/  LDL R6, [R1+0x322c] ;  /* 0x00322c0001067983 */ /* 0x000ee80000100800 */
[----:B------:R-:W3:Y:S04]  /*825f0*/  LDL R7, [R1+0x3228] ;  /* 0x0032280001077983 */ /* 0x000ee80000100800 */
[----:B------:R0:W3:Y:S01]  /*82600*/  @P0 LDG.E.U8 R48, desc[UR32][R4.64] ;  /* 0x0000002004300981 */ /* 0x0000e2000c1e1100 */
[----:B------:R-:W-:-:S03]  /*82610*/  PRMT R32, RZ, 0x7610, R32 ;  /* 0x00007610ff207816 */ /* 0x000fc60000000020 */
[----:B------:R-:W3:Y:S04]  /*82620*/  LDL R17, [R1+0x31d8] ;  /* 0x0031d80001117983 */ /* 0x000ee80000100800 */
[----:B-1----:R-:W3:Y:S01]  /*82630*/  LDL R16, [R1+0x31dc] ;  /* 0x0031dc0001107983 */ /* 0x002ee20000100800 */
[----:B------:R-:W-:-:S03]  /*82640*/  PRMT R3, RZ, 0x7610, R3 ;  /* 0x00007610ff037816 */ /* 0x000fc60000000003 */
[----:B------:R-:W3:Y:S04]  /*82650*/  LDL R19, [R1+0x31c8] ;  /* 0x0031c80001137983 */ /* 0x000ee80000100800 */
[----:B------:R-:W3:Y:S04]  /*82660*/  LDL R18, [R1+0x31cc] ;  /* 0x0031cc0001127983 */ /* 0x000ee80000100800 */
[----:B------:R-:W3:Y:S04]  /*82670*/  LDL R23, [R1+0x31b8] ;  /* 0x0031b80001177983 */ /* 0x000ee80000100800 */
[----:B------:R-:W3:Y:S04]  /*82680*/  LDL R22, [R1+0x31bc] ;  /* 0x0031bc0001167983 */ /* 0x000ee80000100800 */
[----:B------:R-:W3:Y:S01]  /*82690*/  LDL R21, [R1+0x31a8] ;  /* 0x0031a80001157983 */ /* 0x000ee20000100800 */
[----:B0-----:R-:W-:-:S02]  /*826a0*/  @P0 IMAD.MOV.U32 R4, RZ, RZ, R12 ;  /* 0x000000ffff040224 */ /* 0x001fc400078e000c */
[----:B------:R-:W-:Y:S01]  /*826b0*/  @P0 IMAD.MOV.U32 R5, RZ, RZ, R13 ;  /* 0x000000ffff050224 */ /* 0x000fe200078e000d */
[----:B------:R-:W3:Y:S04]  /*826c0*/  LDL R12, [R1+0x3224] ;  /* 0x00322400010c7983 */ /* 0x000ee80000100800 */
[----:B------:R-:W3:Y:S04]  /*826d0*/  LDL R13, [R1+0x3220] ;  /* 0x00322000010d7983 */ /* 0x000ee80000100800 */
[----:B------:R0:W3:Y:S04]  /*826e0*/  @P0 LDG.E.U8 R46, desc[UR32][R4.64] ;  /* 0x00000020042e0981 */ /* 0x0000e8000c1e1100 */
[----:B------:R-:W3:Y:S04]  /*826f0*/  LDL R20, [R1+0x31ac] ;  /* 0x0031ac0001147983 */ /* 0x000ee80000100800 */
[----:B------:R-:W3:Y:S04]  /*82700*/  LDL R25, [R1+0x3198] ;  /* 0x0031980001197983 */ /* 0x000ee80000100800 */
[----:B------:R-:W3:Y:S04]  /*82710*/  LDL R24, [R1+0x319c] ;  /* 0x00319c0001187983 */ /* 0x000ee80000100800 */
[----:B------:R-:W3:Y:S04]  /*82720*/  LDL R27, [R1+0x3188] ;  /* 0x00318800011b7983 */ /* 0x000ee80000100800 */
        /* <DEDUP_REMOVED lines=9> */
[----:B------:R2:W3:Y:S02]  /*827c0*/  @P0 LDG.E.U8 R44, desc[UR32][R4.64] ;  /* 0x00000020042c0981 */ /* 0x0004e4000c1e1100 */
[----:B--2---:R-:W-:-:S02]  /*827d0*/  @P1 IMAD.MOV.U32 R4, RZ, RZ, R14 ;  /* 0x000000ffff041224 */ /* 0x004fc400078e000e */
[----:B----4-:R-:W-:Y:S01]  /*827e0*/  @P1 IMAD.MOV.U32 R5, RZ, RZ, R15 ;  /* 0x000000ffff051224 */ /* 0x010fe200078e000f */
[----:B------:R-:W2:Y:S04]  /*827f0*/  LDL R14, [R1+0x3214] ;  /* 0x00321400010e7983 */ /* 0x000ea80000100800 */
[----:B------:R-:W4:Y:S04]  /*82800*/  LDL R15, [R1+0x3210] ;  /* 0x00321000010f7983 */ /* 0x000f280000100800 */
[----:B------:R0:W4:Y:S02]  /*82810*/  @P1 LDG.E.U8 R42, desc[UR32][R4.64] ;  /* 0x00000020042a1981 */ /* 0x000124000c1e1100 */
[----:B0-----:R-:W-:-:S02]  /*82820*/  @P1 IMAD.MOV.U32 R5, RZ, RZ, R11 ;  /* 0x000000ffff051224 */ /* 0x001fc400078e000b */
[----:B------:R-:W4:Y:S01]  /*82830*/  LDL R11, [R1+0x3208] ;  /* 0x00320800010b7983 */ /* 0x000f220000100800 */
[----:B---3--:R-:W-:-:S03]  /*82840*/  @P1 IMAD.MOV.U32 R4, RZ, RZ, R10 ;  /* 0x000000ffff041224 */ /* 0x008fc600078e000a */
[----:B------:R-:W3:Y:S04]  /*82850*/  LDL R10, [R1+0x320c] ;  /* 0x00320c00010a7983 */ /* 0x000ee80000100800 */
[----:B------:R0:W3:Y:S02]  /*82860*/  @P1 LDG.E.U8 R40, desc[UR32][R4.64] ;  /* 0x0000002004281981 */ /* 0x0000e4000c1e1100 */
[----:B0-----:R-:W-:Y:S02]  /*82870*/  @P1 IMAD.MOV.U32 R4, RZ, RZ, R6 ;  /* 0x000000ffff041224 */ /* 0x001fe400078e0006 */
[----:B------:R-:W-:Y:S01]  /*82880*/  @P1 IMAD.MOV.U32 R5, RZ, RZ, R7 ;  /* 0x000000ffff051224 */ /* 0x000fe200078e0007 */
[----:B------:R-:W3:Y:S04]  /*82890*/  LDL R6, [R1+0x3204] ;  /* 0x0032040001067983 */ /* 0x000ee80000100800 */
[----:B------:R-:W3:Y:S04]  /*828a0*/  LDL R7, [R1+0x3200] ;  /* 0x0032000001077983 */ /* 0x000ee80000100800 */
[----:B------:R0:W3:Y:S02]  /*828b0*/  @P1 LDG.E.U8 R38, desc[UR32][R4.64] ;  /* 0x0000002004261981 */ /* 0x0000e4000c1e1100 */
        /* <DEDUP_REMOVED lines=20> */
[----:B0-----:R-:W-:-:S06]  /*82a00*/  PRMT R4, RZ, 0x7610, R4 ;  /* 0x00007610ff047816 */ /* 0x001fcc0000000004 */
[----:B------:R0:W3:Y:S02]  /*82a10*/  @P1 LDG.E.U8 R4, desc[UR32][R6.64] ;  /* 0x0000002006041981 */ /* 0x0000e4000c1e1100 */
[----:B0-----:R-:W-:Y:S02]  /*82a20*/  @P1 IMAD.MOV.U32 R6, RZ, RZ, R12 ;  /* 0x000000ffff061224 */ /* 0x001fe400078e000c */
[----:B------:R-:W-:Y:S01]  /*82a30*/  @P1 IMAD.MOV.U32 R7, RZ, RZ, R13 ;  /* 0x000000ffff071224 */ /* 0x000fe200078e000d */
[----:B------:R-:W3:Y:S04]  /*82a40*/  LDL R12, [R1+0x31d4] ;  /* 0x0031d400010c7983 */ /* 0x000ee80000100800 */
[----:B------:R-:W3:Y:S01]  /*82a50*/  LDL R13, [R1+0x31d0] ;  /* 0x0031d000010d7983 */ /* 0x000ee20000100800 */
[----:B------:R-:W-:-:S06]  /*82a60*/  PRMT R5, RZ, 0x7610, R5 ;  /* 0x00007610ff057816 */ /* 0x000fcc0000000005 */
[----:B------:R0:W3:Y:S02]  /*82a70*/  @P1 LDG.E.U8 R5, desc[UR32][R6.64] ;  /* 0x0000002006051981 */ /* 0x0000e4000c1e1100 */
[----:B0-----:R-:W-:Y:S02]  /*82a80*/  PRMT R6, RZ, 0x7610, R6 ;  /* 0x00007610ff067816 */ /* 0x001fe40000000006 */
[----:B------:R-:W-:-:S04]  /*82a90*/  PRMT R7, RZ, 0x7610, R7 ;  /* 0x00007610ff077816 */ /* 0x000fc80000000007 */
[----:B------:R2:W3:Y:S02]  /*82aa0*/  @P1 LDG.E.U8 R6, desc[UR32][R8.64] ;  /* 0x0000002008061981 */ /* 0x0004e4000c1e1100 */
[----:B--2---:R-:W-:Y:S02]  /*82ab0*/  @P1 IMAD.MOV.U32 R8, RZ, RZ, R14 ;  /* 0x000000ffff081224 */ /* 0x004fe400078e000e */
[----:B----4-:R-:W-:Y:S01]  /*82ac0*/  @P1 IMAD.MOV.U32 R9, RZ, RZ, R15 ;  /* 0x000000ffff091224 */ /* 0x010fe200078e000f */
[----:B------:R-:W2:Y:S04]  /*82ad0*/  LDL R14, [R1+0x31c4] ;  /* 0x0031c400010e7983 */ /* 0x000ea80000100800 */
[----:B------:R-:W2:Y:S04]  /*82ae0*/  LDL R15, [R1+0x31c0] ;  /* 0x0031c000010f7983 */ /* 0x000ea80000100800 */
[----:B------:R0:W4:Y:S02]  /*82af0*/  @P1 LDG.E.U8 R7, desc[UR32][R8.64] ;  /* 0x0000002008071981 */ /* 0x000124000c1e1100 */
[----:B0-----:R-:W-:-:S02]  /*82b00*/  PRMT R8, RZ, 0x7610, R8 ;  /* 0x00007610ff087816 */ /* 0x001fc40000000008 */
[----:B------:R-:W-:-:S04]  /*82b10*/  PRMT R9, RZ, 0x7610, R9 ;  /* 0x00007610ff097816 */ /* 0x000fc80000000009 */
[----:B---3--:R0:W3:Y:S02]  /*82b20*/  @P1 LDG.E.U8 R8, desc[UR32][R10.64] ;  /* 0x000000200a081981 */ /* 0x0080e4000c1e1100 */
[----:B0-----:R-:W-:Y:S02]  /*82b30*/  @P1 IMAD.MOV.U32 R10, RZ, RZ, R16 ;  /* 0x000000ffff0a1224 */ /* 0x001fe400078e0010 */
[----:B------:R-:W-:Y:S01]  /*82b40*/  @P1 IMAD.MOV.U32 R11, RZ, RZ, R17 ;  /* 0x000000ffff0b1224 */ /* 0x000fe200078e0011 */
[----:B------:R-:W4:Y:S04]  /*82b50*/  LDL R16, [R1+0x31b4] ;  /* 0x0031b40001107983 */ /* 0x000f280000100800 */
[----:B------:R-:W4:Y:S04]  /*82b60*/  LDL R17, [R1+0x31b0] ;  /* 0x0031b00001117983 */ /* 0x000f280000100800 */
[----:B------:R0:W3:Y:S02]  /*82b70*/  @P1 LDG.E.U8 R9, desc[UR32][R10.64] ;  /* 0x000000200a091981 */ /* 0x0000e4000c1e1100 */
[----:B0-----:R-:W-:-:S06]  /*82b80*/  PRMT R10, RZ, 0x7610, R10 ;  /* 0x00007610ff0a7816 */ /* 0x001fcc000000000a */
[----:B------:R0:W3:Y:S02]  /*82b90*/  @P1 LDG.E.U8 R10, desc[UR32][R12.64] ;  /* 0x000000200c0a1981 */ /* 0x0000e4000c1e1100 */
[----:B0-----:R-:W-:Y:S02]  /*82ba0*/  @P1 IMAD.MOV.U32 R12, RZ, RZ, R18 ;  /* 0x000000ffff0c1224 */ /* 0x001fe400078e0012 */
[----:B------:R-:W-:Y:S01]  /*82bb0*/  @P1 IMAD.MOV.U32 R13, RZ, RZ, R19 ;  /* 0x000000ffff0d1224 */ /* 0x000fe200078e0013 */
[----:B------:R-:W3:Y:S04]  /*82bc0*/  LDL R18, [R1+0x31a4] ;  /* 0x0031a40001127983 */ /* 0x000ee80000100800 */
[----:B------:R-:W3:Y:S01]  /*82bd0*/  LDL R19, [R1+0x31a0] ;  /* 0x0031a00001137983 */ /* 0x000ee20000100800 */
[----:B------:R-:W-:-:S02]  /*82be0*/  PRMT R11, RZ, 0x7610, R11 ;  /* 0x00007610ff0b7816 */ /* 0x000fc4000000000b */
[----:B------:R-:W-:-:S04]  /*82bf0*/  ISETP.GT.AND P0, PT, R2, 0x7e, PT ;  /* 0x0000007e0200780c */ /* 0x000fc80003f04270 */
[----:B------:R0:W3:Y:S02]  /*82c00*/  @P1 LDG.E.U8 R11, desc[UR32][R12.64] ;  /* 0x000000200c0b1981 */ /* 0x0000e4000c1e1100 */
[----:B0-----:R-:W-:Y:S02]  /*82c10*/  PRMT R12, RZ, 0x7610, R12 ;  /* 0x00007610ff0c7816 */ /* 0x001fe4000000000c */
[----:B------:R-:W-:-:S04]  /*82c20*/  PRMT R13, RZ, 0x7610, R13 ;  /* 0x00007610ff0d7816 */ /* 0x000fc8000000000d */
[----:B--2---:R0:W2:Y:S02]  /*82c30*/  @P1 LDG.E.U8 R12, desc[UR32][R14.64] ;  /* 0x000000200e0c1981 */ /* 0x0040a4000c1e1100 */
[----:B0-----:R-:W-:Y:S02]  /*82c40*/  @P0 IMAD.MOV.U32 R14, RZ, RZ, R22 ;  /* 0x000000ffff0e0224 */ /* 0x001fe400078e0016 */
[----:B------:R-:W-:Y:S01]  /*82c50*/  @P0 IMAD.MOV.U32 R15, RZ, RZ, R23 ;  /* 0x000000ffff0f0224 */ /* 0x000fe200078e0017 */
[----:B------:R-:W2:Y:S04]  /*82c60*/  LDL R22, [R1+0x3184] ;  /* 0x0031840001167983 */ /* 0x000ea80000100800 */
[----:B------:R-:W2:Y:S04]  /*82c70*/  LDL R23, [R1+0x3180] ;  /* 0x0031800001177983 */ /* 0x000ea80000100800 */
[----:B------:R0:W2:Y:S02]  /*82c80*/  @P0 LDG.E.U8 R13, desc[UR32][R14.64] ;  /* 0x000000200e0d0981 */ /* 0x0000a4000c1e1100 */
[----:B0-----:R-:W-:-:S02]  /*82c90*/  PRMT R14, RZ, 0x7610, R14 ;  /* 0x00007610ff0e7816 */ /* 0x001fc4000000000e */
[----:B------:R-:W-:-:S04]  /*82ca0*/  PRMT R15, RZ, 0x7610, R15 ;  /* 0x00007610ff0f7816 */ /* 0x000fc8000000000f */
[----:B----4-:R0:W4:Y:S02]  /*82cb0*/  @P0 LDG.E.U8 R14, desc[UR32][R16.64] ;  /* 0x00000020100e0981 */ /* 0x010124000c1e1100 */
[----:B0-----:R-:W-:Y:S02]  /*82cc0*/  @P0 IMAD.MOV.U32 R16, RZ, RZ, R20 ;  /* 0x000000ffff100224 */ /* 0x001fe400078e0014 */
[----:B------:R-:W-:Y:S01]  /*82cd0*/  @P0 IMAD.MOV.U32 R17, RZ, RZ, R21 ;  /* 0x000000ffff110224 */ /* 0x000fe200078e0015 */
[----:B------:R-:W2:Y:S04]  /*82ce0*/  LDL R20, [R1+0x3194] ;  /* 0x0031940001147983 */ /* 0x000ea80000100800 */
[----:B------:R-:W2:Y:S04]  /*82cf0*/  LDL R21, [R1+0x3190] ;  /* 0x0031900001157983 */ /* 0x000ea80000100800 */
[----:B------:R0:W4:Y:S02]  /*82d00*/  @P0 LDG.E.U8 R15, desc[UR32][R16.64] ;  /* 0x00000020100f0981 */ /* 0x000124000c1e1100 */
[----:B0-----:R-:W-:-:S06]  /*82d10*/  PRMT R16, RZ, 0x7610, R16 ;  /* 0x00007610ff107816 */ /* 0x001fcc0000000010 */
[----:B---3--:R0:W3:Y:S02]  /*82d20*/  @P0 LDG.E.U8 R16, desc[UR32][R18.64] ;  /* 0x0000002012100981 */ /* 0x0080e4000c1e1100 */
[----:B0-----:R-:W-:Y:S02]  /*82d30*/  @P0 IMAD.MOV.U32 R18, RZ, RZ, R24 ;  /* 0x000000ffff120224 */ /* 0x001fe400078e0018 */
[----:B------:R-:W-:Y:S01]  /*82d40*/  @P0 IMAD.MOV.U32 R19, RZ, RZ, R25 ;  /* 0x000000ffff130224 */ /* 0x000fe200078e0019 */
[----:B------:R-:W4:Y:S04]  /*82d50*/  LDL R24, [R1+0x3174] ;  /* 0x0031740001187983 */ /* 0x000f280000100800 */
[----:B------:R-:W4:Y:S01]  /*82d60*/  LDL R25, [R1+0x3170] ;  /* 0x0031700001197983 */ /* 0x000f220000100800 */
[----:B------:R-:W-:-:S06]  /*82d70*/  PRMT R17, RZ, 0x7610, R17 ;  /* 0x00007610ff117816 */ /* 0x000fcc0000000011 */
[----:B------:R0:W3:Y:S02]  /*82d80*/  @P0 LDG.E.U8 R17, desc[UR32][R18.64] ;  /* 0x0000002012110981 */ /* 0x0000e4000c1e1100 */
[----:B0-----:R-:W-:Y:S02]  /*82d90*/  PRMT R18, RZ, 0x7610, R18 ;  /* 0x00007610ff127816 */ /* 0x001fe40000000012 */
[----:B------:R-:W-:-:S04]  /*82da0*/  PRMT R19, RZ, 0x7610, R19 ;  /* 0x00007610ff137816 */ /* 0x000fc80000000013 */
[----:B--2---:R0:W2:Y:S02]  /*82db0*/  @P0 LDG.E.U8 R18, desc[UR32][R20.64] ;  /* 0x0000002014120981 */ /* 0x0040a4000c1e1100 */
[----:B0-----:R-:W-:Y:S02]  /*82dc0*/  @P0 IMAD.MOV.U32 R20, RZ, RZ, R26 ;  /* 0x000000ffff140224 */ /* 0x001fe400078e001a */
[----:B------:R-:W-:Y:S01]  /*82dd0*/  @P0 IMAD.MOV.U32 R21, RZ, RZ, R27 ;  /* 0x000000ffff150224 */ /* 0x000fe200078e001b */
[----:B------:R-:W3:Y:S04]  /*82de0*/  LDL R26, [R1+0x3164] ;  /* 0x00316400011a7983 */ /* 0x000ee80000100800 */
[----:B------:R-:W3:Y:S04]  /*82df0*/  LDL R27, [R1+0x3160] ;  /* 0x00316000011b7983 */ /* 0x000ee80000100800 */
[----:B------:R0:W2:Y:S02]  /*82e00*/  @P0 LDG.E.U8 R19, desc[UR32][R20.64] ;  /* 0x0000002014130981 */ /* 0x0000a4000c1e1100 */
[----:B0-----:R-:W-:-:S02]  /*82e10*/  PRMT R20, RZ, 0x7610, R20 ;  /* 0x00007610ff147816 */ /* 0x001fc40000000014 */
[----:B------:R-:W-:-:S04]  /*82e20*/  PRMT R21, RZ, 0x7610, R21 ;  /* 0x00007610ff157816 */ /* 0x000fc80000000015 */
[----:B------:R0:W2:Y:S02]  /*82e30*/  @P0 LDG.E.U8 R20, desc[UR32][R22.64] ;  /* 0x0000002016140981 */ /* 0x0000a4000c1e1100 */
[----:B0-----:R-:W-:Y:S02]  /*82e40*/  @P0 IMAD.MOV.U32 R22, RZ, RZ, R28 ;  /* 0x000000ffff160224 */ /* 0x001fe400078e001c */
[----:B------:R-:W-:Y:S01]  /*82e50*/  @P0 IMAD.MOV.U32 R23, RZ, RZ, R29 ;  /* 0x000000ffff170224 */ /* 0x000fe200078e001d */
[----:B------:R-:W2:Y:S04]  /*82e60*/  LDL R28, [R1+0x3154] ;  /* 0x00315400011c7983 */ /* 0x000ea80000100800 */
[----:B------:R-:W2:Y:S04]  /*82e70*/  LDL R29, [R1+0x3150] ;  /* 0x00315000011d7983 */ /* 0x000ea80000100800 */
[----:B------:R0:W2:Y:S02]  /*82e80*/  @P0 LDG.E.U8 R21, desc[UR32][R22.64] ;  /* 0x0000002016150981 */ /* 0x0000a4000c1e1100 */
[----:B0-----:R-:W-:-:S06]  /*82e90*/  PRMT R22, RZ, 0x7610, R22 ;  /* 0x00007610ff167816 */ /* 0x001fcc0000000016 */
[----:B----4-:R0:W4:Y:S04]  /*82ea0*/  @P0 LDG.E.U8 R22, desc[UR32][R24.64] ;  /* 0x0000002018160981 */ /* 0x010128000c1e1100 */
[----:B------:R-:W0:Y:S04]  /*82eb0*/  LDL R24, [R1+0x3168] ;  /* 0x0031680001187983 */ /* 0x000e280000100800 */
[----:B------:R-:W0:Y:S01]  /*82ec0*/  LDL R25, [R1+0x316c] ;  /* 0x00316c0001197983 */ /* 0x000e220000100800 */
[----:B------:R-:W-:Y:S02]  /*82ed0*/  PRMT R23, RZ, 0x7610, R23 ;  /* 0x00007610ff177816 */ /* 0x000fe40000000017 */
[----:B0-----:R-:W-:-:S04]  /*82ee0*/  @P0 LOP3.LUT R25, R25, R24, RZ, 0x3c, !PT ;  /* 0x0000001819190212 */ /* 0x001fc800078e3cff */
[----:B------:R-:W-:-:S04]  /*82ef0*/  @P0 LOP3.LUT R24, R25, R24, RZ, 0x3c, !PT ;  /* 0x0000001819180212 */ /* 0x000fc800078e3cff */
[----:B------:R-:W-:-:S05]  /*82f00*/  @P0 LOP3.LUT R25, R25, R24, RZ, 0x3c, !PT ;  /* 0x0000001819190212 */ /* 0x000fca00078e3cff */
[----:B------:R0:W4:Y:S02]  /*82f10*/  @P0 LDG.E.U8 R23, desc[UR32][R24.64] ;  /* 0x0000002018170981 */ /* 0x000124000c1e1100 */
[----:B0-----:R-:W-:-:S06]  /*82f20*/  PRMT R24, RZ, 0x7610, R24 ;  /* 0x00007610ff187816 */ /* 0x001fcc0000000018 */
[----:B---3--:R0:W3:Y:S04]  /*82f30*/  @P0 LDG.E.U8 R24, desc[UR32][R26.64] ;  /* 0x000000201a180981 */ /* 0x0080e8000c1e1100 */
[----:B------:R-:W0:Y:S04]  /*82f40*/  LDL R26, [R1+0x3158] ;  /* 0x00315800011a7983 */ /* 0x000e280000100800 */
[----:B------:R-:W0:Y:S01]  /*82f50*/  LDL R27, [R1+0x315c] ;  /* 0x00315c00011b7983 */ /* 0x000e220000100800 */
[----:B------:R-:W-:Y:S02]  /*82f60*/  PRMT R25, RZ, 0x7610, R25 ;  /* 0x00007610ff197816 */ /* 0x000fe40000000019 */
[----:B0-----:R-:W-:-:S04]  /*82f70*/  @P0 LOP3.LUT R27, R27, R26, RZ, 0x3c, !PT ;  /* 0x0000001a1b1b0212 */ /* 0x001fc800078e3cff */
[----:B------:R-:W-:-:S04]  /*82f80*/  @P0 LOP3.LUT R26, R27, R26, RZ, 0x3c, !PT ;  /* 0x0000001a1b1a0212 */ /* 0x000fc800078e3cff */
[----:B------:R-:W-:-:S05]  /*82f90*/  @P0 LOP3.LUT R27, R27, R26, RZ, 0x3c, !PT ;  /* 0x0000001a1b1b0212 */ /* 0x000fca00078e3cff */
[----:B------:R0:W3:Y:S02]  /*82fa0*/  @P0 LDG.E.U8 R25, desc[UR32][R26.64] ;  /* 0x000000201a190981 */ /* 0x0000e4000c1e1100 */
[----:B0-----:R-:W-:-:S06]  /*82fb0*/  PRMT R26, RZ, 0x7610, R26 ;  /* 0x00007610ff1a7816 */ /* 0x001fcc000000001a */
[----:B--2---:R0:W2:Y:S04]  /*82fc0*/  @P0 LDG.E.U8 R26, desc[UR32][R28.64] ;  /* 0x000000201c1a0981 */ /* 0x0040a8000c1e1100 */
[----:B------:R-:W0:Y:S04]  /*82fd0*/  LDL R28, [R1+0x3148] ;  /* 0x00314800011c7983 */ /* 0x000e280000100800 */
[----:B------:R-:W0:Y:S01]  /*82fe0*/  LDL R29, [R1+0x314c] ;  /* 0x00314c00011d7983 */ /* 0x000e220000100800 */
[----:B------:R-:W-:Y:S02]  /*82ff0*/  PRMT R27, RZ, 0x7610, R27 ;  /* 0x00007610ff1b7816 */ /* 0x000fe4000000001b */
[----:B0-----:R-:W-:-:S04]  /*83000*/  @P0 LOP3.LUT R29, R29, R28, RZ, 0x3c, !PT ;  /* 0x0000001c1d1d0212 */ /* 0x001fc800078e3cff */
[----:B------:R-:W-:-:S04]  /*83010*/  @P0 LOP3.LUT R28, R29, R28, RZ, 0x3c, !PT ;  /* 0x0000001c1d1c0212 */ /* 0x000fc800078e3cff */
[----:B------:R-:W-:-:S05]  /*83020*/  @P0 LOP3.LUT R29, R29, R28, RZ, 0x3c, !PT ;  /* 0x0000001c1d1d0212 */ /* 0x000fca00078e3cff */
[----:B------:R0:W2:Y:S02]  /*83030*/  @P0 LDG.E.U8 R27, desc[UR32][R28.64] ;  /* 0x000000201c1b0981 */ /* 0x0000a4000c1e1100 */
[----:B0-----:R-:W-:-:S06]  /*83040*/  PRMT R28, RZ, 0x7610, R28 ;  /* 0x00007610ff1c7816 */ /* 0x001fcc000000001c */
[----:B------:R0:W2:Y:S04]  /*83050*/  @P0 LDG.E.U8 R28, desc[UR32][R30.64] ;  /* 0x000000201e1c0981 */ /* 0x0000a8000c1e1100 */
[----:B------:R-:W0:Y:S04]  /*83060*/  LDL R30, [R1+0x3138] ;  /* 0x00313800011e7983 */ /* 0x000e280000100800 */
[----:B------:R-:W0:Y:S01]  /*83070*/  LDL R31, [R1+0x313c] ;  /* 0x00313c00011f7983 */ /* 0x000e220000100800 */
[----:B------:R-:W-:Y:S02]  /*83080*/  ISETP.GT.AND P1, PT, R2, 0x7f, PT ;  /* 0x0000007f0200780c */ /* 0x000fe40003f24270 */
[----:B------:R-:W-:-:S11]  /*83090*/  PRMT R29, RZ, 0x7610, R29 ;  /* 0x00007610ff1d7816 */ /* 0x000fd6000000001d */
[----:B0-----:R-:W-:-:S04]  /*830a0*/  @P1 LOP3.LUT R31, R31, R30, RZ, 0x3c, !PT ;  /* 0x0000001e1f1f1212 */ /* 0x001fc800078e3cff */
        /* <DEDUP_REMOVED lines=107> */
[----:B------:R-:W2:Y:S04]  /*83760*/  @P1 LDG.E.U8 R61, desc[UR32][R30.64] ;  /* 0x000000201e3d1981 */ /* 0x000ea8000c1e1100 */
[----:B------:R0:W-:Y:S04]  /*83770*/  STL [R1+0x8158], R16 ;  /* 0x0081581001007387 */ /* 0x0001e80000100800 */
[----:B0-----:R-:W2:Y:S04]  /*83780*/  LDL.LU R16, [R1+0x2fac] ;  /* 0x002fac0001107983 */ /* 0x001ea80000300800 */
        /* <DEDUP_REMOVED lines=10> */
[----:B----4-:R0:W-:Y:S04]  /*83830*/  STL [R1+0x8140], R22 ;  /* 0x0081401601007387 */ /* 0x0101e80000100800 */
[----:B0-----:R-:W4:Y:S04]  /*83840*/  LDL.LU R22, [R1+0x2fc4] ;  /* 0x002fc40001167983 */ /* 0x001f280000300800 */
[----:B------:R-:W-:Y:S04]  /*83850*/  STL [R1+0x813c], R23 ;  /* 0x00813c1701007387 */ /* 0x000fe80000100800 */
[----:B---3--:R0:W-:Y:S04]  /*83860*/  STL [R1+0x8138], R24 ;  /* 0x0081381801007387 */ /* 0x0081e80000100800 */
[----:B------:R-:W-:Y:S04]  /*83870*/  STL [R1+0x8134], R25 ;  /* 0x0081341901007387 */ /* 0x000fe80000100800 */
[----:B--2---:R-:W-:Y:S04]  /*83880*/  STL [R1+0x8130], R26 ;  /* 0x0081301a01007387 */ /* 0x004fe80000100800 */
        /* <DEDUP_REMOVED lines=11> */
[----:B0-----:R-:W0:Y:S03]  /*83940*/  S2R R24, SR_TID.X ;  /* 0x0000000000187919 */ /* 0x001e260000002100 */
        /* <DEDUP_REMOVED lines=9> */
[----:B------:R-:W-:Y:S01]  /*839e0*/  STL [R1+0x80a8], R30 ;  /* 0x0080a81e01007387 */ /* 0x000fe20000100800 */
[----:B0-----:R-:W-:-:S03]  /*839f0*/  LOP3.LUT R61, R24, 0x1f, RZ, 0xc0, !PT ;  /* 0x0000001f183d7812 */ /* 0x001fc600078ec0ff */
[----:B------:R-:W-:Y:S04]  /*83a00*/  STL [R1+0x80f4], R30 ;  /* 0x0080f41e01007387 */ /* 0x000fe80000100800 */
[----:B------:R-:W-:Y:S04]  /*83a10*/  STL [R1+0x80a4], R0 ;  /* 0x0080a40001007387 */ /* 0x000fe80000100800 */
[----:B------:R0:W-:Y:S01]  /*83a20*/  STL [R1+0x80f8], R0 ;  /* 0x0080f80001007387 */ /* 0x0001e20000100800 */
[----:B------:R-:W-:Y:S06]  /*83a30*/  BAR.SYNC.DEFER_BLOCKING 0x0 ;  /* 0x0000000000007b1d */ /* 0x000fec0000010000 */
[----:B0-----:R-:W2:Y:S04]  /*83a40*/  LDL.LU R0, [R1+0x2fa8] ;  /* 0x002fa80001007983 */ /* 0x001ea80000300800 */
        /* <DEDUP_REMOVED lines=23> */
[----:B----4-:R0:W-:Y:S04]  /*83bc0*/  STS.U8 [R61+UR4], R22 ;  /* 0x000000163d007988 */ /* 0x0101e80008000004 */
[----:B------:R1:W-:Y:S04]  /*83bd0*/  STS.U8 [R61+UR4+0x20], R21 ;  /* 0x000020153d007988 */ /* 0x0003e80008000004 */
[----:B------:R4:W-:Y:S04]  /*83be0*/  STS.U8 [R61+UR4+0x40], R20 ;  /* 0x000040143d007988 */ /* 0x0009e80008000004 */
[----:B0-----:R-:W3:Y:S04]  /*83bf0*/  LDL.LU R22, [R1+0x2e88] ;  /* 0x002e880001167983 */ /* 0x001ee80000300800 */
[----:B-1----:R-:W3:Y:S04]  /*83c00*/  LDL.LU R21, [R1+0x2dc4] ;  /* 0x002dc40001157983 */ /* 0x002ee80000300800 */
[----:B------:R0:W-:Y:S04]  /*83c10*/  STS.U8 [R61+UR4+0x60], R19 ;  /* 0x000060133d007988 */ /* 0x0001e80008000004 */
[----:B----4-:R-:W4:Y:S04]  /*83c20*/  LDL.LU R20, [R1+0x2dc0] ;  /* 0x002dc00001147983 */ /* 0x010f280000300800 */
[----:B------:R1:W-:Y:S04]  /*83c30*/  STS.U8 [R61+UR4+0x80], R18 ;  /* 0x000080123d007988 */ /* 0x0003e80008000004 */
[----:B0-----:R-:W4:Y:S04]  /*83c40*/  LDL.LU R19, [R1+0x2dbc] ;  /* 0x002dbc0001137983 */ /* 0x001f280000300800 */
[----:B------:R0:W-:Y:S04]  /*83c50*/  STS.U8 [R61+UR4+0xa0], R17 ;  /* 0x0000a0113d007988 */ /* 0x0001e80008000004 */
[----:B-1----:R-:W4:Y:S04]  /*83c60*/  LDL.LU R18, [R1+0x2db8] ;  /* 0x002db80001127983 */ /* 0x002f280000300800 */
[----:B------:R1:W-:Y:S04]  /*83c70*/  STS.U8 [R61+UR4+0xc0], R16 ;  /* 0x0000c0103d007988 */ /* 0x0003e80008000004 */
[----:B0-----:R-:W4:Y:S04]  /*83c80*/  LDL.LU R17, [R1+0x2db4] ;  /* 0x002db40001117983 */ /* 0x001f280000300800 */
[----:B-1----:R-:W4:Y:S04]  /*83c90*/  LDL.LU R16, [R1+0x2db0] ;  /* 0x002db00001107983 */ /* 0x002f280000300800 */
[----:B--2---:R0:W-:Y:S04]  /*83ca0*/  STS.U8 [R61+UR4+0xe0], R0 ;  /* 0x0000e0003d007988 */ /* 0x0041e80008000004 */
[----:B---3--:R1:W-:Y:S04]  /*83cb0*/  STS.U8 [R61+UR4+0x100], R30 ;  /* 0x0001001e3d007988 */ /* 0x0083e80008000004 */
[----:B------:R2:W-:Y:S04]  /*83cc0*/  STS.U8 [R61+UR4+0x120], R31 ;  /* 0x0001201f3d007988 */ /* 0x0005e80008000004 */
[----:B0-----:R-:W3:Y:S04]  /*83cd0*/  LDL.LU R0, [R1+0x2dac] ;  /* 0x002dac0001007983 */ /* 0x001ee80000300800 */
[----:B-1----:R-:W3:Y:S04]  /*83ce0*/  LDL.LU R30, [R1+0x2da8] ;  /* 0x002da800011e7983 */ /* 0x002ee80000300800 */
[----:B------:R0:W-:Y:S04]  /*83cf0*/  STS.U8 [R61+UR4+0x140], R59 ;  /* 0x0001403b3d007988 */ /* 0x0001e80008000004 */
[----:B--2---:R-:W2:Y:S04]  /*83d00*/  LDL.LU R31, [R1+0x2da4] ;  /* 0x002da400011f7983 */ /* 0x004ea80000300800 */
[----:B------:R1:W-:Y:S04]  /*83d10*/  STS.U8 [R61+UR4+0x160], R57 ;  /* 0x000160393d007988 */ /* 0x0003e80008000004 */
[----:B0-----:R-:W2:Y:S04]  /*83d20*/  LDL.LU R59, [R1+0x2da0] ;  /* 0x002da000013b7983 */ /* 0x001ea80000300800 */
[----:B------:R0:W-:Y:S04]  /*83d30*/  STS.U8 [R61+UR4+0x180], R55 ;  /* 0x000180373d007988 */ /* 0x0001e80008000004 */
[----:B-1----:R-:W2:Y:S04]  /*83d40*/  LDL.LU R57, [R1+0x2d9c] ;  /* 0x002d9c0001397983 */ /* 0x002ea80000300800 */
        /* <DEDUP_REMOVED lines=40> */
[----:B----4-:R1:W-:Y:S04]  /*83fd0*/  STS.U8 [R61+UR4+0x1060], R20 ;  /* 0x001060143d007988 */ /* 0x0103e80008000004 */
[----:B0-----:R-:W4:Y:S04]  /*83fe0*/  LDL.LU R21, [R1+0x2c88] ;  /* 0x002c880001157983 */ /* 0x001f280000300800 */
[----:B------:R0:W-:Y:S04]  /*83ff0*/  STS.U8 [R61+UR4+0x1000], R19 ;  /* 0x001000133d007988 */ /* 0x0001e80008000004 */
[----:B-1----:R-:W4:Y:S04]  /*84000*/  LDL.LU R20, [R1+0x2bc4] ;  /* 0x002bc40001147983 */ /* 0x002f280000300800 */
[----:B------:R1:W-:Y:S04]  /*84010*/  STS.U8 [R61+UR4+0x1020], R18 ;  /* 0x001020123d007988 */ /* 0x0003e80008000004 */
[----:B0-----:R-:W4:Y:S04]  /*84020*/  LDL.LU R19, [R1+0x2bc0] ;  /* 0x002bc00001137983 */ /* 0x001f280000300800 */
[----:B------:R0:W-:Y:S04]  /*84030*/  STS.U8 [R61+UR4+0x10c0], R17 ;  /* 0x0010c0113d007988 */ /* 0x0001e80008000004 */
[----:B-1----:R-:W4:Y:S04]  /*84040*/  LDL.LU R18, [R1+0x2bbc] ;  /* 0x002bbc0001127983 */ /* 0x002f280000300800 */
[----:B------:R1:W-:Y:S04]  /*84050*/  STS.U8 [R61+UR4+0x10e0], R16 ;  /* 0x0010e0103d007988 */ /* 0x0003e80008000004 */
[----:B0-----:R-:W4:Y:S04]  /*84060*/  LDL.LU R17, [R1+0x2bb8] ;  /* 0x002bb80001117983 */ /* 0x001f280000300800 */
[----:B-1----:R-:W4:Y:S04]  /*84070*/  LDL.LU R16, [R1+0x2bb4] ;  /* 0x002bb40001107983 */ /* 0x002f280000300800 */
[----:B---3--:R0:W-:Y:S04]  /*84080*/  STS.U8 [R61+UR4+0x1080], R0 ;  /* 0x001080003d007988 */ /* 0x0081e80008000004 */
[----:B------:R1:W-:Y:S04]  /*84090*/  STS.U8 [R61+UR4+0x10a0], R30 ;  /* 0x0010a01e3d007988 */ /* 0x0003e80008000004 */
[----:B0-----:R-:W3:Y:S04]  /*840a0*/  LDL.LU R0, [R1+0x2bb0] ;  /* 0x002bb00001007983 */ /* 0x001ee80000300800 */
[----:B--2---:R0:W-:Y:S04]  /*840b0*/  STS.U8 [R61+UR4+0x1140], R31 ;  /* 0x0011401f3d007988 */ /* 0x0041e80008000004 */
        /* <DEDUP_REMOVED lines=55> */
[----:B------:R0:W-:Y:S04]  /*84430*/  STS.U8 [R61+UR4+0x2080], R16 ;  /* 0x002080103d007988 */ /* 0x0001e80008000004 */
[----:B-1----:R-:W4:Y:S04]  /*84440*/  LDL.LU R17, [R1+0x29b8] ;  /* 0x0029b80001117983 */ /* 0x002f280000300800 */
[----:B0-----:R-:W4:Y:S04]  /*84450*/  LDL.LU R16, [R1+0x29b4] ;  /* 0x0029b40001107983 */ /* 0x001f280000300800 */
[----:B---3--:R0:W-:Y:S04]  /*84460*/  STS.U8 [R61+UR4+0x20a0], R0 ;  /* 0x0020a0003d007988 */ /* 0x0081e80008000004 */
[----:B--2---:R1:W-:Y:S04]  /*84470*/  STS.U8 [R61+UR4+0x20c0], R30 ;  /* 0x0020c01e3d007988 */ /* 0x0043e80008000004 */
[----:B0-----:R-:W2:Y:S04]  /*84480*/  LDL.LU R0, [R1+0x29b0] ;  /* 0x0029b00001007983 */ /* 0x001ea80000300800 */
[----:B------:R0:W-:Y:S04]  /*84490*/  STS.U8 [R61+UR4+0x20e0], R31 ;  /* 0x0020e01f3d007988 */ /* 0x0001e80008000004 */
[----:B-1----:R-:W3:Y:S04]  /*844a0*/  LDL.LU R30, [R1+0x29ac] ;  /* 0x0029ac00011e7983 */ /* 0x002ee80000300800 */
[----:B------:R1:W-:Y:S04]  /*844b0*/  STS.U8 [R61+UR4+0x2100], R59 ;  /* 0x0021003b3d007988 */ /* 0x0003e80008000004 */
[----:B0-----:R-:W3:Y:S04]  /*844c0*/  LDL.LU R31, [R1+0x29a8] ;  /* 0x0029a800011f7983 */ /* 0x001ee80000300800 */
        /* <DEDUP_REMOVED lines=40> */
[----:B----4-:R0:W-:Y:S04]  /*84750*/  STS.U8 [R61+UR4+0x2980], R22 ;  /* 0x002980163d007988 */ /* 0x0101e80008000004 */
        /* <DEDUP_REMOVED lines=14> */
[----:B--2---:R0:W-:Y:S04]  /*84840*/  STS.U8 [R61+UR4+0x30c0], R0 ;  /* 0x0030c0003d007988 */ /* 0x0041e80008000004 */
[----:B---3--:R1:W-:Y:S04]  /*84850*/  STS.U8 [R61+UR4+0x30e0], R30 ;  /* 0x0030e01e3d007988 */ /* 0x0083e80008000004 */
        /* <DEDUP_REMOVED lines=680> */
[----:B--2---:R-:W-:Y:S04]  /*872e0*/  STS.U8 [R61+UR4+0xd940], R0 ;  /* 0x00d940003d007988 */ /* 0x004fe80008000004 */
[----:B---3--:R-:W-:Y:S04]  /*872f0*/  STS.U8 [R61+UR4+0xd920], R30 ;  /* 0x00d9201e3d007988 */ /* 0x008fe80008000004 */
[----:B------:R-:W-:Y:S04]  /*87300*/  STS.U8 [R61+UR4+0xd900], R31 ;  /* 0x00d9001f3d007988 */ /* 0x000fe80008000004 */
        /* <DEDUP_REMOVED lines=9> */
[----:B----4-:R-:W-:Y:S04]  /*873a0*/  STS.U8 [R61+UR4+0xe0a0], R43 ;  /* 0x00e0a02b3d007988 */ /* 0x010fe80008000004 */
        /* <DEDUP_REMOVED lines=17> */
[----:B------:R0:W-:Y:S04]  /*874c0*/  STS.U8 [R61+UR4+0xe8c0], R16 ;  /* 0x00e8c0103d007988 */ /* 0x0001e80008000004 */
[----:B0-----:R-:W2:Y:S04]  /*874d0*/  LDL.LU R16, [R1+0x1f8] ;  /* 0x0001f80001107983 */ /* 0x001ea80000300800 */
[----:B------:R-:W3:Y:S04]  /*874e0*/  LDL.LU R17, [R1+0x1f4] ;  /* 0x0001f40001117983 */ /* 0x000ee80000300800 */
[----:B------:R-:W4:Y:S04]  /*874f0*/  LDL.LU R18, [R1+0x1f0] ;  /* 0x0001f00001127983 */ /* 0x000f280000300800 */
        /* <DEDUP_REMOVED lines=27> */
[----:B------:R-:W4:Y:S04]  /*876b0*/  LDL.LU R25, [R1] ;  /* 0x0000000001197983 */ /* 0x000f280000300800 */
[----:B--2---:R0:W-:Y:S04]  /*876c0*/  STS.U8 [R61+UR4+0xe920], R16 ;  /* 0x00e920103d007988 */ /* 0x0041e80008000004 */
[----:B---3--:R1:W-:Y:S04]  /*876d0*/  STS.U8 [R61+UR4+0xe900], R17 ;  /* 0x00e900113d007988 */ /* 0x0083e80008000004 */
[----:B----4-:R2:W-:Y:S04]  /*876e0*/  STS.U8 [R61+UR4+0xe960], R18 ;  /* 0x00e960123d007988 */ /* 0x0105e80008000004 */
[----:B------:R3:W-:Y:S04]  /*876f0*/  STS.U8 [R61+UR4+0xe940], R19 ;  /* 0x00e940133d007988 */ /* 0x0007e80008000004 */
[----:B------:R4:W-:Y:S04]  /*87700*/  STS.U8 [R61+UR4+0xe9a0], R20 ;  /* 0x00e9a0143d007988 */ /* 0x0009e80008000004 */
[----:B------:R4:W-:Y:S04]  /*87710*/  STS.U8 [R61+UR4+0xe980], R21 ;  /* 0x00e980153d007988 */ /* 0x0009e80008000004 */
[----:B------:R4:W-:Y:S04]  /*87720*/  STS.U8 [R61+UR4+0xe9e0], R22 ;  /* 0x00e9e0163d007988 */ /* 0x0009e80008000004 */
[----:B------:R4:W-:Y:S04]  /*87730*/  STS.U8 [R61+UR4+0xe9c0], R23 ;  /* 0x00e9c0173d007988 */ /* 0x0009e80008000004 */
        /* <DEDUP_REMOVED lines=15> */
[----:B0-----:R-:W4:Y:S04]  /*87830*/  LDL.LU R16, [R1+0x8158] ;  /* 0x0081580001107983 */ /* 0x001f280000300800 */
[----:B------:R-:W-:Y:S04]  /*87840*/  STS.U8 [R61+UR4+0xf1a0], R37 ;  /* 0x00f1a0253d007988 */ /* 0x000fe80008000004 */
[----:B-1----:R-:W4:Y:S04]  /*87850*/  LDL.LU R17, [R1+0x8154] ;  /* 0x0081540001117983 */ /* 0x002f280000300800 */
[----:B------:R-:W-:Y:S04]  /*87860*/  STS.U8 [R61+UR4+0xf860], R35 ;  /* 0x00f860233d007988 */ /* 0x000fe80008000004 */
[----:B--2---:R-:W2:Y:S04]  /*87870*/  LDL.LU R18, [R1+0x8150] ;  /* 0x0081500001127983 */ /* 0x004ea80000300800 */
[----:B------:R-:W-:Y:S04]  /*87880*/  STS.U8 [R61+UR4+0xf840], R33 ;  /* 0x00f840213d007988 */ /* 0x000fe80008000004 */
[----:B---3--:R-:W3:Y:S04]  /*87890*/  LDL.LU R19, [R1+0x814c] ;  /* 0x00814c0001137983 */ /* 0x008ee80000300800 */
[----:B------:R-:W-:Y:S04]  /*878a0*/  STS.U8 [R61+UR4+0xf820], R29 ;  /* 0x00f8201d3d007988 */ /* 0x000fe80008000004 */
[----:B----4-:R-:W4:Y:S04]  /*878b0*/  LDL.LU R20, [R1+0x8148] ;  /* 0x0081480001147983 */ /* 0x010f280000300800 */
[----:B------:R-:W-:Y:S04]  /*878c0*/  STS.U8 [R61+UR4+0xf800], R28 ;  /* 0x00f8001c3d007988 */ /* 0x000fe80008000004 */
[----:B------:R-:W4:Y:S04]  /*878d0*/  LDL.LU R21, [R1+0x8144] ;  /* 0x0081440001157983 */ /* 0x000f280000300800 */
[----:B------:R-:W-:Y:S04]  /*878e0*/  STS.U8 [R61+UR4+0xf8e0], R27 ;  /* 0x00f8e01b3d007988 */ /* 0x000fe80008000004 */
[----:B------:R-:W4:Y:S04]  /*878f0*/  LDL.LU R22, [R1+0x8140] ;  /* 0x0081400001167983 */ /* 0x000f280000300800 */
[----:B------:R-:W-:Y:S04]  /*87900*/  STS.U8 [R61+UR4+0xf8c0], R26 ;  /* 0x00f8c01a3d007988 */ /* 0x000fe80008000004 */
[----:B------:R-:W4:Y:S04]  /*87910*/  LDL.LU R23, [R1+0x813c] ;  /* 0x00813c0001177983 */ /* 0x000f280000300800 */
[----:B------:R-:W-:Y:S04]  /*87920*/  STS.U8 [R61+UR4+0xf8a0], R25 ;  /* 0x00f8a0193d007988 */ /* 0x000fe80008000004 */
[----:B------:R-:W-:Y:S04]  /*87930*/  STS.U8 [R61+UR4+0xf880], R60 ;  /* 0x00f8803c3d007988 */ /* 0x000fe80008000004 */
[----:B------:R-:W-:Y:S04]  /*87940*/  STL [R1+0x80fc], R60 ;  /* 0x0080fc3c01007387 */ /* 0x000fe80000100800 */
        /* <DEDUP_REMOVED lines=9> */
[----:B------:R0:W-:Y:S04]  /*879e0*/  STL [R1+0x8110], R50 ;  /* 0x0081103201007387 */ /* 0x0001e80000100800 */
        /* <DEDUP_REMOVED lines=22> */
[----:B------:R-:W4:Y:S01]  /*87b50*/  LDL.LU R33, [R1+0x2e60] ;  /* 0x002e600001217983 */ /* 0x000f220000300800 */
[----:B------:R-:W-:-:S03]  /*87b60*/  LOP3.LUT R29, R24, 0x1f, RZ, 0xc0, !PT ;  /* 0x0000001f181d7812 */ /* 0x000fc600078ec0ff */
[----:B------:R-:W4:Y:S04]  /*87b70*/  LDL.LU R28, [R1+0x2e5c] ;  /* 0x002e5c00011c7983 */ /* 0x000f280000300800 */
[----:B------:R-:W4:Y:S04]  /*87b80*/  LDL.LU R27, [R1+0x2e58] ;  /* 0x002e5800011b7983 */ /* 0x000f280000300800 */
[----:B------:R-:W4:Y:S04]  /*87b90*/  LDL.LU R26, [R1+0x2e54] ;  /* 0x002e5400011a7983 */ /* 0x000f280000300800 */
[----:B------:R-:W4:Y:S04]  /*87ba0*/  LDL.LU R25, [R1+0x2e50] ;  /* 0x002e500001197983 */ /* 0x000f280000300800 */
[----:B------:R-:W4:Y:S04]  /*87bb0*/  LDL.LU R24, [R1+0x2e4c] ;  /* 0x002e4c0001187983 */ /* 0x000f280000300800 */
[----:B------:R-:W-:Y:S04]  /*87bc0*/  STS.U8 [R61+UR4+0xf9c0], R48 ;  /* 0x00f9c0303d007988 */ /* 0x000fe80008000004 */
[----:B------:R0:W-:Y:S04]  /*87bd0*/  STL [R1+0x8114], R48 ;  /* 0x0081143001007387 */ /* 0x0001e80000100800 */
[----:B------:R-:W-:Y:S04]  /*87be0*/  STS.U8 [R61+UR4+0xf9a0], R46 ;  /* 0x00f9a02e3d007988 */ /* 0x000fe80008000004 */
[----:B0-----:R-:W2:Y:S04]  /*87bf0*/  LDL.LU R48, [R1+0x2f7c] ;  /* 0x002f7c0001307983 */ /* 0x001ea80000300800 */
[----:B------:R0:W-:Y:S04]  /*87c00*/  STL [R1+0x8118], R46 ;  /* 0x0081182e01007387 */ /* 0x0001e80000100800 */
[----:B------:R-:W-:Y:S04]  /*87c10*/  STS.U8 [R61+UR4+0xf980], R44 ;  /* 0x00f9802c3d007988 */ /* 0x000fe80008000004 */
[----:B0-----:R-:W3:Y:S04]  /*87c20*/  LDL.LU R46, [R1+0x2f80] ;  /* 0x002f8000012e7983 */ /* 0x001ee80000300800 */
[----:B------:R0:W-:Y:S04]  /*87c30*/  STL [R1+0x811c], R44 ;  /* 0x00811c2c01007387 */ /* 0x0001e80000100800 */
[----:B0-----:R-:W4:Y:S01]  /*87c40*/  LDL.LU R44, [R1+0x2f84] ;  /* 0x002f8400012c7983 */ /* 0x001f220000300800 */
[----:B------:R-:W-:-:S05]  /*87c50*/  LOP3.LUT R2, R29, 0x8, RZ, 0x3c, !PT ;  /* 0x000000081d027812 */ /* 0x000fca00078e3cff */
[----:B----4-:R0:W-:Y:S04]  /*87c60*/  STS.U8 [R2+UR4+0x200], R44 ;  /* 0x0002002c02007988 */ /* 0x0101e80008000004 */
[----:B---3--:R1:W-:Y:S04]  /*87c70*/  STS.U8 [R2+UR4+0x220], R46 ;  /* 0x0002202e02007988 */ /* 0x0083e80008000004 */
[----:B--2---:R2:W-:Y:S04]  /*87c80*/  STS.U8 [R2+UR4+0x240], R48 ;  /* 0x0002403002007988 */ /* 0x0045e80008000004 */
[----:B0-----:R-:W3:Y:S04]  /*87c90*/  LDL.LU R44, [R1+0x2e48] ;  /* 0x002e4800012c7983 */ /* 0x001ee80000300800 */
[----:B-1----:R-:W4:Y:S04]  /*87ca0*/  LDL.LU R46, [R1+0x2d84] ;  /* 0x002d8400012e7983 */ /* 0x002f280000300800 */
        /* <DEDUP_REMOVED lines=56> */
[----:B-1----:R-:W2:Y:S04]  /*88030*/  LDL.LU R24, [R1+0x2c50] ;  /* 0x002c500001187983 */ /* 0x002ea80000300800 */
[----:B---3--:R0:W-:Y:S04]  /*88040*/  STS.U8 [R2+UR4+0xbc0], R44 ;  /* 0x000bc02c02007988 */ /* 0x0081e80008000004 */
[----:B----4-:R1:W-:Y:S04]  /*88050*/  STS.U8 [R2+UR4+0x1240], R46 ;  /* 0x0012402e02007988 */ /* 0x0103e80008000004 */
[----:B0-----:R-:W3:Y:S04]  /*88060*/  LDL.LU R44, [R1+0x2c4c] ;  /* 0x002c4c00012c7983 */ /* 0x001ee80000300800 */
[----:B--2---:R0:W-:Y:S04]  /*88070*/  STS.U8 [R2+UR4+0x1260], R48 ;  /* 0x0012603002007988 */ /* 0x0041e80008000004 */
[----:B-1----:R-:W2:Y:S04]  /*88080*/  LDL.LU R46, [R1+0x2c48] ;  /* 0x002c4800012e7983 */ /* 0x002ea80000300800 */
        /* <DEDUP_REMOVED lines=60> */
[----:B----4-:R0:W-:Y:S04]  /*88450*/  STS.U8 [R2+UR4+0x2200], R48 ;  /* 0x0022003002007988 */ /* 0x0101e80008000004 */
[----:B-1----:R-:W3:Y:S04]  /*88460*/  LDL.LU R46, [R1+0x2a48] ;  /* 0x002a4800012e7983 */ /* 0x002ee80000300800 */
        /* <DEDUP_REMOVED lines=801> */
[----:B--2---:R0:W-:Y:S04]  /*8b680*/  STS.U8 [R2+UR4+0xea00], R24 ;  /* 0x00ea001802007988 */ /* 0x0041e80008000004 */
[----:B---3--:R1:W-:Y:S04]  /*8b690*/  STS.U8 [R2+UR4+0xea60], R25 ;  /* 0x00ea601902007988 */ /* 0x0083e80008000004 */
[----:B----4-:R2:W-:Y:S04]  /*8b6a0*/  STS.U8 [R2+UR4+0xea40], R26 ;  /* 0x00ea401a02007988 */ /* 0x0105e80008000004 */
        /* <DEDUP_REMOVED lines=40> */
[----:B------:R-:W-:Y:S04]  /*8b930*/  STL [R1+0x8120], R42 ;  /* 0x0081202a01007387 */ /* 0x000fe80000100800 */
[----:B------:R-:W-:Y:S04]  /*8b940*/  STS.U8 [R2+UR4+0xfa80], R4 ;  /* 0x00fa800402007988 */ /* 0x000fe80008000004 */
[----:B------:R-:W-:Y:S04]  /*8b950*/  STL [R1+0x8124], R40 ;  /* 0x0081242801007387 */ /* 0x000fe80000100800 */
        /* <DEDUP_REMOVED lines=15> */
[----:B------:R-:W-:Y:S04]  /*8ba50*/  STS.U8 [R2+UR4+0xfb40], R6 ;  /* 0x00fb400602007988 */ /* 0x000fe80008000004 */
        /* <DEDUP_REMOVED lines=11> */
[----:B------:R0:W-:Y:S04]  /*8bb10*/  STS.U8 [R2+UR4+0xfb80], R12 ;  /* 0x00fb800c02007988 */ /* 0x0001e80008000004 */
[----:B------:R-:W4:Y:S04]  /*8bb20*/  LDL.LU R49, [R1+0x2e34] ;  /* 0x002e340001317983 */ /* 0x000f280000300800 */
[----:B0-----:R-:W4:Y:S04]  /*8bb30*/  LDL.LU R2, [R1+0x2e30] ;  /* 0x002e300001027983 */ /* 0x001f280000300800 */
        /* <DEDUP_REMOVED lines=965> */
[----:B------:R-:W-:Y:S04]  /*8f790*/  STS.U8 [R0+UR4+0xede0], R30 ;  /* 0x00ede01e00007988 */ /* 0x000fe80008000004 */
[----:B0-----:R-:W4:Y:S04]  /*8f7a0*/  LDL.LU R60, [R1+0x2ed4] ;  /* 0x002ed400013c7983 */ /* 0x001f280000300800 */
        /* <DEDUP_REMOVED lines=33> */
[----:B0-----:R-:W4:Y:S04]  /*8f9c0*/  LDL.LU R0, [R1+0x2ed0] ;  /* 0x002ed00001007983 */ /* 0x001f280000300800 */
        /* <DEDUP_REMOVED lines=17> */
[----:B------:R-:W-:-:S05]  /*8fae0*/  LOP3.LUT R31, R61, 0x18, RZ, 0x3c, !PT ;  /* 0x000000183d1f7812 */ /* 0x000fca00078e3cff */
        /* <DEDUP_REMOVED lines=26> */
[----:B------:R0:W-:Y:S04]  /*8fc90*/  STS.U8 [R31+UR4+0x7a0], R0 ;  /* 0x0007a0001f007988 */ /* 0x0001e80008000004 */
[----:B------:R1:W-:Y:S04]  /*8fca0*/  STS.U8 [R31+UR4+0x7c0], R30 ;  /* 0x0007c01e1f007988 */ /* 0x0003e80008000004 */
[----:B------:R1:W-:Y:S04]  /*8fcb0*/  STS.U8 [R31+UR4+0x7e0], R59 ;  /* 0x0007e03b1f007988 */ /* 0x0003e80008000004 */
[----:B0-----:R-:W2:Y:S04]  /*8fcc0*/  LDL.LU R0, [R1+0x2cd4] ;  /* 0x002cd40001007983 */ /* 0x001ea80000300800 */
[----:B-1----:R-:W2:Y:S04]  /*8fcd0*/  LDL.LU R30, [R1+0x2cd0] ;  /* 0x002cd000011e7983 */ /* 0x002ea80000300800 */
[----:B------:R0:W-:Y:S04]  /*8fce0*/  STS.U8 [R31+UR4+0xe20], R57 ;  /* 0x000e20391f007988 */ /* 0x0001e80008000004 */
[----:B------:R-:W2:Y:S04]  /*8fcf0*/  LDL.LU R59, [R1+0x2ccc] ;  /* 0x002ccc00013b7983 */ /* 0x000ea80000300800 */
        /* <DEDUP_REMOVED lines=28> */
[----:B0-----:R-:W2:Y:S04]  /*8fec0*/  LDL.LU R29, [R1+0x2bd0] ;  /* 0x002bd000011d7983 */ /* 0x001ea80000300800 */
[----:B---3--:R0:W-:Y:S04]  /*8fed0*/  STS.U8 [R31+UR4+0xfc0], R5 ;  /* 0x000fc0051f007988 */ /* 0x0081e80008000004 */
[----:B----4-:R1:W-:Y:S04]  /*8fee0*/  STS.U8 [R31+UR4+0x1640], R4 ;  /* 0x001640041f007988 */ /* 0x0103e80008000004 */
        /* <DEDUP_REMOVED lines=86> */
[----:B------:R0:W-:Y:S04]  /*90450*/  STS.U8 [R31+UR4+0x2760], R0 ;  /* 0x002760001f007988 */ /* 0x0001e80008000004 */
        /* <DEDUP_REMOVED lines=717> */
[----:B--2---:R-:W-:Y:S04]  /*93130*/  STS.U8 [R31+UR4+0xde20], R5 ;  /* 0x00de20051f007988 */ /* 0x004fe80008000004 */
[----:B---3--:R-:W-:Y:S04]  /*93140*/  STS.U8 [R31+UR4+0xde00], R4 ;  /* 0x00de00041f007988 */ /* 0x008fe80008000004 */
[----:B----4-:R0:W-:Y:S04]  /*93150*/  STS.U8 [R31+UR4+0xdee0], R40 ;  /* 0x00dee0281f007988 */ /* 0x0101e80008000004 */
[----:B------:R1:W-:Y:S04]  /*93160*/  STS.U8 [R31+UR4+0xdec0], R42 ;  /* 0x00dec02a1f007988 */ /* 0x0003e80008000004 */
[----:B0-----:R-:W2:Y:S04]  /*93170*/  LDL.LU R40, [R1+0x154] ;  /* 0x0001540001287983 */ /* 0x001ea80000300800 */
[----:B------:R0:W-:Y:S04]  /*93180*/  STS.U8 [R31+UR4+0xdea0], R44 ;  /* 0x00dea02c1f007988 */ /* 0x0001e80008000004 */
        /* <DEDUP_REMOVED lines=21> */
[----:B------:R-:W-:Y:S04]  /*932e0*/  STS.U8 [R31+UR4+0xe620], R59 ;  /* 0x00e6203b1f007988 */ /* 0x000fe80008000004 */
[----:B-1----:R-:W4:Y:S04]  /*932f0*/  LDL.LU R30, [R1+0x124] ;  /* 0x00012400011e7983 */ /* 0x002f280000300800 */
        /* <DEDUP_REMOVED lines=38> */
[----:B--2---:R-:W2:Y:S04]  /*93560*/  LDL.LU R44, [R1+0x811c] ;  /* 0x00811c00012c7983 */ /* 0x004ea80000300800 */
[----:B------:R0:W-:Y:S04]  /*93570*/  STS.U8 [R31+UR4+0xeea0], R46 ;  /* 0x00eea02e1f007988 */ /* 0x0001e80008000004 */
[----:B------:R1:W-:Y:S04]  /*93580*/  STS.U8 [R31+UR4+0xee80], R48 ;  /* 0x00ee80301f007988 */ /* 0x0003e80008000004 */
[----:B------:R1:W-:Y:S04]  /*93590*/  STS.U8 [R31+UR4+0xeee0], R50 ;  /* 0x00eee0321f007988 */ /* 0x0003e80008000004 */
[----:B0-----:R-:W3:Y:S04]  /*935a0*/  LDL.LU R46, [R1+0x8118] ;  /* 0x00811800012e7983 */ /* 0x001ee80000300800 */
[----:B-1----:R-:W4:Y:S04]  /*935b0*/  LDL.LU R48, [R1+0x8114] ;  /* 0x0081140001307983 */ /* 0x002f280000300800 */
[----:B------:R-:W2:Y:S04]  /*935c0*/  LDL.LU R50, [R1+0x8110] ;  /* 0x0081100001327983 */ /* 0x000ea80000300800 */
[----:B------:R0:W-:Y:S04]  /*935d0*/  STS.U8 [R31+UR4+0xeec0], R52 ;  /* 0x00eec0341f007988 */ /* 0x0001e80008000004 */
[----:B------:R1:W-:Y:S04]  /*935e0*/  STS.U8 [R31+UR4+0xef20], R54 ;  /* 0x00ef20361f007988 */ /* 0x0003e80008000004 */
[----:B------:R1:W-:Y:S04]  /*935f0*/  STS.U8 [R31+UR4+0xef00], R56 ;  /* 0x00ef00381f007988 */ /* 0x0003e80008000004 */
[----:B0-----:R-:W3:Y:S04]  /*93600*/  LDL.LU R52, [R1+0x810c] ;  /* 0x00810c0001347983 */ /* 0x001ee80000300800 */
[----:B-1----:R-:W4:Y:S04]  /*93610*/  LDL.LU R54, [R1+0x8108] ;  /* 0x0081080001367983 */ /* 0x002f280000300800 */
[----:B------:R-:W4:Y:S04]  /*93620*/  LDL.LU R56, [R1+0x8104] ;  /* 0x0081040001387983 */ /* 0x000f280000300800 */
[----:B------:R0:W-:Y:S04]  /*93630*/  STS.U8 [R31+UR4+0xef60], R58 ;  /* 0x00ef603a1f007988 */ /* 0x0001e80008000004 */
[----:B------:R1:W-:Y:S04]  /*93640*/  STS.U8 [R31+UR4+0xef40], R60 ;  /* 0x00ef403c1f007988 */ /* 0x0003e80008000004 */
[----:B0-----:R-:W2:Y:S04]  /*93650*/  LDL.LU R58, [R1+0x8100] ;  /* 0x00810000013a7983 */ /* 0x001ea80000300800 */
[----:B-1----:R-:W3:Y:S04]  /*93660*/  LDL.LU R60, [R1+0x80fc] ;  /* 0x0080fc00013c7983 */ /* 0x002ee80000300800 */
[----:B------:R0:W-:Y:S04]  /*93670*/  STS.U8 [R31+UR4+0xefa0], R0 ;  /* 0x00efa0001f007988 */ /* 0x0001e80008000004 */
[----:B------:R1:W-:Y:S04]  /*93680*/  STS.U8 [R31+UR4+0xef80], R30 ;  /* 0x00ef801e1f007988 */ /* 0x0003e80008000004 */
[----:B0-----:R-:W4:Y:S04]  /*93690*/  LDL.LU R0, [R1+0x80f8] ;  /* 0x0080f80001007983 */ /* 0x001f280000300800 */
[----:B-1----:R-:W2:Y:S04]  /*936a0*/  LDL.LU R30, [R1+0x80f4] ;  /* 0x0080f400011e7983 */ /* 0x002ea80000300800 */
        /* <DEDUP_REMOVED lines=9> */
[----:B0-----:R-:W2:Y:S04]  /*93740*/  LDL.LU R37, [R1+0x80e4] ;  /* 0x0080e40001257983 */ /* 0x001ea80000300800 */
[----:B-1----:R-:W2:Y:S04]  /*93750*/  LDL.LU R39, [R1+0x80e0] ;  /* 0x0080e00001277983 */ /* 0x002ea80000300800 */
        /* <DEDUP_REMOVED lines=8> */
[----:B0-----:R-:W3:Y:S01]  /*937e0*/  LDL.LU R2, [R1+0x80cc] ;  /* 0x0080cc0001027983 */ /* 0x001ee20000300800 */
[----:B------:R-:W-:-:S03]  /*937f0*/  LOP3.LUT R61, R61, 0x60, RZ, 0xfc, !PT ;  /* 0x000000603d3d7812 */ /* 0x000fc600078efcff */
        /* <DEDUP_REMOVED lines=14> */
[----:B-1----:R-:W2:Y:S04]  /*938e0*/  LDL R5, [R1+0x78d4] ;  /* 0x0078d40001057983 */ /* 0x002ea80000100800 */
[----:B0-----:R-:W2:Y:S01]  /*938f0*/  LDL R4, [R1+0x78d8] ;  /* 0x0078d80001047983 */ /* 0x001ea20000100800 */
[----:B---3--:R-:W-:-:S03]  /*93900*/  ISETP.GE.AND P3, PT, R61, R2, PT ;  /* 0x000000023d00720c */ /* 0x008fc60003f66270 */
[----:B------:R-:W3:Y:S04]  /*93910*/  LDL.LU R61, [R1+0x80b0] ;  /* 0x0080b000013d7983 */ /* 0x000ee80000300800 */
[----:B------:R-:W-:Y:S04]  /*93920*/  STS.U8 [R31+UR4+0xfe60], R29 ;  /* 0x00fe601d1f007988 */ /* 0x000fe80008000004 */
[----:B----4-:R-:W-:Y:S04]  /*93930*/  STS.U8 [R31+UR4+0xfe40], R33 ;  /* 0x00fe40211f007988 */ /* 0x010fe80008000004 */
[----:B--2---:R-:W-:Y:S04]  /*93940*/  STS.U8 [R31+UR4+0xfe20], R35 ;  /* 0x00fe20231f007988 */ /* 0x004fe80008000004 */
[----:B------:R-:W-:Y:S04]  /*93950*/  STS.U8 [R31+UR4+0xfe00], R37 ;  /* 0x00fe00251f007988 */ /* 0x000fe80008000004 */
[----:B------:R-:W-:Y:S04]  /*93960*/  STS.U8 [R31+UR4+0xfee0], R39 ;  /* 0x00fee0271f007988 */ /* 0x000fe80008000004 */
[----:B------:R-:W-:Y:S04]  /*93970*/  STS.U8 [R31+UR4+0xfec0], R41 ;  /* 0x00fec0291f007988 */ /* 0x000fe80008000004 */
[----:B------:R-:W-:Y:S04]  /*93980*/  STS.U8 [R31+UR4+0xfea0], R43 ;  /* 0x00fea02b1f007988 */ /* 0x000fe80008000004 */
[----:B------:R-:W-:Y:S04]  /*93990*/  STS.U8 [R31+UR4+0xfe80], R45 ;  /* 0x00fe802d1f007988 */ /* 0x000fe80008000004 */
[----:B------:R-:W-:Y:S01]  /*939a0*/  STS.U8 [R31+UR4+0xff60], R47 ;  /* 0x00ff602f1f007988 */ /* 0x000fe20008000004 */
[----:B------:R-:W-:-:S03]  /*939b0*/  PRMT R30, RZ, 0x7610, R30 ;  /* 0x00007610ff1e7816 */ /* 0x000fc6000000001e */
[----:B------:R-:W-:Y:S04]  /*939c0*/  STS.U8 [R31+UR4+0xff40], R49 ;  /* 0x00ff40311f007988 */ /* 0x000fe80008000004 */
[----:B------:R-:W-:Y:S01]  /*939d0*/  STS.U8 [R31+UR4+0xff20], R51 ;  /* 0x00ff20331f007988 */ /* 0x000fe20008000004 */
[----:B------:R-:W-:-:S03]  /*939e0*/  PRMT R0, RZ, 0x7610, R0 ;  /* 0x00007610ff007816 */ /* 0x000fc60000000000 */
[----:B------:R-:W-:Y:S04]  /*939f0*/  STS.U8 [R31+UR4+0xff00], R53 ;  /* 0x00ff00351f007988 */ /* 0x000fe80008000004 */
[----:B------:R-:W-:Y:S04]  /*93a00*/  STS.U8 [R31+UR4+0xffe0], R55 ;  /* 0x00ffe0371f007988 */ /* 0x000fe80008000004 */
[----:B------:R-:W-:Y:S04]  /*93a10*/  STS.U8 [R31+UR4+0xffc0], R57 ;  /* 0x00ffc0391f007988 */ /* 0x000fe80008000004 */
[----:B------:R-:W-:Y:S04]  /*93a20*/  STS.U8 [R31+UR4+0xffa0], R59 ;  /* 0x00ffa03b1f007988 */ /* 0x000fe80008000004 */
[----:B---3--:R0:W-:Y:S04]  /*93a30*/  STS.U8 [R31+UR4+0xff80], R61 ;  /* 0x00ff803d1f007988 */ /* 0x0081e80008000004 */
[----:B0-----:R-:W2:Y:S04]  /*93a40*/  LDL.LU R31, [R1+0x80ac] ;  /* 0x0080ac00011f7983 */ /* 0x001ea80000300800 */
[----:B------:R0:W-:Y:S04]  /*93a50*/  STL.S16 [R1+0x3a4], R30 ;  /* 0x0003a41e01007387 */ /* 0x0001e80000100600 */
[----:B0-----:R-:W3:Y:S04]  /*93a60*/  LDL.LU R30, [R1+0x80a8] ;  /* 0x0080a800011e7983 */ /* 0x001ee80000300800 */
[----:B------:R0:W-:Y:S04]  /*93a70*/  STL.S16 [R1+0x374], R0 ;  /* 0x0003740001007387 */ /* 0x0001e80000100600 */
[----:B0-----:R-:W4:Y:S01]  /*93a80*/  LDL.LU R0, [R1+0x80a4] ;  /* 0x0080a40001007983 */ /* 0x001f220000300800 */
[----:B------:R-:W0:Y:S02]  /*93a90*/  S2R R57, SR_TID.X ;  /* 0x0000000000397919 */ /* 0x000e240000002100 */
[----:B0-----:R-:W-:-:S04]  /*93aa0*/  LOP3.LUT R57, R57, 0x1f, RZ, 0xc0, !PT ;  /* 0x0000001f39397812 */ /* 0x001fc800078ec0ff */
[CC--:B------:R-:W-:Y:S02]  /*93ab0*/  ISETP.GE.AND P0, PT, R57.reuse, R2.reuse, PT ;  /* 0x000000023900720c */ /* 0x0c0fe40003f06270 */
[CC--:B------:R-:W-:Y:S02]  /*93ac0*/  ISETP.GE.AND P1, PT, R57.reuse, R2.reuse, PT ;  /* 0x000000023900720c */ /* 0x0c0fe40003f26270 */
[----:B------:R-:W-:Y:S01]  /*93ad0*/  ISETP.GE.AND P2, PT, R57, R2, PT ;  /* 0x000000023900720c */ /* 0x000fe20003f46270 */
[----:B------:R0:W-:Y:S04]  /*93ae0*/  STL [R1+0x83fc], R2 ;  /* 0x0083fc0201007387 */ /* 0x0001e80000100800 */
[----:B0-----:R-:W2:Y:S01]  /*93af0*/  LDL R2, [R1+0x3a4] ;  /* 0x0003a40001027983 */ /* 0x001ea20000100800 */
[----:B------:R-:W-:Y:S06]  /*93b00*/  BAR.SYNC.DEFER_BLOCKING 0x0 ;  /* 0x0000000000007b1d */ /* 0x000fec0000010000 */
        /* <DEDUP_REMOVED lines=69> */
[----:B0-----:R-:W4:Y:S04]  /*93f60*/  LDL R60, [R1+0x374] ;  /* 0x00037400013c7983 */ /* 0x001f280000100800 */
[----:B------:R-:W-:Y:S04]  /*93f70*/  STL [R1+0x81d4], R3 ;  /* 0x0081d40301007387 */ /* 0x000fe80000100800 */
[----:B--2---:R-:W2:Y:S04]  /*93f80*/  @!P3 LDG.E.U8 R2, desc[UR32][R4.64] ;  /* 0x000000200402b981 */ /* 0x004ea8000c1e1100 */
        /* <DEDUP_REMOVED lines=73> */
[----:B---3--:R-:W-:Y:S04]  /*94420*/  STL [R1+0x81bc], R30 ;  /* 0x0081bc1e01007387 */ /* 0x008fe80000100800 */
        /* <DEDUP_REMOVED lines=36> */
[----:B----4-:R-:W-:Y:S04]  /*94670*/  STL [R1+0x8128], R0 ;  /* 0x0081280001007387 */ /* 0x010fe80000100800 */
        /* <DEDUP_REMOVED lines=12> */
[----:B--2---:R0:W-:Y:S04]  /*94740*/  @!P3 STL [R1+0x3a4], R2 ;  /* 0x0003a4020100b387 */ /* 0x0041e80000100800 */
[----:B0-----:R-:W2:Y:S04]  /*94750*/  LDL.LU R2, [R1+0x83fc] ;  /* 0x0083fc0001027983 */ /* 0x001ea80000300800 */
[----:B------:R-:W3:Y:S04]  /*94760*/  LDL R4, [R1+0x7114] ;  /* 0x0071140001047983 */ /* 0x000ee80000100800 */
[----:B------:R-:W3:Y:S02]  /*94770*/  LDL R5, [R1+0x7148] ;  /* 0x0071480001057983 */ /* 0x000ee40000100800 */
[----:B---3--:R-:W-:-:S04]  /*94780*/  @!P0 LOP3.LUT R5, R5, R4, RZ, 0x3c, !PT ;  /* 0x0000000405058212 */ /* 0x008fc800078e3cff */
[----:B------:R-:W-:-:S04]  /*94790*/  @!P0 LOP3.LUT R4, R5, R4, RZ, 0x3c, !PT ;  /* 0x0000000405048212 */ /* 0x000fc800078e3cff */
[----:B------:R-:W-:-:S05]  /*947a0*/  @!P0 LOP3.LUT R5, R5, R4, RZ, 0x3c, !PT ;  /* 0x0000000405058212 */ /* 0x000fca00078e3cff */
[----:B------:R-:W3:Y:S04]  /*947b0*/  @!P0 LDG.E.U8 R60, desc[UR32][R4.64] ;  /* 0x00000020043c8981 */ /* 0x000ee8000c1e1100 */
[----:B---3--:R0:W-:Y:S04]  /*947c0*/  @!P0 STL [R1+0x374], R60 ;  /* 0x0003743c01008387 */ /* 0x0081e80000100800 */
[----:B0-----:R-:W3:Y:S04]  /*947d0*/  LDL.LU R60, [R1+0x83f8] ;  /* 0x0083f800013c7983 */ /* 0x001ee80000300800 */
[----:B------:R-:W4:Y:S04]  /*947e0*/  LDL R4, [R1+0x70f4] ;  /* 0x0070f40001047983 */ /* 0x000f280000100800 */
[----:B------:R-:W4:Y:S01]  /*947f0*/  LDL R5, [R1+0x7128] ;  /* 0x0071280001057983 */ /* 0x000f220000100800 */
[----:B------:R-:W-:-:S02]  /*94800*/  PRMT R3, RZ, 0x7610, R3 ;  /* 0x00007610ff037816 */ /* 0x000fc40000000003 */
[----:B----4-:R-:W-:-:S04]  /*94810*/  @!P1 LOP3.LUT R5, R5, R4, RZ, 0x3c, !PT ;  /* 0x0000000405059212 */ /* 0x010fc800078e3cff */
[----:B------:R-:W-:-:S04]  /*94820*/  @!P1 LOP3.LUT R4, R5, R4, RZ, 0x3c, !PT ;  /* 0x0000000405049212 */ /* 0x000fc800078e3cff */
[----:B------:R-:W-:-:S05]  /*94830*/  @!P1 LOP3.LUT R5, R5, R4, RZ, 0x3c, !PT ;  /* 0x0000000405059212 */ /* 0x000fca00078e3cff */
[----:B------:R-:W4:Y:S04]  /*94840*/  @!P1 LDG.E.U8 R3, desc[UR32][R4.64] ;  /* 0x0000002004039981 */ /* 0x000f28000c1e1100 */
[----:B----4-:R0:W-:Y:S04]  /*94850*/  STL [R1+0x380], R3 ;  /* 0x0003800301007387 */ /* 0x0101e80000100800 */
[----:B0-----:R-:W4:Y:S04]  /*94860*/  LDL.LU R3, [R1+0x83f4] ;  /* 0x0083f40001037983 */ /* 0x001f280000300800 */
[----:B------:R-:W2:Y:S04]  /*94870*/  LDL R4, [R1+0x70d4] ;  /* 0x0070d40001047983 */ /* 0x000ea80000100800 */
[----:B------:R-:W2:Y:S01]  /*94880*/  LDL R5, [R1+0x7108] ;  /* 0x0071080001057983 */ /* 0x000ea20000100800 */
[----:B---3--:R-:W-:-:S02]  /*94890*/  PRMT R60, RZ, 0x7610, R60 ;  /* 0x00007610ff3c7816 */ /* 0x008fc4000000003c */
[----:B--2---:R-:W-:-:S04]  /*948a0*/  @!P2 LOP3.LUT R5, R5, R4, RZ, 0x3c, !PT ;  /* 0x000000040505a212 */ /* 0x004fc800078e3cff */
[----:B------:R-:W-:-:S04]  /*948b0*/  @!P2 LOP3.LUT R4, R5, R4, RZ, 0x3c, !PT ;  /* 0x000000040504a212 */ /* 0x000fc800078e3cff */
[----:B------:R-:W-:-:S05]  /*948c0*/  @!P2 LOP3.LUT R5, R5, R4, RZ, 0x3c, !PT ;  /* 0x000000040505a212 */ /* 0x000fca00078e3cff */
[----:B------:R-:W2:Y:S01]  /*948d0*/  @!P2 LDG.E.U8 R60, desc[UR32][R4.64] ;  /* 0x00000020043ca981 */ /* 0x000ea2000c1e1100 */
[----:B------:R-:W-:-:S03]  /*948e0*/  ISETP.GE.AND P3, PT, R57, R2, PT ;  /* 0x000000023900720c */ /* 0x000fc60003f66270 */
[----:B--2---:R0:W-:Y:S04]  /*948f0*/  STL [R1+0x388], R60 ;  /* 0x0003883c01007387 */ /* 0x0041e80000100800 */
[----:B0-----:R-:W2:Y:S04]  /*94900*/  LDL.LU R60, [R1+0x83f0] ;  /* 0x0083f000013c7983 */ /* 0x001ea80000300800 */
[----:B------:R-:W3:Y:S04]  /*94910*/  LDL R4, [R1+0x70b4] ;  /* 0x0070b40001047983 */ /* 0x000ee80000100800 */
[----:B------:R-:W3:Y:S01]  /*94920*/  LDL R5, [R1+0x70e8] ;  /* 0x0070e80001057983 */ /* 0x000ee20000100800 */
[----:B------:R-:W-:-:S02]  /*94930*/  PRMT R31, RZ, 0x7610, R31 ;  /* 0x00007610ff1f7816 */ /* 0x000fc4000000001f */
[----:B---3--:R-:W-:-:S04]  /*94940*/  @!P3 LOP3.LUT R5, R5, R4, RZ, 0x3c, !PT ;  /* 0x000000040505b212 */ /* 0x008fc800078e3cff */
[----:B------:R-:W-:-:S04]  /*94950*/  @!P3 LOP3.LUT R4, R5, R4, RZ, 0x3c, !PT ;  /* 0x000000040504b212 */ /* 0x000fc800078e3cff */
[----:B------:R-:W-:-:S05]  /*94960*/  @!P3 LOP3.LUT R5, R5, R4, RZ, 0x3c, !PT ;  /* 0x000000040505b212 */ /* 0x000fca00078e3cff */
[----:B------:R0:W3:Y:S04]  /*94970*/  @!P3 LDG.E.U8 R31, desc[UR32][R4.64] ;  /* 0x00000020041fb981 */ /* 0x0000e8000c1e1100 */
[----:B------:R-:W0:Y:S04]  /*94980*/  LDL R4, [R1+0x7094] ;  /* 0x0070940001047983 */ /* 0x000e280000100800 */
[----:B------:R-:W0:Y:S01]  /*94990*/  LDL R5, [R1+0x70c8] ;  /* 0x0070c80001057983 */ /* 0x000e220000100800 */
[----:B------:R-:W-:Y:S02]  /*949a0*/  ISETP.GE.AND P0, PT, R57, R2, PT ;  /* 0x000000023900720c */ /* 0x000fe40003f06270 */
[----:B--2---:R-:W-:-:S11]  /*949b0*/  PRMT R60, RZ, 0x7610, R60 ;  /* 0x00007610ff3c7816 */ /* 0x004fd6000000003c */
[----:B0-----:R-:W-:-:S04]  /*949c0*/  @!P0 LOP3.LUT R5, R5, R4, RZ, 0x3c, !PT ;  /* 0x0000000405058212 */ /* 0x001fc800078e3cff */
[----:B------:R-:W-:-:S04]  /*949d0*/  @!P0 LOP3.LUT R4, R5, R4, RZ, 0x3c, !PT ;  /* 0x0000000405048212 */ /* 0x000fc800078e3cff */
[----:B------:R-:W-:-:S05]  /*949e0*/  @!P0 LOP3.LUT R5, R5, R4, RZ, 0x3c, !PT ;  /* 0x0000000405058212 */ /* 0x000fca00078e3cff */
[----:B------:R-:W2:Y:S04]  /*949f0*/  @!P0 LDG.E.U8 R60, desc[UR32][R4.64] ;  /* 0x00000020043c8981 */ /* 0x000ea8000c1e1100 */
[----:B---3--:R-:W-:Y:S01]  /*94a00*/  STL [R1+0x390], R31 ;  /* 0x0003901f01007387 */ /* 0x008fe20000100800 */
[----:B------:R-:W-:-:S03]  /*94a10*/  ISETP.GE.AND P1, PT, R57, R2, PT ;  /* 0x000000023900720c */ /* 0x000fc60003f26270 */
[----:B--2---:R0:W-:Y:S04]  /*94a20*/  STL [R1+0x394], R60 ;  /* 0x0003943c01007387 */ /* 0x0041e80000100800 */
[----:B0-----:R-:W2:Y:S04]  /*94a30*/  LDL.LU R60, [R1+0x83ec] ;  /* 0x0083ec00013c7983 */ /* 0x001ea80000300800 */
[----:B------:R-:W3:Y:S04]  /*94a40*/  LDL R4, [R1+0x7074] ;  /* 0x0070740001047983 */ /* 0x000ee80000100800 */
[----:B------:R-:W3:Y:S01]  /*94a50*/  LDL R5, [R1+0x70a8] ;  /* 0x0070a80001057983 */ /* 0x000ee20000100800 */
[----:B----4-:R-:W-:-:S02]  /*94a60*/  PRMT R3, RZ, 0x7610, R3 ;  /* 0x00007610ff037816 */ /* 0x010fc40000000003 */
[----:B---3--:R-:W-:-:S04]  /*94a70*/  @!P1 LOP3.LUT R5, R5, R4, RZ, 0x3c, !PT ;  /* 0x0000000405059212 */ /* 0x008fc800078e3cff */
[----:B------:R-:W-:-:S04]  /*94a80*/  @!P1 LOP3.LUT R4, R5, R4, RZ, 0x3c, !PT ;  /* 0x0000000405049212 */ /* 0x000fc800078e3cff */
[----:B------:R-:W-:-:S05]  /*94a90*/  @!P1 LOP3.LUT R5, R5, R4, RZ, 0x3c, !PT ;  /* 0x0000000405059212 */ /* 0x000fca00078e3cff */
[----:B------:R-:W3:Y:S01]  /*94aa0*/  @!P1 LDG.E.U8 R3, desc[UR32][R4.64] ;  /* 0x0000002004039981 */ /* 0x000ee2000c1e1100 */
[----:B------:R-:W-:-:S03]  /*94ab0*/  ISETP.GE.AND P2, PT, R57, R2, PT ;  /* 0x000000023900720c */ /* 0x000fc60003f46270 */
[----:B---3--:R0:W-:Y:S04]  /*94ac0*/  STL [R1+0x398], R3 ;  /* 0x0003980301007387 */ /* 0x0081e80000100800 */
[----:B0-----:R-:W3:Y:S04]  /*94ad0*/  LDL.LU R3, [R1+0x83e8] ;  /* 0x0083e80001037983 */ /* 0x001ee80000300800 */
[----:B------:R-:W4:Y:S04]  /*94ae0*/  LDL R4, [R1+0x7060] ;  /* 0x0070600001047983 */ /* 0x000f280000100800 */
[----:B------:R-:W4:Y:S01]  /*94af0*/  LDL R5, [R1+0x7088] ;  /* 0x0070880001057983 */ /* 0x000f220000100800 */
[----:B--2---:R-:W-:-:S02]  /*94b00*/  PRMT R60, RZ, 0x7610, R60 ;  /* 0x00007610ff3c7816 */ /* 0x004fc4000000003c */
[----:B----4-:R-:W-:-:S04]  /*94b10*/  @!P2 LOP3.LUT R5, R5, R4, RZ, 0x3c, !PT ;  /* 0x000000040505a212 */ /* 0x010fc800078e3cff */
[----:B------:R-:W-:-:S04]  /*94b20*/  @!P2 LOP3.LUT R4, R5, R4, RZ, 0x3c, !PT ;  /* 0x000000040504a212 */ /* 0x000fc800078e3cff */
[----:B------:R-:W-:-:S05]  /*94b30*/  @!P2 LOP3.LUT R5, R5, R4, RZ, 0x3c, !PT ;  /* 0x000000040505a212 */ /* 0x000fca00078e3cff */
[----:B------:R-:W2:Y:S01]  /*94b40*/  @!P2 LDG.E.U8 R60, desc[UR32][R4.64] ;  /* 0x00000020043ca981 */ /* 0x000ea2000c1e1100 */
[----:B------:R-:W-:-:S03]  /*94b50*/  ISETP.GE.AND P3, PT, R57, R2, PT ;  /* 0x000000023900720c */ /* 0x000fc60003f66270 */
[----:B--2---:R0:W-:Y:S04]  /*94b60*/  STL [R1+0x39c], R60 ;  /* 0x00039c3c01007387 */ /* 0x0041e80000100800 */
[----:B0-----:R-:W2:Y:S04]  /*94b70*/  LDL.LU R60, [R1+0x83e4] ;  /* 0x0083e400013c7983 */ /* 0x001ea80000300800 */
[----:B------:R-:W4:Y:S04]  /*94b80*/  LDL R4, [R1+0x7048] ;  /* 0x0070480001047983 */ /* 0x000f280000100800 */
[----:B------:R-:W4:Y:S01]  /*94b90*/  LDL R5, [R1+0x7070] ;  /* 0x0070700001057983 */ /* 0x000f220000100800 */
[----:B---3--:R-:W-:-:S02]  /*94ba0*/  PRMT R3, RZ, 0x7610, R3 ;  /* 0x00007610ff037816 */ /* 0x008fc40000000003 */
[----:B----4-:R-:W-:-:S04]  /*94bb0*/  @!P3 LOP3.LUT R5, R5, R4, RZ, 0x3c, !PT ;  /* 0x000000040505b212 */ /* 0x010fc800078e3cff */
        /* <DEDUP_REMOVED lines=13> */
[----:B------:R-:W0:Y:S03]  /*94c90*/  S2R R31, SR_TID.X ;  /* 0x00000000001f7919 */ /* 0x000e260000002100 */
[----:B--2---:R1:W-:Y:S04]  /*94ca0*/  STL [R1+0x3a8], R60 ;  /* 0x0003a83c01007387 */ /* 0x0043e80000100800 */
[----:B-1----:R-:W2:Y:S04]  /*94cb0*/  LDL.LU R60, [R1+0x83dc] ;  /* 0x0083dc00013c7983 */ /* 0x002ea80000300800 */
[----:B------:R-:W4:Y:S04]  /*94cc0*/  LDL R4, [R1+0x7804] ;  /* 0x0078040001047983 */ /* 0x000f280000100800 */
[----:B------:R-:W4:Y:S01]  /*94cd0*/  LDL R5, [R1+0x7830] ;  /* 0x0078300001057983 */ /* 0x000f220000100800 */
[----:B0-----:R-:W-:-:S04]  /*94ce0*/  LOP3.LUT R31, R31, 0x1f, RZ, 0xc0, !PT ;  /* 0x0000001f1f1f7812 */ /* 0x001fc800078ec0ff */
[----:B------:R-:W-:-:S04]  /*94cf0*/  LOP3.LUT R31, R31, 0x20, RZ, 0xfc, !PT ;  /* 0x000000201f1f7812 */ /* 0x000fc800078efcff */
[----:B------:R-:W-:Y:S02]  /*94d00*/  ISETP.GE.AND P0, PT, R31, R2, PT ;  /* 0x000000021f00720c */ /* 0x000fe40003f06270 */
[----:B---3--:R-:W-:-:S11]  /*94d10*/  PRMT R3, RZ, 0x7610, R3 ;  /* 0x00007610ff037816 */ /* 0x008fd60000000003 */
        /* <DEDUP_REMOVED lines=579> */
[----:B------:R-:W-:-:S02]  /*97150*/  PRMT R61, RZ, 0x7610, R61 ;  /* 0x00007610ff3d7816 */ /* 0x000fc4000000003d */
[----:B----4-:R-:W-:-:S04]  /*97160*/  @!P2 LOP3.LUT R5, R5, R4, RZ, 0x3c, !PT ;  /* 0x000000040505a212 */ /* 0x010fc800078e3cff */
[----:B------:R-:W-:-:S04]  /*97170*/  @!P2 LOP3.LUT R4, R5, R4, RZ, 0x3c, !PT ;  /* 0x000000040504a212 */ /* 0x000fc800078e3cff */
[----:B------:R-:W-:-:S05]  /*97180*/  @!P2 LOP3.LUT R5, R5, R4, RZ, 0x3c, !PT ;  /* 0x000000040505a212 */ /* 0x000fca00078e3cff */
[----:B------:R0:W4:Y:S04]  /*97190*/  @!P2 LDG.E.U8 R61, desc[UR32][R4.64] ;  /* 0x00000020043da981 */ /* 0x000128000c1e1100 */
        /* <DEDUP_REMOVED lines=8> */
[----:B----4-:R-:W-:Y:S01]  /*97220*/  STL [R1+0x2b8], R61 ;  /* 0x0002b83d01007387 */ /* 0x010fe20000100800 */
        /* <DEDUP_REMOVED lines=10> */
[CC--:B------:R-:W-:Y:S02]  /*972d0*/  ISETP.GE.AND P1, PT, R31.reuse, R2.reuse, PT ;  /* 0x000000021f00720c */ /* 0x0c0fe40003f26270 */
[CC--:B------:R-:W-:Y:S02]  /*972e0*/  ISETP.GE.AND P2, PT, R31.reuse, R2.reuse, PT ;  /* 0x000000021f00720c */ /* 0x0c0fe40003f46270 */
[----:B------:R-:W-:Y:S02]  /*972f0*/  ISETP.GE.AND P3, PT, R31, R2, PT ;  /* 0x000000021f00720c */ /* 0x000fe40003f66270 */
[----:B------:R-:W4:Y:S04]  /*97300*/  LDL.LU R31, [R1+0x82ec] ;  /* 0x0082ec00011f7983 */ /* 0x000f280000300800 */
        /* <DEDUP_REMOVED lines=8> */
[----:B------:R-:W2:Y:S04]  /*97390*/  @!P1 LDG.E.U8 R60, desc[UR32][R4.64] ;  /* 0x00000020043c9981 */ /* 0x000ea8000c1e1100 */
        /* <DEDUP_REMOVED lines=8> */
[----:B------:R-:W3:Y:S04]  /*97420*/  @!P2 LDG.E.U8 R3, desc[UR32][R4.64] ;  /* 0x000000200403a981 */ /* 0x000ee8000c1e1100 */
        /* <DEDUP_REMOVED lines=653> */
[----:B------:R-:W-:-:S04]  /*99d00*/  LOP3.LUT R57, R57, 0x60, RZ, 0xfc, !PT ;  /* 0x0000006039397812 */ /* 0x000fc800078efcff */
[----:B------:R-:W-:Y:S01]  /*99d10*/  ISETP.GE.AND P0, PT, R57, R2, PT ;  /* 0x000000023900720c */ /* 0x000fe20003f06270 */
        /* <DEDUP_REMOVED lines=14> */
[----:B------:R-:W-:-:S02]  /*99e00*/  PRMT R61, RZ, 0x7610, R61 ;  /* 0x00007610ff3d7816 */ /* 0x000fc4000000003d */
[----:B----4-:R-:W-:-:S04]  /*99e10*/  @!P1 LOP3.LUT R5, R5, R4, RZ, 0x3c, !PT ;  /* 0x0000000405059212 */ /* 0x010fc800078e3cff */
[----:B------:R-:W-:-:S04]  /*99e20*/  @!P1 LOP3.LUT R4, R5, R4, RZ, 0x3c, !PT ;  /* 0x0000000405049212 */ /* 0x000fc800078e3cff */
[----:B------:R-:W-:-:S05]  /*99e30*/  @!P1 LOP3.LUT R5, R5, R4, RZ, 0x3c, !PT ;  /* 0x0000000405059212 */ /* 0x000fca00078e3cff */
[----:B------:R-:W4:Y:S01]  /*99e40*/  @!P1 LDG.E.U8 R61, desc[UR32][R4.64] ;  /* 0x00000020043d9981 */ /* 0x000f22000c1e1100 */
[----:B------:R-:W-:-:S03]  /*99e50*/  ISETP.GE.AND P2, PT, R57, R2, PT ;  /* 0x000000023900720c */ /* 0x000fc60003f46270 */
[----:B----4-:R0:W-:Y:S04]  /*99e60*/  STL [R1+0x2c], R61 ;  /* 0x00002c3d01007387 */ /* 0x0101e80000100800 */
[----:B0-----:R-:W4:Y:S04]  /*99e70*/  LDL.LU R61, [R1+0x81d0] ;  /* 0x0081d000013d7983 */ /* 0x001f280000300800 */
[----:B------:R-:W2:Y:S04]  /*99e80*/  LDL R4, [R1+0x77d8] ;  /* 0x0077d80001047983 */ /* 0x000ea80000100800 */
[----:B------:R-:W2:Y:S01]  /*99e90*/  LDL R5, [R1+0x780c] ;  /* 0x00780c0001057983 */ /* 0x000ea20000100800 */
[----:B------:R-:W-:-:S02]  /*99ea0*/  PRMT R31, RZ, 0x7610, R31 ;  /* 0x00007610ff1f7816 */ /* 0x000fc4000000001f */
        /* <DEDUP_REMOVED lines=447> */
[----:B------:R-:W-:-:S11]  /*9baa0*/  PRMT R41, RZ, 0x7610, R41 ;  /* 0x00007610ff297816 */ /* 0x000fd60000000029 */
[----:B0-----:R-:W-:-:S04]  /*9bab0*/  @!P3 LOP3.LUT R5, R5, R4, RZ, 0x3c, !PT ;  /* 0x000000040505b212 */ /* 0x001fc800078e3cff */
[----:B------:R-:W-:-:S04]  /*9bac0*/  @!P3 LOP3.LUT R4, R5, R4, RZ, 0x3c, !PT ;  /* 0x000000040504b212 */ /* 0x000fc800078e3cff */
[----:B------:R-:W-:-:S05]  /*9bad0*/  @!P3 LOP3.LUT R5, R5, R4, RZ, 0x3c, !PT ;  /* 0x000000040505b212 */ /* 0x000fca00078e3cff */
[----:B------:R-:W2:Y:S04]  /*9bae0*/  @!P3 LDG.E.U8 R41, desc[UR32][R4.64] ;  /* 0x000000200429b981 */ /* 0x000ea8000c1e1100 */
[----:B----4-:R0:W-:Y:S04]  /*9baf0*/  STL [R1+0xd4], R60 ;  /* 0x0000d43c01007387 */ /* 0x0101e80000100800 */
[----:B0-----:R-:W4:Y:S04]  /*9bb00*/  LDL R60, [R1+0x71ec] ;  /* 0x0071ec00013c7983 */ /* 0x001f280000100800 */
[----:B--2---:R0:W-:Y:S04]  /*9bb10*/  STL [R1+0xd0], R41 ;  /* 0x0000d02901007387 */ /* 0x0041e80000100800 */
[----:B0-----:R-:W2:Y:S04]  /*9bb20*/  LDL.LU R41, [R1+0x811c] ;  /* 0x00811c0001297983 */ /* 0x001ea80000300800 */
[----:B------:R-:W3:Y:S04]  /*9bb30*/  LDL R4, [R1+0x7218] ;  /* 0x0072180001047983 */ /* 0x000ee80000100800 */
[----:B------:R-:W3:Y:S01]  /*9bb40*/  LDL R5, [R1+0x724c] ;  /* 0x00724c0001057983 */ /* 0x000ee20000100800 */
[----:B------:R-:W-:-:S02]  /*9bb50*/  ISETP.GE.AND P0, PT, R57, R2, PT ;  /* 0x000000023900720c */ /* 0x000fc40003f06270 */
[----:B------:R-:W-:-:S11]  /*9bb60*/  PRMT R43, RZ, 0x7610, R43 ;  /* 0x00007610ff2b7816 */ /* 0x000fd6000000002b */
        /* <DEDUP_REMOVED lines=24> */
[----:B------:R-:W-:Y:S02]  /*9bcf0*/  ISETP.GE.AND P3, PT, R57, R2, PT ;  /* 0x000000023900720c */ /* 0x000fe40003f66270 */
[----:B------:R-:W-:Y:S01]  /*9bd00*/  PRMT R49, RZ, 0x7610, R49 ;  /* 0x00007610ff317816 */ /* 0x000fe20000000031 */
[----:B--2---:R0:W-:Y:S04]  /*9bd10*/  STL [R1+0xc4], R47 ;  /* 0x0000c42f01007387 */ /* 0x0041e80000100800 */
[----:B0-----:R-:W2:Y:S04]  /*9bd20*/  LDL.LU R47, [R1+0x8110] ;  /* 0x00811000012f7983 */ /* 0x001ea80000300800 */
[----:B------:R-:W3:Y:S02]  /*9bd30*/  LDL R5, [R1+0x71b8] ;  /* 0x0071b80001057983 */ /* 0x000ee40000100800 */
[----:B------:R-:W-:-:S02]  /*9bd40*/  @!P3 IMAD.MOV.U32 R4, RZ, RZ, R60 ;  /* 0x000000ffff04b224 */ /* 0x000fc400078e003c */
[----:B------:R-:W4:Y:S04]  /*9bd50*/  LDL R60, [R1+0x716c] ;  /* 0x00716c00013c7983 */ /* 0x000f280000100800 */
[----:B---3--:R-:W3:Y:S01]  /*9bd60*/  @!P3 LDG.E.U8 R49, desc[UR32][R4.64] ;  /* 0x000000200431b981 */ /* 0x008ee2000c1e1100 */
[----:B------:R-:W-:-:S03]  /*9bd70*/  ISETP.GE.AND P0, PT, R57, R2, PT ;  /* 0x000000023900720c */ /* 0x000fc60003f06270 */
[----:B---3--:R0:W-:Y:S04]  /*9bd80*/  STL [R1+0xc0], R49 ;  /* 0x0000c03101007387 */ /* 0x0081e80000100800 */
[----:B0-----:R-:W3:Y:S04]  /*9bd90*/  LDL.LU R49, [R1+0x810c] ;  /* 0x00810c0001317983 */ /* 0x001ee80000300800 */
        /* <DEDUP_REMOVED lines=24> */
[----:B------:R-:W3:Y:S04]  /*9bf20*/  @!P2 LDG.E.U8 R53, desc[UR32][R4.64] ;  /* 0x000000200435a981 */ /* 0x000ee8000c1e1100 */
[----:B----4-:R0:W-:Y:S02]  /*9bf30*/  STL [R1+0xbc], R3 ;  /* 0x0000bc0301007387 */ /* 0x0101e40000100800 */
[----:B0-----:R-:W0:Y:S01]  /*9bf40*/  S2R R3, SR_TID.X ;  /* 0x0000000000037919 */ /* 0x001e220000002100 */
[----:B------:R-:W-:Y:S01]  /*9bf50*/  ISETP.GE.AND P3, PT, R57, R2, PT ;  /* 0x000000023900720c */ /* 0x000fe20003f66270 */
[----:B---3--:R1:W-:Y:S04]  /*9bf60*/  STL [R1+0xb4], R53 ;  /* 0x0000b43501007387 */ /* 0x0083e80000100800 */
[----:B-1----:R-:W3:Y:S04]  /*9bf70*/  LDL.LU R53, [R1+0x8104] ;  /* 0x0081040001357983 */ /* 0x002ee80000300800 */
[----:B------:R-:W4:Y:S01]  /*9bf80*/  LDL R5, [R1+0x7138] ;  /* 0x0071380001057983 */ /* 0x000f220000100800 */
[----:B0-----:R-:W-:-:S02]  /*9bf90*/  LOP3.LUT R4, R3, 0x1f, RZ, 0xc0, !PT ;  /* 0x0000001f03047812 */ /* 0x001fc400078ec0ff */
[----:B------:R-:W-:Y:S01]  /*9bfa0*/  PRMT R54, RZ, 0x7610, R54 ;  /* 0x00007610ff367816 */ /* 0x000fe20000000036 */
[----:B------:R-:W2:Y:S01]  /*9bfb0*/  LDL R3, [R1+0x7818] ;  /* 0x0078180001037983 */ /* 0x000ea20000100800 */
[-C--:B------:R-:W-:Y:S01]  /*9bfc0*/  ISETP.GE.AND P0, PT, R4, R2.reuse, PT ;  /* 0x000000020400720c */ /* 0x080fe20003f06270 */
[----:B------:R-:W-:Y:S02]  /*9bfd0*/  @!P3 IMAD.MOV.U32 R4, RZ, RZ, R60 ;  /* 0x000000ffff04b224 */ /* 0x000fe400078e003c */
[----:B------:R-:W3:Y:S04]  /*9bfe0*/  LDL R60, [R1+0x712c] ;  /* 0x00712c00013c7983 */ /* 0x000ee80000100800 */
[----:B----4-:R-:W4:Y:S01]  /*9bff0*/  @!P3 LDG.E.U8 R54, desc[UR32][R4.64] ;  /* 0x000000200436b981 */ /* 0x010f22000c1e1100 */
        /* <DEDUP_REMOVED lines=10> */
[CC--:B------:R-:W-:Y:S02]  /*9c0a0*/  ISETP.GE.AND P1, PT, R57.reuse, R2.reuse, PT ;  /* 0x000000023900720c */ /* 0x0c0fe40003f26270 */
[CC--:B------:R-:W-:Y:S02]  /*9c0b0*/  ISETP.GE.AND P2, PT, R57.reuse, R2.reuse, PT ;  /* 0x000000023900720c */ /* 0x0c0fe40003f46270 */
[CC--:B------:R-:W-:Y:S02]  /*9c0c0*/  ISETP.GE.AND P3, PT, R57.reuse, R2.reuse, PT ;  /* 0x000000023900720c */ /* 0x0c0fe40003f66270 */
[CC--:B------:R-:W-:Y:S02]  /*9c0d0*/  ISETP.GE.AND P4, PT, R57.reuse, R2.reuse, PT ;  /* 0x000000023900720c */ /* 0x0c0fe40003f86270 */
[CC--:B------:R-:W-:Y:S02]  /*9c0e0*/  ISETP.GE.AND P5, PT, R57.reuse, R2.reuse, PT ;  /* 0x000000023900720c */ /* 0x0c0fe40003fa6270 */
[----:B------:R-:W-:Y:S01]  /*9c0f0*/  ISETP.GE.AND P6, PT, R57, R2, PT ;  /* 0x000000023900720c */ /* 0x000fe20003fc6270 */
[----:B--2---:R0:W-:Y:S04]  /*9c100*/  STL [R1+0x9c], R61 ;  /* 0x00009c3d01007387 */ /* 0x0041e80000100800 */
[----:B------:R-:W2:Y:S01]  /*9c110*/  LDL R2, [R1+0x77f4] ;  /* 0x0077f40001027983 */ /* 0x000ea20000100800 */
[----:B------:R-:W-:-:S03]  /*9c120*/  PRMT R56, RZ, 0x7610, R56 ;  /* 0x00007610ff387816 */ /* 0x000fc60000000038 */
[----:B------:R-:W4:Y:S04]  /*9c130*/  LDL R57, [R1+0x70cc] ;  /* 0x0070cc0001397983 */ /* 0x000f280000100800 */
[----:B0-----:R-:W4:Y:S01]  /*9c140*/  LDL R61, [R1+0x70ec] ;  /* 0x0070ec00013d7983 */ /* 0x001f220000100800 */
[----:B--2---:R-:W-:-:S04]  /*9c150*/  @!P0 LOP3.LUT R3, R3, R2, RZ, 0x3c, !PT ;  /* 0x0000000203038212 */ /* 0x004fc800078e3cff */
[----:B------:R-:W-:-:S04]  /*9c160*/  @!P0 LOP3.LUT R2, R3, R2, RZ, 0x3c, !PT ;  /* 0x0000000203028212 */ /* 0x000fc800078e3cff */
[----:B------:R-:W-:-:S05]  /*9c170*/  @!P0 LOP3.LUT R3, R3, R2, RZ, 0x3c, !PT ;  /* 0x0000000203038212 */ /* 0x000fca00078e3cff */
[----:B------:R-:W2:Y:S01]  /*9c180*/  @!P0 LDG.E.U8 R56, desc[UR32][R2.64] ;  /* 0x0000002002388981 */ /* 0x000ea2000c1e1100 */
[----:B------:R-:W-:-:S03]  /*9c190*/  PRMT R55, RZ, 0x7610, R55 ;  /* 0x00007610ff377816 */ /* 0x000fc60000000037 */
[----:B--2---:R0:W-:Y:S04]  /*9c1a0*/  STL [R1+0x28], R56 ;  /* 0x0000283801007387 */ /* 0x0041e80000100800 */
[----:B0-----:R-:W2:Y:S04]  /*9c1b0*/  LDL.LU R56, [R1+0x80fc] ;  /* 0x0080fc0001387983 */ /* 0x001ea80000300800 */
[----:B------:R-:W4:Y:S01]  /*9c1c0*/  LDL R3, [R1+0x70f8] ;  /* 0x0070f80001037983 */ /* 0x000f220000100800 */
[----:B---3--:R-:W-:-:S03]  /*9c1d0*/  @!P1 IMAD.MOV.U32 R2, RZ, RZ, R60 ;  /* 0x000000ffff029224 */ /* 0x008fc600078e003c */
[----:B------:R-:W3:Y:S04]  /*9c1e0*/  LDL R60, [R1+0x70ac] ;  /* 0x0070ac00013c7983 */ /* 0x000ee80000100800 */
[----:B----4-:R-:W4:Y:S04]  /*9c1f0*/  @!P1 LDG.E.U8 R55, desc[UR32][R2.64] ;  /* 0x0000002002379981 */ /* 0x010f28000c1e1100 */
        /* <DEDUP_REMOVED lines=8> */
[----:B------:R0:W2:Y:S04]  /*9c280*/  @!P2 LDG.E.U8 R31, desc[UR32][R2.64] ;  /* 0x00000020021fa981 */ /* 0x0000a8000c1e1100 */
[----:B------:R-:W3:Y:S01]  /*9c290*/  LDL R3, [R1+0x70b8] ;  /* 0x0070b80001037983 */ /* 0x000ee20000100800 */
[----:B------:R-:W-:Y:S01]  /*9c2a0*/  PRMT R58, RZ, 0x7610, R58 ;  /* 0x00007610ff3a7816 */ /* 0x000fe2000000003a */
[----:B0-----:R-:W-:Y:S02]  /*9c2b0*/  @!P3 IMAD.MOV.U32 R2, RZ, RZ, R61 ;  /* 0x000000ffff02b224 */ /* 0x001fe400078e003d */
[----:B--2---:R0:W-:Y:S01]  /*9c2c0*/  STL [R1+0x8], R31 ;  /* 0x0000081f01007387 */ /* 0x0041e20000100800 */
[----:B------:R-:W-:-:S03]  /*9c2d0*/  PRMT R13, RZ, 0x7610, R13 ;  /* 0x00007610ff0d7816 */ /* 0x000fc6000000000d */
[----:B------:R-:W2:Y:S04]  /*9c2e0*/  LDL R61, [R1+0x7134] ;  /* 0x00713400013d7983 */ /* 0x000ea80000100800 */
[----:B---3--:R1:W3:Y:S04]  /*9c2f0*/  @!P3 LDG.E.U8 R58, desc[UR32][R2.64] ;  /* 0x00000020023ab981 */ /* 0x0082e8000c1e1100 */
[----:B0-----:R-:W4:Y:S04]  /*9c300*/  LDL R31, [R1+0x708c] ;  /* 0x00708c00011f7983 */ /* 0x001f280000100800 */
[----:B------:R-:W2:Y:S01]  /*9c310*/  LDL R3, [R1+0x7098] ;  /* 0x0070980001037983 */ /* 0x000ea20000100800 */
[----:B-1----:R-:W-:-:S03]  /*9c320*/  @!P4 IMAD.MOV.U32 R2, RZ, RZ, R57 ;  /* 0x000000ffff02c224 */ /* 0x002fc600078e0039 */
[----:B---3--:R0:W-:Y:S01]  /*9c330*/  STL [R1+0xc], R58 ;  /* 0x00000c3a01007387 */ /* 0x0081e20000100800 */
[----:B------:R-:W-:-:S03]  /*9c340*/  PRMT R59, RZ, 0x7610, R59 ;  /* 0x00007610ff3b7816 */ /* 0x000fc6000000003b */
[----:B------:R-:W3:Y:S04]  /*9c350*/  LDL R57, [R1+0x7154] ;  /* 0x0071540001397983 */ /* 0x000ee80000100800 */
[----:B--2---:R1:W2:Y:S04]  /*9c360*/  @!P4 LDG.E.U8 R13, desc[UR32][R2.64] ;  /* 0x00000020020dc981 */ /* 0x0042a8000c1e1100 */
[----:B0-----:R-:W3:Y:S04]  /*9c370*/  LDL R58, [R1+0x7168] ;  /* 0x00716800013a7983 */ /* 0x001ee80000100800 */
[----:B------:R-:W4:Y:S01]  /*9c380*/  LDL R3, [R1+0x7078] ;  /* 0x0070780001037983 */ /* 0x000f220000100800 */
[----:B-1----:R-:W-:-:S03]  /*9c390*/  @!P5 IMAD.MOV.U32 R2, RZ, RZ, R60 ;  /* 0x000000ffff02d224 */ /* 0x002fc600078e003c */
[----:B--2---:R0:W-:Y:S01]  /*9c3a0*/  STL [R1+0x10], R13 ;  /* 0x0000100d01007387 */ /* 0x0041e20000100800 */
[----:B------:R-:W-:-:S03]  /*9c3b0*/  PRMT R30, RZ, 0x7610, R30 ;  /* 0x00007610ff1e7816 */ /* 0x000fc6000000001e */
[----:B------:R-:W2:Y:S04]  /*9c3c0*/  LDL R60, [R1+0x7174] ;  /* 0x00717400013c7983 */ /* 0x000ea80000100800 */
[----:B----4-:R1:W4:Y:S04]  /*9c3d0*/  @!P5 LDG.E.U8 R59, desc[UR32][R2.64] ;  /* 0x00000020023bd981 */ /* 0x010328000c1e1100 */
[----:B0-----:R-:W2:Y:S04]  /*9c3e0*/  LDL R13, [R1+0x7188] ;  /* 0x00718800010d7983 */ /* 0x001ea80000100800 */
[----:B------:R-:W3:Y:S01]  /*9c3f0*/  LDL R3, [R1+0x7058] ;  /* 0x0070580001037983 */ /* 0x000ee20000100800 */
[----:B-1----:R-:W-:Y:S01]  /*9c400*/  @!P6 IMAD.MOV.U32 R2, RZ, RZ, R31 ;  /* 0x000000ffff02e224 */ /* 0x002fe200078e001f */
[----:B------:R-:W-:-:S02]  /*9c410*/  PRMT R12, RZ, 0x7610, R12 ;  /* 0x00007610ff0c7816 */ /* 0x000fc4000000000c */
[----:B----4-:R0:W-:Y:S01]  /*9c420*/  STL [R1+0x14], R59 ;  /* 0x0000143b01007387 */ /* 0x0101e20000100800 */
[----:B------:R-:W-:-:S03]  /*9c430*/  PRMT R52, RZ, 0x7610, R52 ;  /* 0x00007610ff347816 */ /* 0x000fc60000000034 */
[----:B------:R-:W4:Y:S04]  /*9c440*/  LDL R31, [R1+0x7194] ;  /* 0x00719400011f7983 */ /* 0x000f280000100800 */
[----:B---3--:R1:W3:Y:S04]  /*9c450*/  @!P6 LDG.E.U8 R30, desc[UR32][R2.64] ;  /* 0x00000020021ee981 */ /* 0x0082e8000c1e1100 */
[----:B0-----:R-:W4:Y:S01]  /*9c460*/  LDL R59, [R1+0x71a8] ;  /* 0x0071a800013b7983 */ /* 0x001f220000100800 */
[----:B-1----:R-:W-:Y:S02]  /*9c470*/  @!P0 IMAD.MOV.U32 R2, RZ, RZ, R58 ;  /* 0x000000ffff028224 */ /* 0x002fe400078e003a */
[----:B------:R-:W-:Y:S01]  /*9c480*/  @!P0 IMAD.MOV.U32 R3, RZ, RZ, R61 ;  /* 0x000000ffff038224 */ /* 0x000fe200078e003d */
[----:B------:R-:W-:-:S02]  /*9c490*/  PRMT R50, RZ, 0x7610, R50 ;  /* 0x00007610ff327816 */ /* 0x000fc40000000032 */
[----:B------:R-:W-:Y:S02]  /*9c4a0*/  PRMT R48, RZ, 0x7610, R48 ;  /* 0x00007610ff307816 */ /* 0x000fe40000000030 */
[----:B------:R-:W-:Y:S02]  /*9c4b0*/  PRMT R46, RZ, 0x7610, R46 ;  /* 0x00007610ff2e7816 */ /* 0x000fe4000000002e */
[----:B------:R-:W-:Y:S01]  /*9c4c0*/  PRMT R44, RZ, 0x7610, R44 ;  /* 0x00007610ff2c7816 */ /* 0x000fe2000000002c */
[----:B------:R2:W4:Y:S01]  /*9c4d0*/  @!P0 LDG.E.U8 R12, desc[UR32][R2.64] ;  /* 0x00000020020c8981 */ /* 0x000522000c1e1100 */
[----:B------:R-:W-:Y:S02]  /*9c4e0*/  PRMT R42, RZ, 0x7610, R42 ;  /* 0x00007610ff2a7816 */ /* 0x000fe4000000002a */
[----:B------:R-:W-:Y:S02]  /*9c4f0*/  PRMT R40, RZ, 0x7610, R40 ;  /* 0x00007610ff287816 */ /* 0x000fe40000000028 */
[----:B------:R-:W-:-:S02]  /*9c500*/  PRMT R38, RZ, 0x7610, R38 ;  /* 0x00007610ff267816 */ /* 0x000fc40000000026 */
[----:B------:R-:W-:Y:S02]  /*9c510*/  PRMT R36, RZ, 0x7610, R36 ;  /* 0x00007610ff247816 */ /* 0x000fe40000000024 */
[----:B------:R-:W-:Y:S02]  /*9c520*/  PRMT R33, RZ, 0x7610, R33 ;  /* 0x00007610ff217816 */ /* 0x000fe40000000021 */
[----:B------:R-:W-:Y:S02]  /*9c530*/  PRMT R32, RZ, 0x7610, R32 ;  /* 0x00007610ff207816 */ /* 0x000fe40000000020 */
[----:B------:R-:W-:Y:S02]  /*9c540*/  PRMT R11, RZ, 0x7610, R11 ;  /* 0x00007610ff0b7816 */ /* 0x000fe4000000000b */
[----:B------:R-:W-:Y:S02]  /*9c550*/  PRMT R25, RZ, 0x7610, R25 ;  /* 0x00007610ff197816 */ /* 0x000fe40000000019 */
[----:B------:R-:W-:Y:S01]  /*9c560*/  PRMT R10, RZ, 0x7610, R10 ;  /* 0x00007610ff0a7816 */ /* 0x000fe2000000000a */
[----:B--2---:R-:W-:-:S02]  /*9c570*/  @!P0 IMAD.MOV.U32 R2, RZ, RZ, R13 ;  /* 0x000000ffff028224 */ /* 0x004fc400078e000d */
[----:B------:R-:W-:Y:S01]  /*9c580*/  @!P0 IMAD.MOV.U32 R3, RZ, RZ, R57 ;  /* 0x000000ffff038224 */ /* 0x000fe200078e0039 */
[----:B------:R-:W-:Y:S02]  /*9c590*/  PRMT R24, RZ, 0x7610, R24 ;  /* 0x00007610ff187816 */ /* 0x000fe40000000018 */
[----:B------:R-:W-:Y:S02]  /*9c5a0*/  PRMT R9, RZ, 0x7610, R9 ;  /* 0x00007610ff097816 */ /* 0x000fe40000000009 */
[----:B------:R-:W-:Y:S02]  /*9c5b0*/  PRMT R23, RZ, 0x7610, R23 ;  /* 0x00007610ff177816 */ /* 0x000fe40000000017 */
[----:B------:R-:W-:Y:S01]  /*9c5c0*/  PRMT R8, RZ, 0x7610, R8 ;  /* 0x00007610ff087816 */ /* 0x000fe20000000008 */
[----:B------:R0:W2:Y:S01]  /*9c5d0*/  @!P0 LDG.E.U8 R52, desc[UR32][R2.64] ;  /* 0x0000002002348981 */ /* 0x0000a2000c1e1100 */
[----:B------:R-:W-:Y:S02]  /*9c5e0*/  PRMT R22, RZ, 0x7610, R22 ;  /* 0x00007610ff167816 */ /* 0x000fe40000000016 */
[----:B------:R-:W-:-:S02]  /*9c5f0*/  PRMT R7, RZ, 0x7610, R7 ;  /* 0x00007610ff077816 */ /* 0x000fc40000000007 */
[----:B------:R-:W-:Y:S02]  /*9c600*/  PRMT R21, RZ, 0x7610, R21 ;  /* 0x00007610ff157816 */ /* 0x000fe40000000015 */
[----:B------:R-:W-:Y:S02]  /*9c610*/  PRMT R6, RZ, 0x7610, R6 ;  /* 0x00007610ff067816 */ /* 0x000fe40000000006 */
[----:B------:R-:W-:Y:S02]  /*9c620*/  PRMT R20, RZ, 0x7610, R20 ;  /* 0x00007610ff147816 */ /* 0x000fe40000000014 */
[----:B------:R-:W-:Y:S02]  /*9c630*/  PRMT R5, RZ, 0x7610, R5 ;  /* 0x00007610ff057816 */ /* 0x000fe40000000005 */
[----:B------:R-:W-:Y:S02]  /*9c640*/  PRMT R19, RZ, 0x7610, R19 ;  /* 0x00007610ff137816 */ /* 0x000fe40000000013 */
[----:B------:R-:W-:-:S02]  /*9c650*/  PRMT R18, RZ, 0x7610, R18 ;  /* 0x00007610ff127816 */ /* 0x000fc40000000012 */
[----:B------:R-:W-:Y:S01]  /*9c660*/  PRMT R4, RZ, 0x7610, R4 ;  /* 0x00007610ff047816 */ /* 0x000fe20000000004 */
[----:B0-----:R-:W-:Y:S01]  /*9c670*/  @!P0 IMAD.MOV.U32 R3, RZ, RZ, R60 ;  /* 0x000000ffff038224 */ /* 0x001fe200078e003c */
[----:B------:R-:W-:Y:S02]  /*9c680*/  PRMT R17, RZ, 0x7610, R17 ;  /* 0x00007610ff117816 */ /* 0x000fe40000000011 */
[----:B------:R-:W-:Y:S02]  /*9c690*/  PRMT R16, RZ, 0x7610, R16 ;  /* 0x00007610ff107816 */ /* 0x000fe40000000010 */
        /* <DEDUP_REMOVED lines=19> */
[----:B------:R-:W-:Y:S01]  /*9c7d0*/  PRMT R55, RZ, 0x7610, R55 ;  /* 0x00007610ff377816 */ /* 0x000fe20000000037 */
[----:B------:R-:W-:Y:S04]  /*9c7e0*/  LDS.U8 R60, [R0+UR4+0x2008] ;  /* 0x00200804003c7984 */ /* 0x000fe80008000000 */
[----:B------:R-:W-:Y:S04]  /*9c7f0*/  LDS.U8 R61, [R0+UR4+0x2200] ;  /* 0x00220004003d7984 */ /* 0x000fe80008000000 */
[----:B---3--:R0:W-:Y:S01]  /*9c800*/  STL [R1+0x18], R30 ;  /* 0x0000181e01007387 */ /* 0x0081e20000100800 */
[----:B----4-:R-:W-:-:S03]  /*9c810*/  @!P0 IMAD.MOV.U32 R2, RZ, RZ, R59 ;  /* 0x000000ffff028224 */ /* 0x010fc600078e003b */
[----:B------:R-:W3:Y:S04]  /*9c820*/  LDL R58, [R1+0x71b4] ;  /* 0x0071b400013a7983 */ /* 0x000ee80000100800 */
[----:B------:R-:W-:Y:S04]  /*9c830*/  LDS.U8 R59, [R0+UR4+0x2208] ;  /* 0x00220804003b7984 */ /* 0x000fe80008000000 */
[----:B------:R1:W4:Y:S04]  /*9c840*/  @!P0 LDG.E.U8 R50, desc[UR32][R2.64] ;  /* 0x0000002002328981 */ /* 0x000328000c1e1100 */
[----:B0-----:R-:W3:Y:S04]  /*9c850*/  LDL R30, [R1+0x71c8] ;  /* 0x0071c800011e7983 */ /* 0x001ee80000100800 */
[----:B------:R0:W-:Y:S04]  /*9c860*/  STL [R1], R12 ;  /* 0x0000000c01007387 */ /* 0x0001e80000100800 */
[----:B------:R-:W4:Y:S04]  /*9c870*/  LDL R57, [R1+0x71d4] ;  /* 0x0071d40001397983 */ /* 0x000f280000100800 */
[----:B------:R-:W4:Y:S04]  /*9c880*/  LDL R13, [R1+0x7208] ;  /* 0x00720800010d7983 */ /* 0x000f280000100800 */
[----:B0-----:R-:W4:Y:S01]  /*9c890*/  LDL R12, [R1+0x71e8] ;  /* 0x0071e800010c7983 */ /* 0x001f220000100800 */
[----:B-1----:R-:W-:-:S03]  /*9c8a0*/  @!P0 IMAD.MOV.U32 R3, RZ, RZ, R31 ;  /* 0x000000ffff038224 */ /* 0x002fc600078e001f */
[----:B--2---:R0:W-:Y:S01]  /*9c8b0*/  STL [R1+0x80d8], R52 ;  /* 0x0080d83401007387 */ /* 0x0041e20000100800 */
[----:B---3--:R-:W-:-:S03]  /*9c8c0*/  @!P0 IMAD.MOV.U32 R2, RZ, RZ, R30 ;  /* 0x000000ffff028224 */ /* 0x008fc600078e001e */
[----:B----4-:R1:W-:Y:S04]  /*9c8d0*/  STL [R1+0x80a4], R50 ;  /* 0x0080a43201007387 */ /* 0x0103e80000100800 */
[----:B------:R-:W2:Y:S04]  /*9c8e0*/  LDL R31, [R1+0x71f4] ;  /* 0x0071f400011f7983 */ /* 0x000ea80000100800 */
[----:B------:R-:W3:Y:S04]  /*9c8f0*/  LDL R30, [R1+0x7228] ;  /* 0x00722800011e7983 */ /* 0x000ee80000100800 */
[----:B------:R4:W3:Y:S02]  /*9c900*/  @!P0 LDG.E.U8 R48, desc[UR32][R2.64] ;  /* 0x0000002002308981 */ /* 0x0008e4000c1e1100 */
[----:B----4-:R-:W-:-:S02]  /*9c910*/  @!P0 IMAD.MOV.U32 R3, RZ, RZ, R58 ;  /* 0x000000ffff038224 */ /* 0x010fc400078e003a */
[----:B------:R-:W-:Y:S01]  /*9c920*/  @!P0 IMAD.MOV.U32 R2, RZ, RZ, R12 ;  /* 0x000000ffff028224 */ /* 0x000fe200078e000c */
[----:B------:R-:W-:Y:S04]  /*9c930*/  LDS.U8 R58, [R0+UR4] ;  /* 0x00000004003a7984 */ /* 0x000fe80008000000 */
[----:B------:R4:W3:Y:S02]  /*9c940*/  @!P0 LDG.E.U8 R46, desc[UR32][R2.64] ;  /* 0x00000020022e8981 */ /* 0x0008e4000c1e1100 */
[----:B----4-:R-:W-:Y:S02]  /*9c950*/  @!P0 IMAD.MOV.U32 R2, RZ, RZ, R13 ;  /* 0x000000ffff028224 */ /* 0x010fe400078e000d */
[----:B------:R-:W-:Y:S02]  /*9c960*/  @!P0 IMAD.MOV.U32 R3, RZ, RZ, R57 ;  /* 0x000000ffff038224 */ /* 0x000fe400078e0039 */
[----:B------:R-:W-:Y:S04]  /*9c970*/  LDS.U8 R57, [R0+UR4+0x208] ;  /* 0x0002080400397984 */ /* 0x000fe80008000000 */
[----:B------:R2:W4:Y:S02]  /*9c980*/  @!P0 LDG.E.U8 R44, desc[UR32][R2.64] ;  /* 0x00000020022c8981 */ /* 0x000524000c1e1100 */
[----:B--2---:R-:W-:-:S02]  /*9c990*/  @!P0 IMAD.MOV.U32 R3, RZ, RZ, R31 ;  /* 0x000000ffff038224 */ /* 0x004fc400078e001f */
[----:B---3--:R-:W-:Y:S01]  /*9c9a0*/  @!P0 IMAD.MOV.U32 R2, RZ, RZ, R30 ;  /* 0x000000ffff028224 */ /* 0x008fe200078e001e */
[----:B------:R2:W-:Y:S04]  /*9c9b0*/  STL [R1+0x80dc], R48 ;  /* 0x0080dc3001007387 */ /* 0x0005e80000100800 */
[----:B0-----:R-:W3:Y:S04]  /*9c9c0*/  LDL R52, [R1+0x7214] ;  /* 0x0072140001347983 */ /* 0x001ee80000100800 */
[----:B------:R-:W3:Y:S04]  /*9c9d0*/  LDL R12, [R1+0x7248] ;  /* 0x00724800010c7983 */ /* 0x000ee80000100800 */
[----:B------:R3:W3:Y:S04]  /*9c9e0*/  @!P0 LDG.E.U8 R42, desc[UR32][R2.64] ;  /* 0x00000020022a8981 */ /* 0x0006e8000c1e1100 */
[----:B------:R0:W-:Y:S04]  /*9c9f0*/  STL [R1+0x80a8], R46 ;  /* 0x0080a82e01007387 */ /* 0x0001e80000100800 */
[----:B-1----:R-:W3:Y:S04]  /*9ca00*/  LDL R50, [R1+0x7234] ;  /* 0x0072340001327983 */ /* 0x002ee80000100800 */
[----:B--2---:R-:W2:Y:S04]  /*9ca10*/  LDL R48, [R1+0x7268] ;  /* 0x0072680001307983 */ /* 0x004ea80000100800 */
[----:B------:R-:W2:Y:S04]  /*9ca20*/  LDL R13, [R1+0x7288] ;  /* 0x00728800010d7983 */ /* 0x000ea80000100800 */
[----:B0-----:R-:W2:Y:S04]  /*9ca30*/  LDL R46, [R1+0x7254] ;  /* 0x00725400012e7983 */ /* 0x001ea80000100800 */
[----:B----4-:R-:W-:Y:S04]  /*9ca40*/  STL [R1+0x80d4], R44 ;  /* 0x0080d42c01007387 */ /* 0x010fe80000100800 */
[----:B------:R-:W4:Y:S04]  /*9ca50*/  LDL R31, [R1+0x7274] ;  /* 0x00727400011f7983 */ /* 0x000f280000100800 */
[----:B------:R-:W4:Y:S01]  /*9ca60*/  LDL R30, [R1+0x72a8] ;  /* 0x0072a800011e7983 */ /* 0x000f220000100800 */
[----:B---3--:R-:W-:-:S02]  /*9ca70*/  @!P0 IMAD.MOV.U32 R3, RZ, RZ, R52 ;  /* 0x000000ffff038224 */ /* 0x008fc400078e0034 */
[----:B------:R-:W-:Y:S01]  /*9ca80*/  @!P0 IMAD.MOV.U32 R2, RZ, RZ, R12 ;  /* 0x000000ffff028224 */ /* 0x000fe200078e000c */
[----:B------:R0:W-:Y:S04]  /*9ca90*/  STL [R1+0x80ac], R42 ;  /* 0x0080ac2a01007387 */ /* 0x0001e80000100800 */
[----:B------:R-:W3:Y:S04]  /*9caa0*/  LDL R12, [R1+0x72c8] ;  /* 0x0072c800010c7983 */ /* 0x000ee80000100800 */
[----:B------:R1:W3:Y:S04]  /*9cab0*/  @!P0 LDG.E.U8 R40, desc[UR32][R2.64] ;  /* 0x0000002002288981 */ /* 0x0002e8000c1e1100 */
[----:B0-----:R-:W3:Y:S01]  /*9cac0*/  LDL R42, [R1+0x7294] ;  /* 0x00729400012a7983 */ /* 0x001ee20000100800 */
[----:B-1----:R-:W-:-:S02]  /*9cad0*/  @!P0 IMAD.MOV.U32 R3, RZ, RZ, R50 ;  /* 0x000000ffff038224 */ /* 0x002fc400078e0032 */
[----:B--2---:R-:W-:-:S05]  /*9cae0*/  @!P0 IMAD.MOV.U32 R2, RZ, RZ, R48 ;  /* 0x000000ffff028224 */ /* 0x004fca00078e0030 */
[----:B------:R0:W2:Y:S02]  /*9caf0*/  @!P0 LDG.E.U8 R38, desc[UR32][R2.64] ;  /* 0x0000002002268981 */ /* 0x0000a4000c1e1100 */
[----:B0-----:R-:W-:Y:S02]  /*9cb00*/  @!P0 IMAD.MOV.U32 R2, RZ, RZ, R13 ;  /* 0x000000ffff028224 */ /* 0x001fe400078e000d */
[----:B------:R-:W-:-:S05]  /*9cb10*/  @!P0 IMAD.MOV.U32 R3, RZ, RZ, R46 ;  /* 0x000000ffff038224 */ /* 0x000fca00078e002e */
[----:B------:R4:W2:Y:S02]  /*9cb20*/  @!P0 LDG.E.U8 R36, desc[UR32][R2.64] ;  /* 0x0000002002248981 */ /* 0x0008a4000c1e1100 */
[----:B----4-:R-:W-:Y:S02]  /*9cb30*/  @!P0 IMAD.MOV.U32 R2, RZ, RZ, R30 ;  /* 0x000000ffff028224 */ /* 0x010fe400078e001e */
[----:B------:R-:W-:-:S05]  /*9cb40*/  @!P0 IMAD.MOV.U32 R3, RZ, RZ, R31 ;  /* 0x000000ffff038224 */ /* 0x000fca00078e001f */
[----:B------:R3:W4:Y:S02]  /*9cb50*/  @!P0 LDG.E.U8 R33, desc[UR32][R2.64] ;  /* 0x0000002002218981 */ /* 0x000724000c1e1100 */
[----:B---3--:R-:W-:Y:S02]  /*9cb60*/  @!P0 IMAD.MOV.U32 R2, RZ, RZ, R12 ;  /* 0x000000ffff028224 */ /* 0x008fe400078e000c */
[----:B------:R0:W-:Y:S01]  /*9cb70*/  STL [R1+0x80cc], R40 ;  /* 0x0080cc2801007387 */ /* 0x0001e20000100800 */
[----:B------:R-:W-:-:S05]  /*9cb80*/  @!P0 IMAD.MOV.U32 R3, RZ, RZ, R42 ;  /* 0x000000ffff038224 */ /* 0x000fca00078e002a */
[----:B------:R-:W3:Y:S04]  /*9cb90*/  @!P0 LDG.E.U8 R32, desc[UR32][R2.64] ;  /* 0x0000002002208981 */ /* 0x000ee8000c1e1100 */
[----:B--2---:R1:W-:Y:S04]  /*9cba0*/  STL [R1+0x80b0], R38 ;  /* 0x0080b02601007387 */ /* 0x0043e80000100800 */
[----:B------:R-:W2:Y:S04]  /*9cbb0*/  LDL R13, [R1+0x72e8] ;  /* 0x0072e800010d7983 */ /* 0x000ea80000100800 */
[----:B------:R-:W2:Y:S04]  /*9cbc0*/  LDL R44, [R1+0x72b4] ;  /* 0x0072b400012c7983 */ /* 0x000ea80000100800 */
[----:B------:R3:W-:Y:S04]  /*9cbd0*/  STL [R1+0x80c4], R36 ;  /* 0x0080c42401007387 */ /* 0x0007e80000100800 */
[----:B------:R-:W2:Y:S04]  /*9cbe0*/  LDL R31, [R1+0x72d4] ;  /* 0x0072d400011f7983 */ /* 0x000ea80000100800 */
[----:B------:R-:W2:Y:S04]  /*9cbf0*/  LDL R30, [R1+0x7308] ;  /* 0x00730800011e7983 */ /* 0x000ea80000100800 */
[----:B----4-:R4:W-:Y:S04]  /*9cc00*/  STL [R1+0x80b4], R33 ;  /* 0x0080b42101007387 */ /* 0x0109e80000100800 */
[----:B------:R-:W4:Y:S04]  /*9cc10*/  LDL R42, [R1+0x72f4] ;  /* 0x0072f400012a7983 */ /* 0x000f280000100800 */
[----:B0-----:R-:W4:Y:S04]  /*9cc20*/  LDL R40, [R1+0x7328] ;  /* 0x0073280001287983 */ /* 0x001f280000100800 */
[----:B-1----:R-:W4:Y:S04]  /*9cc30*/  LDL R38, [R1+0x7314] ;  /* 0x0073140001267983 */ /* 0x002f280000100800 */
[----:B------:R-:W4:Y:S04]  /*9cc40*/  LDL R12, [R1+0x7348] ;  /* 0x00734800010c7983 */ /* 0x000f280000100800 */
[----:B---3--:R0:W-:Y:S04]  /*9cc50*/  STL [R1+0x80c8], R32 ;  /* 0x0080c82001007387 */ /* 0x0081e80000100800 */
[----:B------:R-:W3:Y:S01]  /*9cc60*/  LDL R36, [R1+0x7334] ;  /* 0x0073340001247983 */ /* 0x000ee20000100800 */
[----:B--2---:R-:W-:-:S03]  /*9cc70*/  @!P0 IMAD.MOV.U32 R2, RZ, RZ, R13 ;  /* 0x000000ffff028224 */ /* 0x004fc600078e000d */
[----:B------:R-:W2:Y:S01]  /*9cc80*/  LDL R13, [R1+0x7368] ;  /* 0x00736800010d7983 */ /* 0x000ea20000100800 */
[----:B------:R-:W-:-:S05]  /*9cc90*/  @!P0 IMAD.MOV.U32 R3, RZ, RZ, R44 ;  /* 0x000000ffff038224 */ /* 0x000fca00078e002c */
[----:B------:R1:W2:Y:S02]  /*9cca0*/  @!P0 LDG.E.U8 R11, desc[UR32][R2.64] ;  /* 0x00000020020b8981 */ /* 0x0002a4000c1e1100 */
[----:B-1----:R-:W-:Y:S02]  /*9ccb0*/  @!P0 IMAD.MOV.U32 R2, RZ, RZ, R30 ;  /* 0x000000ffff028224 */ /* 0x002fe400078e001e */
[----:B------:R-:W-:-:S05]  /*9ccc0*/  @!P0 IMAD.MOV.U32 R3, RZ, RZ, R31 ;  /* 0x000000ffff038224 */ /* 0x000fca00078e001f */
[----:B------:R4:W2:Y:S02]  /*9ccd0*/  @!P0 LDG.E.U8 R25, desc[UR32][R2.64] ;  /* 0x0000002002198981 */ /* 0x0008a4000c1e1100 */
[----:B----4-:R-:W-:Y:S02]  /*9cce0*/  @!P0 IMAD.MOV.U32 R2, RZ, RZ, R40 ;  /* 0x000000ffff028224 */ /* 0x010fe400078e0028 */
[----:B------:R-:W-:-:S05]  /*9ccf0*/  @!P0 IMAD.MOV.U32 R3, RZ, RZ, R42 ;  /* 0x000000ffff038224 */ /* 0x000fca00078e002a */
[----:B------:R1:W4:Y:S02]  /*9cd00*/  @!P0 LDG.E.U8 R10, desc[UR32][R2.64] ;  /* 0x00000020020a8981 */ /* 0x000324000c1e1100 */
[----:B-1----:R-:W-:Y:S02]  /*9cd10*/  @!P0 IMAD.MOV.U32 R2, RZ, RZ, R12 ;  /* 0x000000ffff028224 */ /* 0x002fe400078e000c */
[----:B------:R-:W-:-:S05]  /*9cd20*/  @!P0 IMAD.MOV.U32 R3, RZ, RZ, R38 ;  /* 0x000000ffff038224 */ /* 0x000fca00078e0026 */
[----:B------:R3:W4:Y:S02]  /*9cd30*/  @!P0 LDG.E.U8 R24, desc[UR32][R2.64] ;  /* 0x0000002002188981 */ /* 0x000724000c1e1100 */
[----:B---3--:R-:W-:Y:S02]  /*9cd40*/  @!P0 IMAD.MOV.U32 R3, RZ, RZ, R36 ;  /* 0x000000ffff038224 */ /* 0x008fe400078e0024 */
[----:B--2---:R-:W-:-:S05]  /*9cd50*/  @!P0 IMAD.MOV.U32 R2, RZ, RZ, R13 ;  /* 0x000000ffff028224 */ /* 0x004fca00078e000d */
[----:B------:R-:W2:Y:S04]  /*9cd60*/  @!P0 LDG.E.U8 R9, desc[UR32][R2.64] ;  /* 0x0000002002098981 */ /* 0x000ea8000c1e1100 */
[----:B------:R-:W-:Y:S04]  /*9cd70*/  STL [R1+0x80b8], R11 ;  /* 0x0080b80b01007387 */ /* 0x000fe80000100800 */
[----:B------:R-:W3:Y:S04]  /*9cd80*/  LDL R33, [R1+0x7354] ;  /* 0x0073540001217983 */ /* 0x000ee80000100800 */
[----:B0-----:R-:W3:Y:S04]  /*9cd90*/  LDL R32, [R1+0x7388] ;  /* 0x0073880001207983 */ /* 0x001ee80000100800 */
[----:B------:R-:W3:Y:S04]  /*9cda0*/  LDL R31, [R1+0x7374] ;  /* 0x00737400011f7983 */ /* 0x000ee80000100800 */
[----:B------:R-:W3:Y:S04]  /*9cdb0*/  LDL R30, [R1+0x73a8] ;  /* 0x0073a800011e7983 */ /* 0x000ee80000100800 */
[----:B------:R0:W-:Y:S04]  /*9cdc0*/  STL [R1+0x80c0], R25 ;  /* 0x0080c01901007387 */ /* 0x0001e80000100800 */
[----:B----4-:R1:W-:Y:S04]  /*9cdd0*/  STL [R1+0x80bc], R10 ;  /* 0x0080bc0a01007387 */ /* 0x0103e80000100800 */
[----:B0-----:R-:W4:Y:S04]  /*9cde0*/  LDL R25, [R1+0x7394] ;  /* 0x0073940001197983 */ /* 0x001f280000100800 */
[----:B------:R-:W4:Y:S04]  /*9cdf0*/  LDL R11, [R1+0x73c8] ;  /* 0x0073c800010b7983 */ /* 0x000f280000100800 */
[----:B------:R-:W4:Y:S04]  /*9ce00*/  LDL R12, [R1+0x73e8] ;  /* 0x0073e800010c7983 */ /* 0x000f280000100800 */
[----:B------:R-:W-:Y:S04]  /*9ce10*/  STL [R1+0x80d0], R24 ;  /* 0x0080d01801007387 */ /* 0x000fe80000100800 */
[----:B------:R-:W4:Y:S04]  /*9ce20*/  LDL R13, [R1+0x73b4] ;  /* 0x0073b400010d7983 */ /* 0x000f280000100800 */
[----:B--2---:R0:W-:Y:S04]  /*9ce30*/  STL [R1+0x80e0], R9 ;  /* 0x0080e00901007387 */ /* 0x0041e80000100800 */
[----:B-1----:R-:W2:Y:S04]  /*9ce40*/  LDL R10, [R1+0x73d4] ;  /* 0x0073d400010a7983 */ /* 0x002ea80000100800 */
[----:B0-----:R-:W2:Y:S01]  /*9ce50*/  LDL R9, [R1+0x7408] ;  /* 0x0074080001097983 */ /* 0x001ea20000100800 */
[----:B---3--:R-:W-:-:S02]  /*9ce60*/  @!P0 IMAD.MOV.U32 R2, RZ, RZ, R32 ;  /* 0x000000ffff028224 */ /* 0x008fc400078e0020 */
[----:B------:R-:W-:-:S05]  /*9ce70*/  @!P0 IMAD.MOV.U32 R3, RZ, RZ, R33 ;  /* 0x000000ffff038224 */ /* 0x000fca00078e0021 */
[----:B------:R0:W3:Y:S02]  /*9ce80*/  @!P0 LDG.E.U8 R23, desc[UR32][R2.64] ;  /* 0x0000002002178981 */ /* 0x0000e4000c1e1100 */
[----:B0-----:R-:W-:Y:S02]  /*9ce90*/  @!P0 IMAD.MOV.U32 R2, RZ, RZ, R30 ;  /* 0x000000ffff028224 */ /* 0x001fe400078e001e */
[----:B------:R-:W-:-:S05]  /*9cea0*/  @!P0 IMAD.MOV.U32 R3, RZ, RZ, R31 ;  /* 0x000000ffff038224 */ /* 0x000fca00078e001f */
[----:B------:R4:W3:Y:S02]  /*9ceb0*/  @!P0 LDG.E.U8 R8, desc[UR32][R2.64] ;  /* 0x0000002002088981 */ /* 0x0008e4000c1e1100 */
[----:B----4-:R-:W-:Y:S02]  /*9cec0*/  @!P0 IMAD.MOV.U32 R2, RZ, RZ, R11 ;  /* 0x000000ffff028224 */ /* 0x010fe400078e000b */
[----:B------:R-:W-:-:S05]  /*9ced0*/  @!P0 IMAD.MOV.U32 R3, RZ, RZ, R25 ;  /* 0x000000ffff038224 */ /* 0x000fca00078e0019 */
[----:B------:R0:W4:Y:S02]  /*9cee0*/  @!P0 LDG.E.U8 R22, desc[UR32][R2.64] ;  /* 0x0000002002168981 */ /* 0x000124000c1e1100 */
[----:B0-----:R-:W-:Y:S02]  /*9cef0*/  @!P0 IMAD.MOV.U32 R2, RZ, RZ, R12 ;  /* 0x000000ffff028224 */ /* 0x001fe400078e000c */
[----:B------:R-:W-:-:S05]  /*9cf00*/  @!P0 IMAD.MOV.U32 R3, RZ, RZ, R13 ;  /* 0x000000ffff038224 */ /* 0x000fca00078e000d */
[----:B------:R2:W4:Y:S02]  /*9cf10*/  @!P0 LDG.E.U8 R7, desc[UR32][R2.64] ;  /* 0x0000002002078981 */ /* 0x000524000c1e1100 */
[----:B--2---:R-:W-:Y:S02]  /*9cf20*/  @!P0 IMAD.MOV.U32 R3, RZ, RZ, R10 ;  /* 0x000000ffff038224 */ /* 0x004fe400078e000a */
[----:B------:R-:W-:-:S05]  /*9cf30*/  @!P0 IMAD.MOV.U32 R2, RZ, RZ, R9 ;  /* 0x000000ffff028224 */ /* 0x000fca00078e0009 */
[----:B------:R-:W2:Y:S04]  /*9cf40*/  @!P0 LDG.E.U8 R21, desc[UR32][R2.64] ;  /* 0x0000002002158981 */ /* 0x000ea8000c1e1100 */
[----:B---3--:R0:W-:Y:S04]  /*9cf50*/  STL [R1+0x80e4], R23 ;  /* 0x0080e41701007387 */ /* 0x0081e80000100800 */
[----:B------:R-:W3:Y:S04]  /*9cf60*/  LDL R33, [R1+0x73f4] ;  /* 0x0073f40001217983 */ /* 0x000ee80000100800 */
[----:B------:R-:W3:Y:S04]  /*9cf70*/  LDL R32, [R1+0x7428] ;  /* 0x0074280001207983 */ /* 0x000ee80000100800 */
[----:B------:R-:W3:Y:S04]  /*9cf80*/  LDL R31, [R1+0x7414] ;  /* 0x00741400011f7983 */ /* 0x000ee80000100800 */
[----:B------:R-:W3:Y:S04]  /*9cf90*/  LDL R30, [R1+0x7448] ;  /* 0x00744800011e7983 */ /* 0x000ee80000100800 */
[----:B------:R1:W-:Y:S04]  /*9cfa0*/  STL [R1+0x80e8], R8 ;  /* 0x0080e80801007387 */ /* 0x0003e80000100800 */
[----:B------:R-:W3:Y:S04]  /*9cfb0*/  LDL R25, [R1+0x7434] ;  /* 0x0074340001197983 */ /* 0x000ee80000100800 */
[----:B0-----:R-:W3:Y:S04]  /*9cfc0*/  LDL R23, [R1+0x7468] ;  /* 0x0074680001177983 */ /* 0x001ee80000100800 */
[----:B------:R-:W3:Y:S04]  /*9cfd0*/  LDL R11, [R1+0x7488] ;  /* 0x00748800010b7983 */ /* 0x000ee80000100800 */
[----:B----4-:R-:W-:Y:S04]  /*9cfe0*/  STL [R1+0x80ec], R22 ;  /* 0x0080ec1601007387 */ /* 0x010fe80000100800 */
[----:B------:R-:W4:Y:S04]  /*9cff0*/  LDL R24, [R1+0x7454] ;  /* 0x0074540001187983 */ /* 0x000f280000100800 */
[----:B------:R-:W4:Y:S04]  /*9d000*/  LDL R13, [R1+0x7474] ;  /* 0x00747400010d7983 */ /* 0x000f280000100800 */
[----:B------:R-:W4:Y:S04]  /*9d010*/  LDL R12, [R1+0x74a8] ;  /* 0x0074a800010c7983 */ /* 0x000f280000100800 */
[----:B------:R0:W-:Y:S04]  /*9d020*/  STL [R1+0x80f0], R7 ;  /* 0x0080f00701007387 */ /* 0x0001e80000100800 */
[----:B------:R-:W4:Y:S04]  /*9d030*/  LDL R10, [R1+0x7494] ;  /* 0x00749400010a7983 */ /* 0x000f280000100800 */
[----:B------:R-:W4:Y:S04]  /*9d040*/  LDL R9, [R1+0x74c8] ;  /* 0x0074c80001097983 */ /* 0x000f280000100800 */
[----:B--2---:R2:W-:Y:S04]  /*9d050*/  STL [R1+0x80f4], R21 ;  /* 0x0080f41501007387 */ /* 0x0045e80000100800 */
[----:B-1----:R-:W4:Y:S04]  /*9d060*/  LDL R8, [R1+0x74b4] ;  /* 0x0074b40001087983 */ /* 0x002f280000100800 */
[----:B0-----:R-:W4:Y:S01]  /*9d070*/  LDL R7, [R1+0x74e8] ;  /* 0x0074e80001077983 */ /* 0x001f220000100800 */
[----:B---3--:R-:W-:-:S02]  /*9d080*/  @!P0 IMAD.MOV.U32 R2, RZ, RZ, R32 ;  /* 0x000000ffff028224 */ /* 0x008fc400078e0020 */
[----:B------:R-:W-:Y:S01]  /*9d090*/  @!P0 IMAD.MOV.U32 R3, RZ, RZ, R33 ;  /* 0x000000ffff038224 */ /* 0x000fe200078e0021 */
[----:B------:R-:W3:Y:S04]  /*9d0a0*/  LDL R22, [R1+0x7508] ;  /* 0x0075080001167983 */ /* 0x000ee80000100800 */
[----:B------:R-:W3:Y:S04]  /*9d0b0*/  LDL R33, [R1+0x7734] ;  /* 0x0077340001217983 */ /* 0x000ee80000100800 */
[----:B------:R0:W3:Y:S04]  /*9d0c0*/  @!P0 LDG.E.U8 R6, desc[UR32][R2.64] ;  /* 0x0000002002068981 */ /* 0x0000e8000c1e1100 */
[----:B--2---:R-:W2:Y:S04]  /*9d0d0*/  LDL R21, [R1+0x74f4] ;  /* 0x0074f40001157983 */ /* 0x004ea80000100800 */
[----:B------:R-:W2:Y:S01]  /*9d0e0*/  LDL R32, [R1+0x7768] ;  /* 0x0077680001207983 */ /* 0x000ea20000100800 */
[----:B0-----:R-:W-:-:S02]  /*9d0f0*/  @!P0 IMAD.MOV.U32 R2, RZ, RZ, R30 ;  /* 0x000000ffff028224 */ /* 0x001fc400078e001e */
[----:B------:R-:W-:-:S05]  /*9d100*/  @!P0 IMAD.MOV.U32 R3, RZ, RZ, R31 ;  /* 0x000000ffff038224 */ /* 0x000fca00078e001f */
[----:B------:R0:W2:Y:S02]  /*9d110*/  @!P0 LDG.E.U8 R20, desc[UR32][R2.64] ;  /* 0x0000002002148981 */ /* 0x0000a4000c1e1100 */
[----:B0-----:R-:W-:Y:S02]  /*9d120*/  @!P0 IMAD.MOV.U32 R2, RZ, RZ, R23 ;  /* 0x000000ffff028224 */ /* 0x001fe400078e0017 */
[----:B------:R-:W-:Y:S01]  /*9d130*/  @!P0 IMAD.MOV.U32 R3, RZ, RZ, R25 ;  /* 0x000000ffff038224 */ /* 0x000fe200078e0019 */
[----:B------:R-:W2:Y:S04]  /*9d140*/  LDL R23, [R1+0x74d4] ;  /* 0x0074d40001177983 */ /* 0x000ea80000100800 */
[----:B------:R-:W2:Y:S04]  /*9d150*/  LDL R25, [R1+0x7514] ;  /* 0x0075140001197983 */ /* 0x000ea80000100800 */
[----:B------:R0:W2:Y:S02]  /*9d160*/  @!P0 LDG.E.U8 R5, desc[UR32][R2.64] ;  /* 0x0000002002058981 */ /* 0x0000a4000c1e1100 */
[----:B0-----:R-:W-:-:S02]  /*9d170*/  @!P0 IMAD.MOV.U32 R2, RZ, RZ, R11 ;  /* 0x000000ffff028224 */ /* 0x001fc400078e000b */
[----:B------:R-:W2:Y:S01]  /*9d180*/  LDL R11, [R1+0x7528] ;  /* 0x00752800010b7983 */ /* 0x000ea20000100800 */
[----:B----4-:R-:W-:-:S03]  /*9d190*/  @!P0 IMAD.MOV.U32 R3, RZ, RZ, R24 ;  /* 0x000000ffff038224 */ /* 0x010fc600078e0018 */
[----:B------:R-:W4:Y:S04]  /*9d1a0*/  LDL R24, [R1+0x7548] ;  /* 0x0075480001187983 */ /* 0x000f280000100800 */
[----:B------:R0:W4:Y:S02]  /*9d1b0*/  @!P0 LDG.E.U8 R19, desc[UR32][R2.64] ;  /* 0x0000002002138981 */ /* 0x000124000c1e1100 */
[----:B0-----:R-:W-:Y:S02]  /*9d1c0*/  @!P0 IMAD.MOV.U32 R2, RZ, RZ, R12 ;  /* 0x000000ffff028224 */ /* 0x001fe400078e000c */
[----:B------:R-:W-:Y:S02]  /*9d1d0*/  @!P0 IMAD.MOV.U32 R3, RZ, RZ, R13 ;  /* 0x000000ffff038224 */ /* 0x000fe400078e000d */
[----:B------:R-:W-:-:S02]  /*9d1e0*/  @!P0 IMAD.MOV.U32 R12, RZ, RZ, R9 ;  /* 0x000000ffff0c8224 */ /* 0x000fc400078e0009 */
[----:B------:R-:W-:Y:S01]  /*9d1f0*/  @!P0 IMAD.MOV.U32 R13, RZ, RZ, R10 ;  /* 0x000000ffff0d8224 */ /* 0x000fe200078e000a */
[----:B------:R-:W4:Y:S04]  /*9d200*/  LDL R9, [R1+0x7568] ;  /* 0x0075680001097983 */ /* 0x000f280000100800 */
[----:B------:R-:W4:Y:S04]  /*9d210*/  LDL R10, [R1+0x7534] ;  /* 0x00753400010a7983 */ /* 0x000f280000100800 */
[----:B------:R0:W4:Y:S04]  /*9d220*/  @!P0 LDG.E.U8 R18, desc[UR32][R12.64] ;  /* 0x000000200c128981 */ /* 0x000128000c1e1100 */
[----:B------:R1:W4:Y:S01]  /*9d230*/  @!P0 LDG.E.U8 R4, desc[UR32][R2.64] ;  /* 0x0000002002048981 */ /* 0x000322000c1e1100 */
[----:B0-----:R-:W-:-:S03]  /*9d240*/  @!P0 IMAD.MOV.U32 R13, RZ, RZ, R8 ;  /* 0x000000ffff0d8224 */ /* 0x001fc600078e0008 */
[----:B------:R-:W4:Y:S01]  /*9d250*/  LDL R8, [R1+0x7554] ;  /* 0x0075540001087983 */ /* 0x000f220000100800 */
[----:B------:R-:W-:-:S03]  /*9d260*/  @!P0 IMAD.MOV.U32 R12, RZ, RZ, R7 ;  /* 0x000000ffff0c8224 */ /* 0x000fc600078e0007 */
[----:B------:R-:W4:Y:S01]  /*9d270*/  LDL R7, [R1+0x7588] ;  /* 0x0075880001077983 */ /* 0x000f220000100800 */
[----:B-1----:R-:W-:-:S06]  /*9d280*/  PRMT R3, RZ, 0x7610, R3 ;  /* 0x00007610ff037816 */ /* 0x002fcc0000000003 */
[----:B------:R3:W4:Y:S01]  /*9d290*/  @!P0 LDG.E.U8 R3, desc[UR32][R12.64] ;  /* 0x000000200c038981 */ /* 0x000722000c1e1100 */
[----:B------:R-:W-:Y:S01]  /*9d2a0*/  PRMT R2, RZ, 0x7610, R2 ;  /* 0x00007610ff027816 */ /* 0x000fe20000000002 */
[----:B---3--:R-:W-:Y:S02]  /*9d2b0*/  @!P0 IMAD.MOV.U32 R12, RZ, RZ, R22 ;  /* 0x000000ffff0c8224 */ /* 0x008fe400078e0016 */
[----:B------:R-:W3:Y:S01]  /*9d2c0*/  LDL R22, [R1+0x75a8] ;  /* 0x0075a80001167983 */ /* 0x000ee20000100800 */
[----:B--2---:R-:W-:-:S03]  /*9d2d0*/  @!P0 IMAD.MOV.U32 R13, RZ, RZ, R23 ;  /* 0x000000ffff0d8224 */ /* 0x004fc600078e0017 */
[----:B------:R-:W2:Y:S04]  /*9d2e0*/  LDL R23, [R1+0x7574] ;  /* 0x0075740001177983 */ /* 0x000ea80000100800 */
[----:B------:R0:W2:Y:S02]  /*9d2f0*/  @!P0 LDG.E.U8 R17, desc[UR32][R12.64] ;  /* 0x000000200c118981 */ /* 0x0000a4000c1e1100 */
[----:B0-----:R-:W-:Y:S02]  /*9d300*/  @!P0 IMAD.MOV.U32 R13, RZ, RZ, R21 ;  /* 0x000000ffff0d8224 */ /* 0x001fe400078e0015 */
[----:B------:R-:W-:Y:S01]  /*9d310*/  @!P0 IMAD.MOV.U32 R12, RZ, RZ, R11 ;  /* 0x000000ffff0c8224 */ /* 0x000fe200078e000b */
[----:B------:R-:W2:Y:S04]  /*9d320*/  LDL R21, [R1+0x7594] ;  /* 0x0075940001157983 */ /* 0x000ea80000100800 */
[----:B------:R-:W2:Y:S04]  /*9d330*/  LDL R11, [R1+0x75c8] ;  /* 0x0075c800010b7983 */ /* 0x000ea80000100800 */
[----:B------:R4:W2:Y:S02]  /*9d340*/  @!P0 LDG.E.U8 R2, desc[UR32][R12.64] ;  /* 0x000000200c028981 */ /* 0x0008a4000c1e1100 */
[----:B----4-:R-:W-:-:S02]  /*9d350*/  @!P0 IMAD.MOV.U32 R12, RZ, RZ, R24 ;  /* 0x000000ffff0c8224 */ /* 0x010fc400078e0018 */
[----:B------:R-:W-:Y:S01]  /*9d360*/  @!P0 IMAD.MOV.U32 R13, RZ, RZ, R25 ;  /* 0x000000ffff0d8224 */ /* 0x000fe200078e0019 */
[----:B------:R-:W4:Y:S04]  /*9d370*/  LDL R24, [R1+0x75e8] ;  /* 0x0075e80001187983 */ /* 0x000f280000100800 */
[----:B------:R-:W4:Y:S04]  /*9d380*/  LDL R25, [R1+0x75b4] ;  /* 0x0075b40001197983 */ /* 0x000f280000100800 */
[----:B------:R0:W4:Y:S02]  /*9d390*/  @!P0 LDG.E.U8 R16, desc[UR32][R12.64] ;  /* 0x000000200c108981 */ /* 0x000124000c1e1100 */
[----:B0-----:R-:W-:-:S02]  /*9d3a0*/  @!P0 IMAD.MOV.U32 R12, RZ, RZ, R9 ;  /* 0x000000ffff0c8224 */ /* 0x001fc400078e0009 */
[----:B------:R-:W-:Y:S01]  /*9d3b0*/  @!P0 IMAD.MOV.U32 R13, RZ, RZ, R10 ;  /* 0x000000ffff0d8224 */ /* 0x000fe200078e000a */
[----:B------:R-:W4:Y:S04]  /*9d3c0*/  LDL R9, [R1+0x7608] ;  /* 0x0076080001097983 */ /* 0x000f280000100800 */
[----:B------:R-:W4:Y:S04]  /*9d3d0*/  LDL R10, [R1+0x75d4] ;  /* 0x0075d400010a7983 */ /* 0x000f280000100800 */
[----:B------:R0:W4:Y:S02]  /*9d3e0*/  @!P0 LDG.E.U8 R29, desc[UR32][R12.64] ;  /* 0x000000200c1d8981 */ /* 0x000124000c1e1100 */
[----:B0-----:R-:W-:-:S02]  /*9d3f0*/  @!P0 IMAD.MOV.U32 R13, RZ, RZ, R8 ;  /* 0x000000ffff0d8224 */ /* 0x001fc400078e0008 */
[----:B------:R-:W4:Y:S01]  /*9d400*/  LDL R8, [R1+0x75f4] ;  /* 0x0075f40001087983 */ /* 0x000f220000100800 */
[----:B------:R-:W-:-:S03]  /*9d410*/  @!P0 IMAD.MOV.U32 R12, RZ, RZ, R7 ;  /* 0x000000ffff0c8224 */ /* 0x000fc600078e0007 */
[----:B------:R-:W4:Y:S04]  /*9d420*/  LDL R7, [R1+0x7628] ;  /* 0x0076280001077983 */ /* 0x000f280000100800 */
[----:B------:R3:W4:Y:S02]  /*9d430*/  @!P0 LDG.E.U8 R15, desc[UR32][R12.64] ;  /* 0x000000200c0f8981 */ /* 0x000724000c1e1100 */
        /* <DEDUP_REMOVED lines=9> */
[----:B------:R0:W2:Y:S01]  /*9d4d0*/  @!P0 LDG.E.U8 R14, desc[UR32][R12.64] ;  /* 0x000000200c0e8981 */ /* 0x0000a2000c1e1100 */
[----:B----4-:R-:W-:-:S02]  /*9d4e0*/  @!P0 IMAD.MOV.U32 R30, RZ, RZ, R24 ;  /* 0x000000ffff1e8224 */ /* 0x010fc400078e0018 */
[----:B------:R-:W-:Y:S01]  /*9d4f0*/  @!P0 IMAD.MOV.U32 R31, RZ, RZ, R25 ;  /* 0x000000ffff1f8224 */ /* 0x000fe200078e0019 */
[----:B------:R-:W4:Y:S04]  /*9d500*/  LDL R24, [R1+0x7688] ;  /* 0x0076880001187983 */ /* 0x000f280000100800 */
[----:B------:R-:W4:Y:S01]  /*9d510*/  LDL R25, [R1+0x7654] ;  /* 0x0076540001197983 */ /* 0x000f220000100800 */
[----:B0-----:R-:W-:-:S03]  /*9d520*/  PRMT R13, RZ, 0x7610, R13 ;  /* 0x00007610ff0d7816 */ /* 0x001fc6000000000d */
[----:B------:R0:W4:Y:S02]  /*9d530*/  @!P0 LDG.E.U8 R27, desc[UR32][R30.64] ;  /* 0x000000201e1b8981 */ /* 0x000124000c1e1100 */
[----:B0-----:R-:W-:Y:S02]  /*9d540*/  @!P0 IMAD.MOV.U32 R30, RZ, RZ, R9 ;  /* 0x000000ffff1e8224 */ /* 0x001fe400078e0009 */
[----:B------:R-:W-:Y:S01]  /*9d550*/  @!P0 IMAD.MOV.U32 R31, RZ, RZ, R10 ;  /* 0x000000ffff1f8224 */ /* 0x000fe200078e000a */
[----:B------:R-:W4:Y:S04]  /*9d560*/  LDL R9, [R1+0x76a8] ;  /* 0x0076a80001097983 */ /* 0x000f280000100800 */
[----:B------:R-:W4:Y:S04]  /*9d570*/  LDL R10, [R1+0x7674] ;  /* 0x00767400010a7983 */ /* 0x000f280000100800 */
[----:B------:R0:W4:Y:S02]  /*9d580*/  @!P0 LDG.E.U8 R13, desc[UR32][R30.64] ;  /* 0x000000201e0d8981 */ /* 0x000124000c1e1100 */
[----:B0-----:R-:W-:-:S02]  /*9d590*/  @!P0 IMAD.MOV.U32 R31, RZ, RZ, R8 ;  /* 0x000000ffff1f8224 */ /* 0x001fc400078e0008 */
[----:B------:R-:W4:Y:S01]  /*9d5a0*/  LDL R8, [R1+0x7694] ;  /* 0x0076940001087983 */ /* 0x000f220000100800 */
[----:B------:R-:W-:-:S03]  /*9d5b0*/  @!P0 IMAD.MOV.U32 R30, RZ, RZ, R7 ;  /* 0x000000ffff1e8224 */ /* 0x000fc600078e0007 */
[----:B------:R-:W4:Y:S01]  /*9d5c0*/  LDL R7, [R1+0x76c8] ;  /* 0x0076c80001077983 */ /* 0x000f220000100800 */
[----:B------:R-:W-:-:S03]  /*9d5d0*/  PRMT R12, RZ, 0x7610, R12 ;  /* 0x00007610ff0c7816 */ /* 0x000fc6000000000c */
        /* <DEDUP_REMOVED lines=46> */
[----:B0-----:R-:W-:Y:S02]  /*9d8c0*/  @!P0 IMAD.MOV.U32 R30, RZ, RZ, R32 ;  /* 0x000000ffff1e8224 */ /* 0x001fe400078e0020 */
[----:B------:R-:W-:-:S05]  /*9d8d0*/  @!P0 IMAD.MOV.U32 R31, RZ, RZ, R33 ;  /* 0x000000ffff1f8224 */ /* 0x000fca00078e0021 */
[----:B------:R0:W4:Y:S02]  /*9d8e0*/  @!P0 LDG.E.U8 R49, desc[UR32][R30.64] ;  /* 0x000000201e318981 */ /* 0x000124000c1e1100 */
[----:B0-----:R-:W-:Y:S02]  /*9d8f0*/  @!P0 IMAD.MOV.U32 R30, RZ, RZ, R24 ;  /* 0x000000ffff1e8224 */ /* 0x001fe400078e0018 */
[----:B------:R-:W-:-:S05]  /*9d900*/  @!P0 IMAD.MOV.U32 R31, RZ, RZ, R25 ;  /* 0x000000ffff1f8224 */ /* 0x000fca00078e0019 */
[----:B------:R3:W4:Y:S02]  /*9d910*/  @!P0 LDG.E.U8 R51, desc[UR32][R30.64] ;  /* 0x000000201e338981 */ /* 0x000724000c1e1100 */
[----:B---3--:R-:W-:Y:S02]  /*9d920*/  @!P0 IMAD.MOV.U32 R30, RZ, RZ, R22 ;  /* 0x000000ffff1e8224 */ /* 0x008fe400078e0016 */
[----:B--2---:R-:W-:-:S05]  /*9d930*/  @!P0 IMAD.MOV.U32 R31, RZ, RZ, R23 ;  /* 0x000000ffff1f8224 */ /* 0x004fca00078e0017 */
[----:B------:R0:W2:Y:S02]  /*9d940*/  @!P0 LDG.E.U8 R53, desc[UR32][R30.64] ;  /* 0x000000201e358981 */ /* 0x0000a4000c1e1100 */
[----:B0-----:R-:W-:Y:S02]  /*9d950*/  @!P0 IMAD.MOV.U32 R30, RZ, RZ, R11 ;  /* 0x000000ffff1e8224 */ /* 0x001fe400078e000b */
[----:B------:R-:W-:-:S05]  /*9d960*/  @!P0 IMAD.MOV.U32 R31, RZ, RZ, R21 ;  /* 0x000000ffff1f8224 */ /* 0x000fca00078e0015 */
[----:B------:R4:W3:Y:S02]  /*9d970*/  @!P0 LDG.E.U8 R54, desc[UR32][R30.64] ;  /* 0x000000201e368981 */ /* 0x0008e4000c1e1100 */
[----:B----4-:R-:W-:Y:S02]  /*9d980*/  @!P0 IMAD.MOV.U32 R30, RZ, RZ, R9 ;  /* 0x000000ffff1e8224 */ /* 0x010fe400078e0009 */
[----:B------:R-:W-:Y:S01]  /*9d990*/  @!P0 IMAD.MOV.U32 R31, RZ, RZ, R10 ;  /* 0x000000ffff1f8224 */ /* 0x000fe200078e000a */
[----:B------:R-:W-:Y:S04]  /*9d9a0*/  LDS.U8 R9, [R0+UR4+0x2610] ;  /* 0x0026100400097984 */ /* 0x000fe80008000000 */
[----:B------:R-:W-:Y:S04]  /*9d9b0*/  LDS.U8 R10, [R0+UR4+0xe390] ;  /* 0x00e39004000a7984 */ /* 0x000fe80008000000 */
[----:B------:R0:W4:Y:S02]  /*9d9c0*/  @!P0 LDG.E.U8 R56, desc[UR32][R30.64] ;  /* 0x000000201e388981 */ /* 0x000124000c1e1100 */
[----:B0-----:R-:W-:-:S02]  /*9d9d0*/  @!P0 IMAD.MOV.U32 R31, RZ, RZ, R8 ;  /* 0x000000ffff1f8224 */ /* 0x001fc400078e0008 */
[----:B------:R-:W0:Y:S01]  /*9d9e0*/  LDS.U8 R8, [R0+UR4+0x410] ;  /* 0x0004100400087984 */ /* 0x000e220008000000 */
[----:B------:R-:W-:-:S03]  /*9d9f0*/  @!P0 IMAD.MOV.U32 R30, RZ, RZ, R7 ;  /* 0x000000ffff1e8224 */ /* 0x000fc600078e0007 */
[----:B------:R-:W1:Y:S01]  /*9da00*/  LDS.U8 R7, [R0+UR4+0x618] ;  /* 0x0006180400077984 */ /* 0x000e620008000000 */
[----:B------:R-:W2:Y:S03]  /*9da10*/  S2R R50, SR_TID.X ;  /* 0x0000000000327919 */ /* 0x000ea60000002100 */
[----:B------:R1:W4:Y:S04]  /*9da20*/  @!P0 LDG.E.U8 R55, desc[UR32][R30.64] ;  /* 0x000000201e378981 */ /* 0x000328000c1e1100 */
[----:B0-----:R-:W-:Y:S04]  /*9da30*/  STL [R1+0x1c48], R8 ;  /* 0x001c480801007387 */ /* 0x001fe80000100800 */
[----:B------:R-:W0:Y:S04]  /*9da40*/  LDS.U8 R8, [R0+UR4+0x418] ;  /* 0x0004180400087984 */ /* 0x000e280008000000 */
[----:B-1----:R-:W-:Y:S04]  /*9da50*/  STL [R1+0x1c44], R7 ;  /* 0x001c440701007387 */ /* 0x002fe80000100800 */
[----:B------:R-:W1:Y:S04]  /*9da60*/  LDS.U8 R7, [R0+UR4+0x610] ;  /* 0x0006100400077984 */ /* 0x000e680008000000 */
[----:B------:R-:W-:Y:S04]  /*9da70*/  LDS.U8 R31, [R0+UR4+0x8] ;  /* 0x00000804001f7984 */ /* 0x000fe80008000000 */
[----:B0-----:R-:W-:Y:S04]  /*9da80*/  STL [R1+0x1c50], R8 ;  /* 0x001c500801007387 */ /* 0x001fe80000100800 */
[----:B------:R-:W0:Y:S04]  /*9da90*/  LDS.U8 R8, [R0+UR4+0x2410] ;  /* 0x0024100400087984 */ /* 0x000e280008000000 */
[----:B-1----:R-:W-:Y:S04]  /*9daa0*/  STL [R1+0x1c4c], R7 ;  /* 0x001c4c0701007387 */ /* 0x002fe80000100800 */
[----:B------:R-:W1:Y:S04]  /*9dab0*/  LDS.U8 R7, [R0+UR4+0x2618] ;  /* 0x0026180400077984 */ /* 0x000e680008000000 */
[----:B0-----:R-:W-:Y:S04]  /*9dac0*/  STL [R1+0x1c58], R8 ;  /* 0x001c580801007387 */ /* 0x001fe80000100800 */
[----:B------:R-:W0:Y:S04]  /*9dad0*/  LDS.U8 R8, [R0+UR4+0x2418] ;  /* 0x0024180400087984 */ /* 0x000e280008000000 */
[----:B-1----:R-:W-:Y:S04]  /*9dae0*/  STL [R1+0x1c54], R7 ;  /* 0x001c540701007387 */ /* 0x002fe80000100800 */
[----:B------:R-:W1:Y:S04]  /*9daf0*/  LDS.U8 R7, [R0+UR4+0x4000] ;  /* 0x0040000400077984 */ /* 0x000e680008000000 */
[----:B0-----:R-:W-:Y:S04]  /*9db00*/  STL [R1+0x1c60], R8 ;  /* 0x001c600801007387 */ /* 0x001fe80000100800 */
[----:B------:R-:W0:Y:S04]  /*9db10*/  LDS.U8 R8, [R0+UR4+0x4208] ;  /* 0x0042080400087984 */ /* 0x000e280008000000 */
[----:B------:R-:W-:Y:S04]  /*9db20*/  STL [R1+0x1c5c], R9 ;  /* 0x001c5c0901007387 */ /* 0x000fe80000100800 */
[----:B------:R-:W2:Y:S04]  /*9db30*/  LDS.U8 R9, [R0+UR4+0x4410] ;  /* 0x0044100400097984 */ /* 0x000ea80008000000 */
[----:B-1----:R-:W-:Y:S04]  /*9db40*/  STL [R1+0x2048], R7 ;  /* 0x0020480701007387 */ /* 0x002fe80000100800 */
[----:B------:R-:W1:Y:S04]  /*9db50*/  LDS.U8 R7, [R0+UR4+0x4618] ;  /* 0x0046180400077984 */ /* 0x000e680008000000 */
[----:B0-----:R-:W-:Y:S04]  /*9db60*/  STL [R1+0x2044], R8 ;  /* 0x0020440801007387 */ /* 0x001fe80000100800 */
[----:B------:R-:W0:Y:S04]  /*9db70*/  LDS.U8 R8, [R0+UR4+0x4008] ;  /* 0x0040080400087984 */ /* 0x000e280008000000 */
[----:B--2---:R-:W-:Y:S04]  /*9db80*/  STL [R1+0x24c8], R9 ;  /* 0x0024c80901007387 */ /* 0x004fe80000100800 */
        /* <DEDUP_REMOVED lines=975> */
[----:B0-----:R0:W-:Y:S04]  /*a1880*/  STL [R1+0x7fd0], R8 ;  /* 0x007fd00801007387 */ /* 0x0011e80000100800 */
[----:B--2---:R-:W-:Y:S04]  /*a1890*/  STL [R1+0x7fcc], R9 ;  /* 0x007fcc0901007387 */ /* 0x004fe80000100800 */
[----:B------:R-:W2:Y:S04]  /*a18a0*/  LDS.U8 R9, [R0+UR4+0xe588] ;  /* 0x00e5880400097984 */ /* 0x000ea80008000000 */
[----:B-1----:R-:W-:Y:S04]  /*a18b0*/  STL [R1+0x7bd8], R7 ;  /* 0x007bd80701007387 */ /* 0x002fe80000100800 */
[----:B------:R-:W1:Y:S04]  /*a18c0*/  LDS.U8 R7, [R0+UR4+0xe780] ;  /* 0x00e7800400077984 */ /* 0x000e680008000000 */
[----:B------:R-:W-:Y:S01]  /*a18d0*/  STL [R1+0x7bd4], R10 ;  /* 0x007bd40a01007387 */ /* 0x000fe20000100800 */
[----:B0-----:R-:W-:-:S05]  /*a18e0*/  LOP3.LUT R8, R0, 0x20, RZ, 0x3c, !PT ;  /* 0x0000002000087812 */ /* 0x001fca00078e3cff */
[----:B------:R-:W0:Y:S04]  /*a18f0*/  LDS.U8 R10, [R8+UR4] ;  /* 0x00000004080a7984 */ /* 0x000e280008000000 */
[----:B------:R-:W-:Y:S04]  /*a1900*/  LDS.U8 R11, [R8+UR4+0xe390] ;  /* 0x00e39004080b7984 */ /* 0x000fe80008000000 */
        /* <DEDUP_REMOVED lines=1016> */
[----:B-1----:R1:W-:Y:S04]  /*a5890*/  STL [R1+0x8010], R7 ;  /* 0x0080100701007387 */ /* 0x0023e80000100800 */
[----:B0-----:R-:W-:Y:S04]  /*a58a0*/  STL [R1+0x800c], R10 ;  /* 0x00800c0a01007387 */ /* 0x001fe80000100800 */
[----:B------:R-:W0:Y:S01]  /*a58b0*/  LDS.U8 R10, [R8+UR4+0xe588] ;  /* 0x00e58804080a7984 */ /* 0x000e220008000000 */
[----:B-1----:R-:W-:-:S03]  /*a58c0*/  LOP3.LUT R7, R0, 0x40, RZ, 0x3c, !PT ;  /* 0x0000004000077812 */ /* 0x002fc600078e3cff */
[----:B--2---:R-:W-:Y:S04]  /*a58d0*/  STL [R1+0x7c18], R9 ;  /* 0x007c180901007387 */ /* 0x004fe80000100800 */
[----:B------:R-:W1:Y:S04]  /*a58e0*/  LDS.U8 R9, [R8+UR4+0xe780] ;  /* 0x00e7800408097984 */ /* 0x000e680008000000 */
[----:B------:R-:W-:Y:S04]  /*a58f0*/  STL [R1+0x7c14], R11 ;  /* 0x007c140b01007387 */ /* 0x000fe80000100800 */
[----:B------:R-:W2:Y:S04]  /*a5900*/  LDS.U8 R8, [R7+UR4] ;  /* 0x0000000407087984 */ /* 0x000ea80008000000 */
[----:B------:R-:W-:Y:S04]  /*a5910*/  LDS.U8 R11, [R7+UR4+0xe588] ;  /* 0x00e58804070b7984 */ /* 0x000fe80008000000 */
[----:B0-----:R-:W-:Y:S04]  /*a5920*/  STL [R1+0x8018], R10 ;  /* 0x0080180a01007387 */ /* 0x001fe80000100800 */
[----:B------:R-:W0:Y:S04]  /*a5930*/  LDS.U8 R10, [R7+UR4+0x208] ;  /* 0x00020804070a7984 */ /* 0x000e280008000000 */
[----:B-1----:R-:W-:Y:S04]  /*a5940*/  STL [R1+0x8014], R9 ;  /* 0x0080140901007387 */ /* 0x002fe80000100800 */
[----:B------:R-:W1:Y:S04]  /*a5950*/  LDS.U8 R9, [R7+UR4+0x410] ;  /* 0x0004100407097984 */ /* 0x000e680008000000 */
[----:B--2---:R-:W-:Y:S04]  /*a5960*/  STL [R1+0x360], R8 ;  /* 0x0003600801007387 */ /* 0x004fe80000100800 */
[----:B------:R-:W2:Y:S04]  /*a5970*/  LDS.U8 R8, [R7+UR4+0x618] ;  /* 0x0006180407087984 */ /* 0x000ea80008000000 */
        /* <DEDUP_REMOVED lines=1010> */
[----:B-1----:R1:W-:Y:S04]  /*a98a0*/  STL [R1+0x8050], R9 ;  /* 0x0080500901007387 */ /* 0x0023e80000100800 */
[----:B--2---:R-:W-:Y:S04]  /*a98b0*/  STL [R1+0x804c], R8 ;  /* 0x00804c0801007387 */ /* 0x004fe80000100800 */
[----:B------:R-:W2:Y:S04]  /*a98c0*/  LDS.U8 R8, [R7+UR4+0xe390] ;  /* 0x00e3900407087984 */ /* 0x000ea80008000000 */
[----:B0-----:R-:W-:Y:S04]  /*a98d0*/  STL [R1+0x7c58], R10 ;  /* 0x007c580a01007387 */ /* 0x001fe80000100800 */
[----:B------:R-:W0:Y:S01]  /*a98e0*/  LDS.U8 R10, [R7+UR4+0xe780] ;  /* 0x00e78004070a7984 */ /* 0x000e220008000000 */
[----:B-1----:R-:W-:-:S05]  /*a98f0*/  LOP3.LUT R9, R0, 0x60, RZ, 0x3c, !PT ;  /* 0x0000006000097812 */ /* 0x002fca00078e3cff */
[----:B------:R-:W-:Y:S04]  /*a9900*/  LDS.U8 R7, [R9+UR4+0x208] ;  /* 0x0002080409077984 */ /* 0x000fe80008000000 */
[----:B------:R-:W-:Y:S04]  /*a9910*/  LDS.U8 R23, [R9+UR4+0xe580] ;  /* 0x00e5800409177984 */ /* 0x000fe80008000000 */
[----:B------:R-:W-:Y:S04]  /*a9920*/  LDS.U8 R24, [R9+UR4+0xe198] ;  /* 0x00e1980409187984 */ /* 0x000fe80008000000 */
[----:B------:R-:W-:Y:S04]  /*a9930*/  LDS.U8 R25, [R9+UR4+0xe390] ;  /* 0x00e3900409197984 */ /* 0x000fe80008000000 */
[----:B--2---:R-:W-:Y:S04]  /*a9940*/  STL [R1+0x7c54], R8 ;  /* 0x007c540801007387 */ /* 0x004fe80000100800 */
[----:B------:R-:W1:Y:S04]  /*a9950*/  LDS.U8 R8, [R9+UR4] ;  /* 0x0000000409087984 */ /* 0x000e680008000000 */
[----:B------:R-:W-:Y:S04]  /*a9960*/  STL [R1+0x8058], R11 ;  /* 0x0080580b01007387 */ /* 0x000fe80000100800 */
[----:B0-----:R-:W-:Y:S04]  /*a9970*/  STL [R1+0x8054], R10 ;  /* 0x0080540a01007387 */ /* 0x001fe80000100800 */
[----:B------:R-:W0:Y:S04]  /*a9980*/  LDS.U8 R10, [R9+UR4+0x410] ;  /* 0x00041004090a7984 */ /* 0x000e280008000000 */
[----:B-1----:R-:W-:Y:S04]  /*a9990*/  STL [R1+0x3d0], R8 ;  /* 0x0003d00801007387 */ /* 0x002fe80000100800 */
[----:B------:R-:W1:Y:S04]  /*a99a0*/  LDS.U8 R8, [R9+UR4+0x618] ;  /* 0x0006180409087984 */ /* 0x000e680008000000 */
[----:B------:R-:W-:Y:S04]  /*a99b0*/  STL [R1+0x3cc], R7 ;  /* 0x0003cc0701007387 */ /* 0x000fe80000100800 */
        /* <DEDUP_REMOVED lines=988> */
[----:B--2---:R-:W-:Y:S04]  /*ad780*/  STL [R1+0x7c80], R7 ;  /* 0x007c800701007387 */ /* 0x004fe80000100800 */
[----:B------:R-:W1:Y:S04]  /*ad790*/  LDS.U8 R8, [R9+UR4+0xc580] ;  /* 0x00c5800409087984 */ /* 0x000e680008000000 */
[----:B------:R-:W2:Y:S04]  /*ad7a0*/  LDS.U8 R7, [R9+UR4+0xc788] ;  /* 0x00c7880409077984 */ /* 0x000ea80008000000 */
[----:B0-----:R-:W-:Y:S04]  /*ad7b0*/  STL [R1+0x7c7c], R10 ;  /* 0x007c7c0a01007387 */ /* 0x001fe80000100800 */
[----:B------:R-:W3:Y:S04]  /*ad7c0*/  LDL.LU R52, [R1+0x3a8] ;  /* 0x0003a80001347983 */ /* 0x000ee80000300800 */
[----:B------:R-:W0:Y:S04]  /*ad7d0*/  LDS.U8 R10, [R9+UR4+0xc198] ;  /* 0x00c19804090a7984 */ /* 0x000e280008000000 */
[----:B-1----:R-:W-:Y:S04]  /*ad7e0*/  STL [R1+0x8080], R8 ;  /* 0x0080800801007387 */ /* 0x002fe80000100800 */
[----:B------:R-:W1:Y:S04]  /*ad7f0*/  LDS.U8 R8, [R9+UR4+0xc390] ;  /* 0x00c3900409087984 */ /* 0x000e680008000000 */
[----:B--2---:R-:W-:Y:S04]  /*ad800*/  STL [R1+0x807c], R7 ;  /* 0x00807c0701007387 */ /* 0x004fe80000100800 */
[----:B------:R-:W2:Y:S04]  /*ad810*/  LDS.U8 R7, [R9+UR4+0xc588] ;  /* 0x00c5880409077984 */ /* 0x000ea80008000000 */
[----:B0-----:R-:W-:Y:S04]  /*ad820*/  STL [R1+0x7c88], R10 ;  /* 0x007c880a01007387 */ /* 0x001fe80000100800 */
[----:B------:R-:W4:Y:S04]  /*ad830*/  LDL.LU R38, [R1+0x2a4] ;  /* 0x0002a40001267983 */ /* 0x000f280000300800 */
[----:B------:R-:W0:Y:S04]  /*ad840*/  LDS.U8 R10, [R9+UR4+0xc780] ;  /* 0x00c78004090a7984 */ /* 0x000e280008000000 */
[----:B-1----:R-:W-:Y:S04]  /*ad850*/  STL [R1+0x7c84], R8 ;  /* 0x007c840801007387 */ /* 0x002fe80000100800 */
[----:B------:R-:W4:Y:S04]  /*ad860*/  LDL.LU R42, [R1+0x1b0] ;  /* 0x0001b000012a7983 */ /* 0x000f280000300800 */
[----:B--2---:R-:W-:Y:S04]  /*ad870*/  STL [R1+0x8088], R7 ;  /* 0x0080880701007387 */ /* 0x004fe80000100800 */
[----:B------:R-:W1:Y:S04]  /*ad880*/  LDS.U8 R7, [R9+UR4+0xe190] ;  /* 0x00e1900409077984 */ /* 0x000e680008000000 */
[----:B------:R-:W2:Y:S04]  /*ad890*/  LDS.U8 R8, [R9+UR4+0xe398] ;  /* 0x00e3980409087984 */ /* 0x000ea80008000000 */
[----:B0-----:R-:W-:Y:S04]  /*ad8a0*/  STL [R1+0x8084], R10 ;  /* 0x0080840a01007387 */ /* 0x001fe80000100800 */
[----:B------:R-:W4:Y:S04]  /*ad8b0*/  LDL.LU R21, [R1+0x3a4] ;  /* 0x0003a40001157983 */ /* 0x000f280000300800 */
[----:B-1----:R0:W-:Y:S04]  /*ad8c0*/  STL [R1+0x7c90], R7 ;  /* 0x007c900701007387 */ /* 0x0021e80000100800 */
[----:B0-----:R-:W4:Y:S04]  /*ad8d0*/  LDL.LU R7, [R1+0x39c] ;  /* 0x00039c0001077983 */ /* 0x001f280000300800 */
[----:B--2---:R-:W-:Y:S04]  /*ad8e0*/  STL [R1+0x7c8c], R8 ;  /* 0x007c8c0801007387 */ /* 0x004fe80000100800 */
[----:B------:R-:W0:Y:S04]  /*ad8f0*/  LDS.U8 R8, [R9+UR4+0xe788] ;  /* 0x00e7880409087984 */ /* 0x000e280008000000 */
[----:B------:R-:W2:Y:S04]  /*ad900*/  LDL.LU R22, [R1+0x2ac] ;  /* 0x0002ac0001167983 */ /* 0x000ea80000300800 */
[----:B------:R-:W2:Y:S04]  /*ad910*/  LDL.LU R10, [R1+0x1b8] ;  /* 0x0001b800010a7983 */ /* 0x000ea80000300800 */
[----:B------:R-:W2:Y:S04]  /*ad920*/  LDL.LU R11, [R1+0x14] ;  /* 0x00001400010b7983 */ /* 0x000ea80000300800 */
[----:B------:R-:W2:Y:S04]  /*ad930*/  LDL.LU R33, [R1+0x394] ;  /* 0x0003940001217983 */ /* 0x000ea80000300800 */
[----:B------:R-:W-:Y:S01]  /*ad940*/  STL [R1+0x8090], R23 ;  /* 0x0080901701007387 */ /* 0x000fe20000100800 */
[----:B------:R-:W-:-:S03]  /*ad950*/  IMAD R30, R57, 0x100, R58 ;  /* 0x00000100391e7824 */ /* 0x000fc600078e023a */
[----:B------:R-:W-:Y:S04]  /*ad960*/  LDS.U8 R57, [R0+UR4+0x200] ;  /* 0x0002000400397984 */ /* 0x000fe80008000000 */
[----:B------:R-:W-:Y:S04]  /*ad970*/  LDS.U8 R58, [R0+UR4+0x2000] ;  /* 0x00200004003a7984 */ /* 0x000fe80008000000 */
[----:B0-----:R0:W-:Y:S04]  /*ad980*/  STL [R1+0x808c], R8 ;  /* 0x00808c0801007387 */ /* 0x0011e80000100800 */
[----:B0-----:R-:W2:Y:S04]  /*ad990*/  LDL.LU R8, [R1+0x2b4] ;  /* 0x0002b40001087983 */ /* 0x001ea80000300800 */
[----:B------:R-:W2:Y:S04]  /*ad9a0*/  LDL.LU R23, [R1+0x1c0] ;  /* 0x0001c00001177983 */ /* 0x000ea80000300800 */
[----:B------:R0:W-:Y:S04]  /*ad9b0*/  STL [R1+0x7c98], R24 ;  /* 0x007c981801007387 */ /* 0x0001e80000100800 */
[----:B------:R-:W2:Y:S04]  /*ad9c0*/  LDL.LU R46, [R1+0xc] ;  /* 0x00000c00012e7983 */ /* 0x000ea80000300800 */
[----:B0-----:R-:W2:Y:S04]  /*ad9d0*/  LDL.LU R24, [R1+0x388] ;  /* 0x0003880001187983 */ /* 0x001ea80000300800 */
[----:B------:R-:W2:Y:S04]  /*ad9e0*/  LDL.LU R40, [R1+0x2bc] ;  /* 0x0002bc0001287983 */ /* 0x000ea80000300800 */
[----:B------:R-:W-:Y:S04]  /*ad9f0*/  STL [R1+0x7c94], R25 ;  /* 0x007c941901007387 */ /* 0x000fe80000100800 */
[----:B------:R-:W0:Y:S04]  /*ada00*/  LDS.U8 R25, [R9+UR4+0xe588] ;  /* 0x00e5880409197984 */ /* 0x000e280008000000 */
[----:B------:R-:W1:Y:S01]  /*ada10*/  LDS.U8 R9, [R9+UR4+0xe780] ;  /* 0x00e7800409097984 */ /* 0x000e620008000000 */
[----:B------:R-:W-:Y:S01]  /*ada20*/  BAR.SYNC.DEFER_BLOCKING 0x0 ;  /* 0x0000000000007b1d */ /* 0x000fe20000010000 */
[----:B------:R-:W-:-:S05]  /*ada30*/  LOP3.LUT R44, R50, 0x1f, RZ, 0xc0, !PT ;  /* 0x0000001f322c7812 */ /* 0x000fca00078ec0ff */
[----:B------:R-:W2:Y:S04]  /*ada40*/  LDL.LU R32, [R1+0x1ac] ;  /* 0x0001ac0001207983 */ /* 0x000ea80000300800 */
[----:B------:R-:W2:Y:S04]  /*ada50*/  LDL.LU R50, [R1+0x4] ;  /* 0x0000040001327983 */ /* 0x000ea80000300800 */
[----:B0-----:R-:W-:Y:S04]  /*ada60*/  STL [R1+0x8098], R25 ;  /* 0x0080981901007387 */ /* 0x001fe80000100800 */
[----:B------:R-:W2:Y:S04]  /*ada70*/  LDL.LU R36, [R1+0x374] ;  /* 0x0003740001247983 */ /* 0x000ea80000300800 */
[----:B-1----:R0:W-:Y:S04]  /*ada80*/  STL [R1+0x8094], R9 ;  /* 0x0080940901007387 */ /* 0x0021e80000100800 */
[----:B0-----:R-:W2:Y:S04]  /*ada90*/  LDL.LU R9, [R1+0x2c4] ;  /* 0x0002c40001097983 */ /* 0x001ea80000300800 */
[----:B------:R-:W2:Y:S04]  /*adaa0*/  LDL.LU R48, [R1+0x1cc] ;  /* 0x0001cc0001307983 */ /* 0x000ea80000300800 */
[----:B---3--:R0:W-:Y:S04]  /*adab0*/  STS.U8 [R44+UR4], R52 ;  /* 0x000000342c007988 */ /* 0x0081e80008000004 */
[----:B0-----:R-:W3:Y:S04]  /*adac0*/  LDL.LU R52, [R1+0xac] ;  /* 0x0000ac0001347983 */ /* 0x001ee80000300800 */
[----:B------:R-:W3:Y:S04]  /*adad0*/  LDL.LU R25, [R1+0x2cc] ;  /* 0x0002cc0001197983 */ /* 0x000ee80000300800 */
[----:B----4-:R0:W-:Y:S04]  /*adae0*/  STS.U8 [R44+UR4+0x20], R38 ;  /* 0x000020262c007988 */ /* 0x0101e80008000004 */
[----:B0-----:R-:W4:Y:S04]  /*adaf0*/  LDL.LU R38, [R1+0x1d4] ;  /* 0x0001d40001267983 */ /* 0x001f280000300800 */
[----:B------:R0:W-:Y:S04]  /*adb00*/  STS.U8 [R44+UR4+0x40], R42 ;  /* 0x0000402a2c007988 */ /* 0x0001e80008000004 */
[----:B0-----:R-:W4:Y:S04]  /*adb10*/  LDL.LU R42, [R1+0xbc] ;  /* 0x0000bc00012a7983 */ /* 0x001f280000300800 */
[----:B------:R0:W-:Y:S04]  /*adb20*/  STS.U8 [R44+UR4+0x60], R21 ;  /* 0x000060152c007988 */ /* 0x0001e80008000004 */
[----:B0-----:R-:W4:Y:S04]  /*adb30*/  LDL.LU R21, [R1+0x80f4] ;  /* 0x0080f40001157983 */ /* 0x001f280000300800 */
[----:B------:R0:W-:Y:S04]  /*adb40*/  STS.U8 [R44+UR4+0x120], R7 ;  /* 0x000120072c007988 */ /* 0x0001e80008000004 */
[----:B--2---:R1:W-:Y:S04]  /*adb50*/  STS.U8 [R44+UR4+0x100], R22 ;  /* 0x000100162c007988 */ /* 0x0043e80008000004 */
[----:B------:R2:W-:Y:S04]  /*adb60*/  STS.U8 [R44+UR4+0x160], R10 ;  /* 0x0001600a2c007988 */ /* 0x0005e80008000004 */
[----:B------:R2:W-:Y:S04]  /*adb70*/  STS.U8 [R44+UR4+0x140], R11 ;  /* 0x0001400b2c007988 */ /* 0x0005e80008000004 */
[----:B------:R2:W-:Y:S04]  /*adb80*/  STS.U8 [R44+UR4+0x240], R33 ;  /* 0x000240212c007988 */ /* 0x0005e80008000004 */
[----:B0-----:R-:W4:Y:S04]  /*adb90*/  LDL.LU R7, [R1+0x80f0] ;  /* 0x0080f00001077983 */ /* 0x001f280000300800 */
[----:B-1----:R-:W4:Y:S04]  /*adba0*/  LDL.LU R22, [R1+0x80ec] ;  /* 0x0080ec0001167983 */ /* 0x002f280000300800 */
[----:B--2---:R-:W2:Y:S04]  /*adbb0*/  LDL.LU R10, [R1+0x2d4] ;  /* 0x0002d400010a7983 */ /* 0x004ea80000300800 */
[----:B------:R-:W2:Y:S04]  /*adbc0*/  LDL.LU R11, [R1+0x1dc] ;  /* 0x0001dc00010b7983 */ /* 0x000ea80000300800 */
[----:B------:R-:W2:Y:S04]  /*adbd0*/  LDL.LU R33, [R1+0xc0] ;  /* 0x0000c00001217983 */ /* 0x000ea80000300800 */
        /* <DEDUP_REMOVED lines=8> */
[----:B------:R-:W-:Y:S04]  /*adc60*/  STS.U8 [R44+UR4+0x320], R32 ;  /* 0x000320202c007988 */ /* 0x000fe80008000004 */
[----:B0-----:R-:W2:Y:S04]  /*adc70*/  LDL.LU R24, [R1+0x1e4] ;  /* 0x0001e40001187983 */ /* 0x001ea80000300800 */
[----:B------:R0:W-:Y:S04]  /*adc80*/  STS.U8 [R44+UR4+0x300], R50 ;  /* 0x000300322c007988 */ /* 0x0001e80008000004 */
[----:B-1----:R-:W2:Y:S04]  /*adc90*/  LDL.LU R40, [R1+0xc8] ;  /* 0x0000c80001287983 */ /* 0x002ea80000300800 */
[----:B0-----:R-:W2:Y:S04]  /*adca0*/  LDL.LU R50, [R1+0x2e0] ;  /* 0x0002e00001327983 */ /* 0x001ea80000300800 */
[----:B------:R-:W2:Y:S04]  /*adcb0*/  LDL.LU R32, [R1+0x1ec] ;  /* 0x0001ec0001207983 */ /* 0x000ea80000300800 */
[----:B------:R0:W-:Y:S04]  /*adcc0*/  STS.U8 [R44+UR4+0x400], R36 ;  /* 0x000400242c007988 */ /* 0x0001e80008000004 */
[----:B0-----:R-:W2:Y:S04]  /*adcd0*/  LDL.LU R36, [R1+0xd0] ;  /* 0x0000d00001247983 */ /* 0x001ea80000300800 */
[----:B------:R0:W-:Y:S04]  /*adce0*/  STS.U8 [R44+UR4+0x420], R9 ;  /* 0x000420092c007988 */ /* 0x0001e80008000004 */
[----:B------:R1:W-:Y:S04]  /*adcf0*/  STS.U8 [R44+UR4+0x440], R48 ;  /* 0x000440302c007988 */ /* 0x0003e80008000004 */
[----:B0-----:R-:W2:Y:S04]  /*add00*/  LDL.LU R9, [R1+0x80e0] ;  /* 0x0080e00001097983 */ /* 0x001ea80000300800 */
[----:B-1----:R-:W2:Y:S04]  /*add10*/  LDL.LU R48, [R1+0x80dc] ;  /* 0x0080dc0001307983 */ /* 0x002ea80000300800 */
[----:B---3--:R0:W-:Y:S04]  /*add20*/  STS.U8 [R44+UR4+0x460], R52 ;  /* 0x000460342c007988 */ /* 0x0081e80008000004 */
[----:B0-----:R-:W3:Y:S04]  /*add30*/  LDL.LU R52, [R1+0x80d8] ;  /* 0x0080d80001347983 */ /* 0x001ee80000300800 */
[----:B---3--:R0:W-:Y:S04]  /*add40*/  STS.U8 [R44+UR4+0x520], R52 ;  /* 0x000520342c007988 */ /* 0x0081e80008000004 */
[----:B------:R1:W-:Y:S04]  /*add50*/  STS.U8 [R44+UR4+0x500], R25 ;  /* 0x000500192c007988 */ /* 0x0003e80008000004 */
[----:B----4-:R3:W-:Y:S04]  /*add60*/  STS.U8 [R44+UR4+0x560], R38 ;  /* 0x000560262c007988 */ /* 0x0107e80008000004 */
[----:B------:R4:W-:Y:S04]  /*add70*/  STS.U8 [R44+UR4+0x540], R42 ;  /* 0x0005402a2c007988 */ /* 0x0009e80008000004 */
[----:B--2---:R2:W-:Y:S04]  /*add80*/  STS.U8 [R44+UR4+0x640], R48 ;  /* 0x000640302c007988 */ /* 0x0045e80008000004 */
[----:B0-----:R-:W2:Y:S04]  /*add90*/  LDL.LU R52, [R1+0xd8] ;  /* 0x0000d80001347983 */ /* 0x001ea80000300800 */
[----:B-1----:R-:W2:Y:S04]  /*adda0*/  LDL.LU R25, [R1+0x2f0] ;  /* 0x0002f00001197983 */ /* 0x002ea80000300800 */
[----:B---3--:R-:W3:Y:S04]  /*addb0*/  LDL.LU R38, [R1+0x1fc] ;  /* 0x0001fc0001267983 */ /* 0x008ee80000300800 */
[----:B----4-:R-:W4:Y:S04]  /*addc0*/  LDL.LU R42, [R1+0xe0] ;  /* 0x0000e000012a7983 */ /* 0x010f280000300800 */
[----:B--2---:R-:W2:Y:S01]  /*addd0*/  LDL.LU R44, [R1+0x80d4] ;  /* 0x0080d400012c7983 */ /* 0x004ea20000300800 */
[----:B------:R-:W0:Y:S02]  /*adde0*/  S2R R48, SR_TID.X ;  /* 0x0000000000307919 */ /* 0x000e240000002100 */
[----:B0-----:R-:W-:-:S05]  /*addf0*/  LOP3.LUT R48, R48, 0x1f, RZ, 0xc0, !PT ;  /* 0x0000001f30307812 */ /* 0x001fca00078ec0ff */
[----:B------:R0:W-:Y:S04]  /*ade00*/  STS.U8 [R48+UR4+0x660], R10 ;  /* 0x0006600a30007988 */ /* 0x0001e80008000004 */
[----:B------:R1:W-:Y:S04]  /*ade10*/  STS.U8 [R48+UR4+0x600], R11 ;  /* 0x0006000b30007988 */ /* 0x0003e80008000004 */
[----:B------:R-:W-:Y:S04]  /*ade20*/  STS.U8 [R48+UR4+0x620], R33 ;  /* 0x0006202130007988 */ /* 0x000fe80008000004 */
[----:B0-----:R-:W4:Y:S04]  /*ade30*/  LDL.LU R10, [R1+0x2f8] ;  /* 0x0002f800010a7983 */ /* 0x001f280000300800 */
[----:B-1----:R-:W4:Y:S04]  /*ade40*/  LDL.LU R11, [R1+0xe8] ;  /* 0x0000e800010b7983 */ /* 0x002f280000300800 */
[----:B--2---:R0:W-:Y:S04]  /*ade50*/  STS.U8 [R48+UR4+0x760], R44 ;  /* 0x0007602c30007988 */ /* 0x0041e80008000004 */
[----:B------:R1:W-:Y:S04]  /*ade60*/  STS.U8 [R48+UR4+0x740], R46 ;  /* 0x0007402e30007988 */ /* 0x0003e80008000004 */
[----:B------:R2:W-:Y:S04]  /*ade70*/  STS.U8 [R48+UR4+0x720], R24 ;  /* 0x0007201830007988 */ /* 0x0005e80008000004 */
[----:B------:R3:W-:Y:S04]  /*ade80*/  STS.U8 [R48+UR4+0x700], R40 ;  /* 0x0007002830007988 */ /* 0x0007e80008000004 */
[----:B0-----:R-:W4:Y:S04]  /*ade90*/  LDL.LU R44, [R1+0x204] ;  /* 0x00020400012c7983 */ /* 0x001f280000300800 */
[----:B------:R-:W4:Y:S04]  /*adea0*/  LDL.LU R33, [R1+0x300] ;  /* 0x0003000001217983 */ /* 0x000f280000300800 */
[----:B-1----:R-:W4:Y:S04]  /*adeb0*/  LDL.LU R46, [R1+0xf0] ;  /* 0x0000f000012e7983 */ /* 0x002f280000300800 */
[----:B--2---:R-:W2:Y:S04]  /*adec0*/  LDL.LU R24, [R1+0x80d0] ;  /* 0x0080d00001187983 */ /* 0x004ea80000300800 */
[----:B---3--:R-:W3:Y:S04]  /*aded0*/  LDL.LU R40, [R1+0x80cc] ;  /* 0x0080cc0001287983 */ /* 0x008ee80000300800 */
[----:B---3--:R0:W-:Y:S04]  /*adee0*/  STS.U8 [R48+UR4+0x800], R40 ;  /* 0x0008002830007988 */ /* 0x0081e80008000004 */
[----:B------:R1:W-:Y:S04]  /*adef0*/  STS.U8 [R48+UR4+0x820], R50 ;  /* 0x0008203230007988 */ /* 0x0003e80008000004 */
[----:B------:R3:W-:Y:S04]  /*adf00*/  STS.U8 [R48+UR4+0x840], R32 ;  /* 0x0008402030007988 */ /* 0x0007e80008000004 */
[----:B------:R4:W-:Y:S04]  /*adf10*/  STS.U8 [R48+UR4+0x860], R36 ;  /* 0x0008602430007988 */ /* 0x0009e80008000004 */
[----:B0-----:R-:W2:Y:S04]  /*adf20*/  LDL.LU R40, [R1+0x1f4] ;  /* 0x0001f40001287983 */ /* 0x001ea80000300800 */
[----:B-1----:R-:W2:Y:S04]  /*adf30*/  LDL.LU R50, [R1+0xf8] ;  /* 0x0000f80001327983 */ /* 0x002ea80000300800 */
[----:B---3--:R-:W3:Y:S04]  /*adf40*/  LDL.LU R32, [R1+0x80c8] ;  /* 0x0080c80001207983 */ /* 0x008ee80000300800 */
[----:B----4-:R-:W4:Y:S04]  /*adf50*/  LDL.LU R36, [R1+0x80c4] ;  /* 0x0080c40001247983 */ /* 0x010f280000300800 */
[----:B----4-:R0:W-:Y:S04]  /*adf60*/  STS.U8 [R48+UR4+0x920], R36 ;  /* 0x0009202430007988 */ /* 0x0101e80008000004 */
[----:B0-----:R-:W4:Y:S04]  /*adf70*/  LDL.LU R36, [R1+0x2e8] ;  /* 0x0002e80001247983 */ /* 0x001f280000300800 */
[----:B----4-:R0:W-:Y:S04]  /*adf80*/  STS.U8 [R48+UR4+0x900], R36 ;  /* 0x0009002430007988 */ /* 0x0101e80008000004 */
[----:B--2---:R-:W-:Y:S04]  /*adf90*/  STS.U8 [R48+UR4+0x960], R40 ;  /* 0x0009602830007988 */ /* 0x004fe80008000004 */
[----:B------:R1:W-:Y:S04]  /*adfa0*/  STS.U8 [R48+UR4+0x940], R52 ;  /* 0x0009403430007988 */ /* 0x0003e80008000004 */
[----:B---3--:R2:W-:Y:S04]  /*adfb0*/  STS.U8 [R48+UR4+0xa40], R32 ;  /* 0x000a402030007988 */ /* 0x0085e80008000004 */
[----:B------:R3:W-:Y:S04]  /*adfc0*/  STS.U8 [R48+UR4+0xa60], R25 ;  /* 0x000a601930007988 */ /* 0x0007e80008000004 */
[----:B0-----:R-:W4:Y:S04]  /*adfd0*/  LDL.LU R36, [R1+0x310] ;  /* 0x0003100001247983 */ /* 0x001f280000300800 */
[----:B-1----:R-:W4:Y:S04]  /*adfe0*/  LDL.LU R52, [R1+0x21c] ;  /* 0x00021c0001347983 */ /* 0x002f280000300800 */
[----:B------:R-:W4:Y:S04]  /*adff0*/  LDL.LU R40, [R1+0x100] ;  /* 0x0001000001287983 */ /* 0x000f280000300800 */
[----:B--2---:R-:W2:Y:S04]  /*ae000*/  LDL.LU R32, [R1+0x214] ;  /* 0x0002140001207983 */ /* 0x004ea80000300800 */
[----:B---3--:R-:W3:Y:S04]  /*ae010*/  LDL.LU R25, [R1+0x80c0] ;  /* 0x0080c00001197983 */ /* 0x008ee80000300800 */
[----:B------:R0:W-:Y:S04]  /*ae020*/  STS.U8 [R48+UR4+0xa00], R38 ;  /* 0x000a002630007988 */ /* 0x0001e80008000004 */
[----:B------:R1:W-:Y:S04]  /*ae030*/  STS.U8 [R48+UR4+0xa20], R42 ;  /* 0x000a202a30007988 */ /* 0x0003e80008000004 */
[----:B0-----:R-:W4:Y:S04]  /*ae040*/  LDL.LU R38, [R1+0x318] ;  /* 0x0003180001267983 */ /* 0x001f280000300800 */
[----:B-1----:R-:W4:Y:S04]  /*ae050*/  LDL.LU R42, [R1+0x108] ;  /* 0x00010800012a7983 */ /* 0x002f280000300800 */
[----:B---3--:R0:W-:Y:S04]  /*ae060*/  STS.U8 [R48+UR4+0xb60], R25 ;  /* 0x000b601930007988 */ /* 0x0081e80008000004 */
[----:B0-----:R-:W3:Y:S04]  /*ae070*/  LDL.LU R25, [R1+0x20c] ;  /* 0x00020c0001197983 */ /* 0x001ee80000300800 */
[----:B------:R0:W-:Y:S04]  /*ae080*/  STS.U8 [R48+UR4+0xb40], R10 ;  /* 0x000b400a30007988 */ /* 0x0001e80008000004 */
[----:B------:R1:W-:Y:S04]  /*ae090*/  STS.U8 [R48+UR4+0xb20], R44 ;  /* 0x000b202c30007988 */ /* 0x0003e80008000004 */
[----:B------:R2:W-:Y:S04]  /*ae0a0*/  STS.U8 [R48+UR4+0xb00], R11 ;  /* 0x000b000b30007988 */ /* 0x0005e80008000004 */
[----:B------:R4:W-:Y:S04]  /*ae0b0*/  STS.U8 [R48+UR4+0xc00], R24 ;  /* 0x000c001830007988 */ /* 0x0009e80008000004 */
[----:B------:R4:W-:Y:S04]  /*ae0c0*/  STS.U8 [R48+UR4+0xc20], R33 ;  /* 0x000c202130007988 */ /* 0x0009e80008000004 */
[----:B0-----:R-:W3:Y:S04]  /*ae0d0*/  LDL.LU R10, [R1+0x80bc] ;  /* 0x0080bc00010a7983 */ /* 0x001ee80000300800 */
[----:B-1----:R-:W3:Y:S04]  /*ae0e0*/  LDL.LU R44, [R1+0x110] ;  /* 0x00011000012c7983 */ /* 0x002ee80000300800 */
[----:B--2---:R-:W2:Y:S04]  /*ae0f0*/  LDL.LU R11, [R1+0x80b8] ;  /* 0x0080b800010b7983 */ /* 0x004ea80000300800 */
[----:B----4-:R-:W4:Y:S04]  /*ae100*/  LDL.LU R24, [R1+0x224] ;  /* 0x0002240001187983 */ /* 0x010f280000300800 */
[----:B------:R-:W2:Y:S04]  /*ae110*/  LDL.LU R33, [R1+0x80b4] ;  /* 0x0080b40001217983 */ /* 0x000ea80000300800 */
[----:B---3--:R-:W-:Y:S04]  /*ae120*/  STS.U8 [R48+UR4+0xc40], R25 ;  /* 0x000c401930007988 */ /* 0x008fe80008000004 */
[----:B------:R0:W-:Y:S04]  /*ae130*/  STS.U8 [R48+UR4+0xc60], R46 ;  /* 0x000c602e30007988 */ /* 0x0001e80008000004 */
[----:B------:R1:W-:Y:S04]  /*ae140*/  STS.U8 [R48+UR4+0xd20], R23 ;  /* 0x000d201730007988 */ /* 0x0003e80008000004 */
[----:B0-----:R-:W3:Y:S04]  /*ae150*/  LDL.LU R46, [R1+0x328] ;  /* 0x00032800012e7983 */ /* 0x001ee80000300800 */
[----:B------:R-:W2:Y:S04]  /*ae160*/  LDL.LU R25, [R1+0x118] ;  /* 0x0001180001197983 */ /* 0x000ea80000300800 */
[----:B-1----:R-:W4:Y:S04]  /*ae170*/  LDL.LU R23, [R1+0x308] ;  /* 0x0003080001177983 */ /* 0x002f280000300800 */
[----:B----4-:R-:W-:Y:S04]  /*ae180*/  STS.U8 [R48+UR4+0xd00], R23 ;  /* 0x000d001730007988 */ /* 0x010fe80008000004 */
[----:B------:R-:W-:Y:S04]  /*ae190*/  STS.U8 [R48+UR4+0xd60], R32 ;  /* 0x000d602030007988 */ /* 0x000fe80008000004 */
[----:B------:R0:W-:Y:S04]  /*ae1a0*/  STS.U8 [R48+UR4+0xd40], R50 ;  /* 0x000d403230007988 */ /* 0x0001e80008000004 */
[----:B------:R1:W-:Y:S04]  /*ae1b0*/  STS.U8 [R48+UR4+0xe40], R22 ;  /* 0x000e401630007988 */ /* 0x0003e80008000004 */
[----:B------:R4:W-:Y:S04]  /*ae1c0*/  STS.U8 [R48+UR4+0xe60], R36 ;  /* 0x000e602430007988 */ /* 0x0009e80008000004 */
[----:B------:R3:W-:Y:S04]  /*ae1d0*/  STS.U8 [R48+UR4+0xe00], R52 ;  /* 0x000e003430007988 */ /* 0x0007e80008000004 */
[----:B------:R2:W-:Y:S04]  /*ae1e0*/  STS.U8 [R48+UR4+0xe20], R40 ;  /* 0x000e202830007988 */ /* 0x0005e80008000004 */
[----:B0-----:R-:W2:Y:S04]  /*ae1f0*/  LDL.LU R50, [R1+0x350] ;  /* 0x0003500001327983 */ /* 0x001ea80000300800 */
[----:B------:R-:W2:Y:S04]  /*ae200*/  LDL.LU R32, [R1+0x120] ;  /* 0x0001200001207983 */ /* 0x000ea80000300800 */
[----:B-1----:R-:W2:Y:S04]  /*ae210*/  LDL.LU R22, [R1+0x234] ;  /* 0x0002340001167983 */ /* 0x002ea80000300800 */
[----:B------:R-:W2:Y:S04]  /*ae220*/  LDL.LU R23, [R1+0x35c] ;  /* 0x00035c0001177983 */ /* 0x000ea80000300800 */
[----:B----4-:R-:W4:Y:S04]  /*ae230*/  LDL.LU R36, [R1+0x244] ;  /* 0x0002440001247983 */ /* 0x010f280000300800 */
[----:B---3--:R-:W3:Y:S04]  /*ae240*/  LDL.LU R52, [R1+0x128] ;  /* 0x0001280001347983 */ /* 0x008ee80000300800 */
[----:B--2---:R-:W2:Y:S04]  /*ae250*/  LDL.LU R40, [R1+0x370] ;  /* 0x0003700001287983 */ /* 0x004ea80000300800 */
[----:B------:R0:W-:Y:S04]  /*ae260*/  STS.U8 [R48+UR4+0xf60], R21 ;  /* 0x000f601530007988 */ /* 0x0001e80008000004 */
[----:B------:R1:W-:Y:S04]  /*ae270*/  STS.U8 [R48+UR4+0xf40], R38 ;  /* 0x000f402630007988 */ /* 0x0003e80008000004 */
[----:B------:R1:W-:Y:S04]  /*ae280*/  STS.U8 [R48+UR4+0xf20], R24 ;  /* 0x000f201830007988 */ /* 0x0003e80008000004 */
[----:B------:R1:W-:Y:S04]  /*ae290*/  STS.U8 [R48+UR4+0xf00], R42 ;  /* 0x000f002a30007988 */ /* 0x0003e80008000004 */
[----:B------:R1:W-:Y:S04]  /*ae2a0*/  STS.U8 [R48+UR4+0x1000], R20 ;  /* 0x0010001430007988 */ /* 0x0003e80008000004 */
[----:B0-----:R-:W4:Y:S04]  /*ae2b0*/  LDL.LU R21, [R1+0x22c] ;  /* 0x00022c0001157983 */ /* 0x001f280000300800 */
[----:B-1----:R-:W2:Y:S04]  /*ae2c0*/  LDL.LU R38, [R1+0x80b0] ;  /* 0x0080b00001267983 */ /* 0x002ea80000300800 */
[----:B------:R-:W2:Y:S04]  /*ae2d0*/  LDL.LU R24, [R1+0x130] ;  /* 0x0001300001187983 */ /* 0x000ea80000300800 */
[----:B------:R-:W2:Y:S04]  /*ae2e0*/  LDL.LU R42, [R1+0x80ac] ;  /* 0x0080ac00012a7983 */ /* 0x000ea80000300800 */
[----:B------:R-:W3:Y:S04]  /*ae2f0*/  LDL.LU R20, [R1+0x320] ;  /* 0x0003200001147983 */ /* 0x000ee80000300800 */
[----:B---3--:R-:W-:Y:S04]  /*ae300*/  STS.U8 [R48+UR4+0x1020], R20 ;  /* 0x0010201430007988 */ /* 0x008fe80008000004 */
[----:B----4-:R-:W-:Y:S04]  /*ae310*/  STS.U8 [R48+UR4+0x1040], R21 ;  /* 0x0010401530007988 */ /* 0x010fe80008000004 */
[----:B------:R0:W-:Y:S04]  /*ae320*/  STS.U8 [R48+UR4+0x1060], R44 ;  /* 0x0010602c30007988 */ /* 0x0001e80008000004 */
[----:B------:R1:W-:Y:S04]  /*ae330*/  STS.U8 [R48+UR4+0x1120], R19 ;  /* 0x0011201330007988 */ /* 0x0003e80008000004 */
[----:B------:R3:W-:Y:S04]  /*ae340*/  STS.U8 [R48+UR4+0x1100], R46 ;  /* 0x0011002e30007988 */ /* 0x0007e80008000004 */
[----:B------:R4:W-:Y:S04]  /*ae350*/  STS.U8 [R48+UR4+0x1160], R22 ;  /* 0x0011601630007988 */ /* 0x0009e80008000004 */
[----:B------:R2:W-:Y:S04]  /*ae360*/  STS.U8 [R48+UR4+0x1140], R25 ;  /* 0x0011401930007988 */ /* 0x0005e80008000004 */
[----:B0-----:R-:W2:Y:S04]  /*ae370*/  LDL.LU R44, [R1+0x298] ;  /* 0x00029800012c7983 */ /* 0x001ea80000300800 */
[----:B------:R-:W2:Y:S04]  /*ae380*/  LDL.LU R20, [R1+0x254] ;  /* 0x0002540001147983 */ /* 0x000ea80000300800 */
[----:B------:R-:W2:Y:S04]  /*ae390*/  LDL.LU R21, [R1+0x138] ;  /* 0x0001380001157983 */ /* 0x000ea80000300800 */
[----:B-1----:R-:W2:Y:S04]  /*ae3a0*/  LDL.LU R19, [R1+0x24c] ;  /* 0x00024c0001137983 */ /* 0x002ea80000300800 */
[----:B---3--:R-:W3:Y:S04]  /*ae3b0*/  LDL.LU R46, [R1+0x80a8] ;  /* 0x0080a800012e7983 */ /* 0x008ee80000300800 */
[----:B----4-:R-:W4:Y:S04]  /*ae3c0*/  LDL.LU R22, [R1+0x290] ;  /* 0x0002900001167983 */ /* 0x010f280000300800 */
[----:B--2---:R-:W2:Y:S04]  /*ae3d0*/  LDL.LU R25, [R1+0x25c] ;  /* 0x00025c0001197983 */ /* 0x004ea80000300800 */
[----:B------:R0:W-:Y:S04]  /*ae3e0*/  STS.U8 [R48+UR4+0x1240], R18 ;  /* 0x0012401230007988 */ /* 0x0001e80008000004 */
[----:B0-----:R-:W3:Y:S04]  /*ae3f0*/  LDL.LU R18, [R1+0x23c] ;  /* 0x00023c0001127983 */ /* 0x001ee80000300800 */
[----:B------:R0:W-:Y:S04]  /*ae400*/  STS.U8 [R48+UR4+0x1260], R50 ;  /* 0x0012603230007988 */ /* 0x0001e80008000004 */
[----:B0-----:R-:W2:Y:S04]  /*ae410*/  LDL.LU R50, [R1+0x80a4] ;  /* 0x0080a40001327983 */ /* 0x001ea80000300800 */
[----:B---3--:R-:W-:Y:S04]  /*ae420*/  STS.U8 [R48+UR4+0x1200], R18 ;  /* 0x0012001230007988 */ /* 0x008fe80008000004 */
[----:B------:R0:W-:Y:S04]  /*ae430*/  STS.U8 [R48+UR4+0x1220], R32 ;  /* 0x0012202030007988 */ /* 0x0001e80008000004 */
[----:B------:R-:W-:Y:S04]  /*ae440*/  STS.U8 [R48+UR4+0x1360], R17 ;  /* 0x0013601130007988 */ /* 0x000fe80008000004 */
[----:B------:R1:W-:Y:S04]  /*ae450*/  STS.U8 [R48+UR4+0x1340], R23 ;  /* 0x0013401730007988 */ /* 0x0003e80008000004 */
[----:B------:R-:W-:Y:S04]  /*ae460*/  STS.U8 [R48+UR4+0x1320], R36 ;  /* 0x0013202430007988 */ /* 0x000fe80008000004 */
[----:B------:R3:W-:Y:S04]  /*ae470*/  STS.U8 [R48+UR4+0x1300], R52 ;  /* 0x0013003430007988 */ /* 0x0007e80008000004 */
[----:B------:R-:W-:Y:S04]  /*ae480*/  STS.U8 [R48+UR4+0x1400], R16 ;  /* 0x0014001030007988 */ /* 0x000fe80008000004 */
[----:B0-----:R-:W2:Y:S04]  /*ae490*/  LDL.LU R32, [R1+0x140] ;  /* 0x0001400001207983 */ /* 0x001ea80000300800 */
[----:B-1----:R-:W2:Y:S04]  /*ae4a0*/  LDL.LU R23, [R1+0x288] ;  /* 0x0002880001177983 */ /* 0x002ea80000300800 */
[----:B------:R0:W-:Y:S04]  /*ae4b0*/  STS.U8 [R48+UR4+0x1420], R40 ;  /* 0x0014202830007988 */ /* 0x0001e80008000004 */
[----:B---3--:R-:W3:Y:S04]  /*ae4c0*/  LDL.LU R52, [R1+0x264] ;  /* 0x0002640001347983 */ /* 0x008ee80000300800 */
[----:B------:R-:W3:Y:S04]  /*ae4d0*/  LDL.LU R36, [R1+0x1a4] ;  /* 0x0001a40001247983 */ /* 0x000ee80000300800 */
[----:B------:R-:W-:Y:S04]  /*ae4e0*/  STS.U8 [R48+UR4+0x1440], R19 ;  /* 0x0014401330007988 */ /* 0x000fe80008000004 */
[----:B------:R1:W-:Y:S04]  /*ae4f0*/  STS.U8 [R48+UR4+0x1460], R24 ;  /* 0x0014601830007988 */ /* 0x0003e80008000004 */
[----:B------:R4:W-:Y:S04]  /*ae500*/  STS.U8 [R48+UR4+0x1520], R15 ;  /* 0x0015200f30007988 */ /* 0x0009e80008000004 */
[----:B0-----:R-:W3:Y:S04]  /*ae510*/  LDL.LU R40, [R1+0x164] ;  /* 0x0001640001287983 */ /* 0x001ee80000300800 */
[----:B------:R-:W3:Y:S04]  /*ae520*/  LDL.LU R16, [R1+0x278] ;  /* 0x0002780001107983 */ /* 0x000ee80000300800 */
[----:B------:R-:W3:Y:S04]  /*ae530*/  LDL.LU R17, [R1+0x26c] ;  /* 0x00026c0001117983 */ /* 0x000ee80000300800 */
[----:B------:R0:W-:Y:S04]  /*ae540*/  STS.U8 [R48+UR4+0x1500], R44 ;  /* 0x0015002c30007988 */ /* 0x0001e80008000004 */
[----:B-1----:R-:W3:Y:S04]  /*ae550*/  LDL.LU R24, [R1+0x16c] ;  /* 0x00016c0001187983 */ /* 0x002ee80000300800 */
[----:B----4-:R-:W4:Y:S04]  /*ae560*/  LDL.LU R15, [R1+0x280] ;  /* 0x00028000010f7983 */ /* 0x010f280000300800 */
[----:B------:R-:W-:Y:S04]  /*ae570*/  STS.U8 [R48+UR4+0x1560], R20 ;  /* 0x0015601430007988 */ /* 0x000fe80008000004 */
[----:B------:R-:W-:Y:S04]  /*ae580*/  STS.U8 [R48+UR4+0x1540], R21 ;  /* 0x0015401530007988 */ /* 0x000fe80008000004 */
[----:B------:R1:W-:Y:S04]  /*ae590*/  STS.U8 [R48+UR4+0x1640], R14 ;  /* 0x0016400e30007988 */ /* 0x0003e80008000004 */
[----:B0-----:R-:W4:Y:S04]  /*ae5a0*/  LDL.LU R44, [R1+0x1a0] ;  /* 0x0001a000012c7983 */ /* 0x001f280000300800 */
[----:B------:R-:W4:Y:S04]  /*ae5b0*/  LDL.LU R19, [R1+0x19c] ;  /* 0x00019c0001137983 */ /* 0x000f280000300800 */
[----:B------:R-:W4:Y:S04]  /*ae5c0*/  LDL.LU R18, [R1+0x174] ;  /* 0x0001740001127983 */ /* 0x000f280000300800 */
[----:B-1----:R-:W4:Y:S04]  /*ae5d0*/  LDL.LU R14, [R1+0x150] ;  /* 0x00015000010e7983 */ /* 0x002f280000300800 */
[----:B------:R-:W4:Y:S04]  /*ae5e0*/  LDL.LU R20, [R1+0x190] ;  /* 0x0001900001147983 */ /* 0x000f280000300800 */
[----:B------:R0:W-:Y:S04]  /*ae5f0*/  STS.U8 [R48+UR4+0x1660], R22 ;  /* 0x0016601630007988 */ /* 0x0001e80008000004 */
[----:B------:R-:W4:Y:S04]  /*ae600*/  LDL.LU R21, [R1+0x18c] ;  /* 0x00018c0001157983 */ /* 0x000f280000300800 */
[----:B--2---:R1:W-:Y:S04]  /*ae610*/  STS.U8 [R48+UR4+0x1600], R25 ;  /* 0x0016001930007988 */ /* 0x0043e80008000004 */
[----:B0-----:R-:W2:Y:S04]  /*ae620*/  LDL.LU R22, [R1+0x188] ;  /* 0x0001880001167983 */ /* 0x001ea80000300800 */
[----:B-1----:R-:W2:Y:S04]  /*ae630*/  LDL.LU R25, [R1+0x7c] ;  /* 0x00007c0001197983 */ /* 0x002ea80000300800 */
[----:B------:R0:W-:Y:S04]  /*ae640*/  STS.U8 [R48+UR4+0x1620], R32 ;  /* 0x0016202030007988 */ /* 0x0001e80008000004 */
[----:B------:R-:W-:Y:S04]  /*ae650*/  STS.U8 [R48+UR4+0x1760], R13 ;  /* 0x0017600d30007988 */ /* 0x000fe80008000004 */
[----:B------:R1:W-:Y:S04]  /*ae660*/  STS.U8 [R48+UR4+0x1740], R23 ;  /* 0x0017401730007988 */ /* 0x0003e80008000004 */
[----:B---3--:R3:W-:Y:S04]  /*ae670*/  STS.U8 [R48+UR4+0x1720], R52 ;  /* 0x0017203430007988 */ /* 0x0087e80008000004 */
[----:B0-----:R-:W2:Y:S04]  /*ae680*/  LDL.LU R32, [R1+0x78] ;  /* 0x0000780001207983 */ /* 0x001ea80000300800 */
[----:B-1----:R-:W2:Y:S04]  /*ae690*/  LDL.LU R23, [R1+0x74] ;  /* 0x0000740001177983 */ /* 0x002ea80000300800 */
[----:B---3--:R-:W3:Y:S04]  /*ae6a0*/  LDL.LU R52, [R1+0x64] ;  /* 0x0000640001347983 */ /* 0x008ee80000300800 */
[----:B----4-:R-:W-:Y:S04]  /*ae6b0*/  STS.U8 [R48+UR4+0x1700], R14 ;  /* 0x0017000e30007988 */ /* 0x010fe80008000004 */
[----:B------:R-:W-:Y:S04]  /*ae6c0*/  STS.U8 [R48+UR4+0x1800], R12 ;  /* 0x0018000c30007988 */ /* 0x000fe80008000004 */
[----:B------:R-:W-:Y:S04]  /*ae6d0*/  STS.U8 [R48+UR4+0x1820], R15 ;  /* 0x0018200f30007988 */ /* 0x000fe80008000004 */
[----:B------:R0:W-:Y:S04]  /*ae6e0*/  STS.U8 [R48+UR4+0x1840], R36 ;  /* 0x0018402430007988 */ /* 0x0001e80008000004 */
[----:B------:R1:W-:Y:S04]  /*ae6f0*/  STS.U8 [R48+UR4+0x1860], R40 ;  /* 0x0018602830007988 */ /* 0x0003e80008000004 */
[----:B------:R-:W-:Y:S04]  /*ae700*/  STS.U8 [R48+UR4+0x1920], R35 ;  /* 0x0019202330007988 */ /* 0x000fe80008000004 */
[----:B------:R-:W-:Y:S04]  /*ae710*/  STS.U8 [R48+UR4+0x1900], R16 ;  /* 0x0019001030007988 */ /* 0x000fe80008000004 */
[----:B------:R-:W-:Y:S04]  /*ae720*/  STS.U8 [R48+UR4+0x1960], R17 ;  /* 0x0019601130007988 */ /* 0x000fe80008000004 */
[----:B------:R4:W-:Y:S04]  /*ae730*/  STS.U8 [R48+UR4+0x1940], R24 ;  /* 0x0019401830007988 */ /* 0x0009e80008000004 */
[----:B------:R-:W-:Y:S04]  /*ae740*/  STS.U8 [R48+UR4+0x1a40], R39 ;  /* 0x001a402730007988 */ /* 0x000fe80008000004 */
[----:B------:R4:W-:Y:S04]  /*ae750*/  STS.U8 [R48+UR4+0x1a60], R44 ;  /* 0x001a602c30007988 */ /* 0x0009e80008000004 */
[----:B0-----:R-:W3:Y:S04]  /*ae760*/  LDL.LU R36, [R1+0x60] ;  /* 0x0000600001247983 */ /* 0x001ee80000300800 */
[----:B-1----:R-:W3:Y:S04]  /*ae770*/  LDL.LU R40, [R1+0x5c] ;  /* 0x00005c0001287983 */ /* 0x002ee80000300800 */
[----:B------:R-:W-:Y:S04]  /*ae780*/  STS.U8 [R48+UR4+0x1a00], R19 ;  /* 0x001a001330007988 */ /* 0x000fe80008000004 */
[----:B------:R-:W-:Y:S04]  /*ae790*/  STS.U8 [R48+UR4+0x1a20], R18 ;  /* 0x001a201230007988 */ /* 0x000fe80008000004 */
[----:B------:R0:W-:Y:S04]  /*ae7a0*/  STS.U8 [R48+UR4+0x1b60], R43 ;  /* 0x001b602b30007988 */ /* 0x0001e80008000004 */
[----:B----4-:R-:W4:Y:S04]  /*ae7b0*/  LDL.LU R24, [R1+0x4c] ;  /* 0x00004c0001187983 */ /* 0x010f280000300800 */
[----:B------:R-:W4:Y:S04]  /*ae7c0*/  LDL.LU R44, [R1+0x48] ;  /* 0x00004800012c7983 */ /* 0x000f280000300800 */
[----:B0-----:R-:W4:Y:S01]  /*ae7d0*/  LDL.LU R48, [R1+0x44] ;  /* 0x0000440001307983 */ /* 0x001f220000300800 */
[----:B------:R-:W0:Y:S02]  /*ae7e0*/  S2R R19, SR_TID.X ;  /* 0x0000000000137919 */ /* 0x000e240000002100 */
[----:B0-----:R-:W-:-:S05]  /*ae7f0*/  LOP3.LUT R43, R19, 0x1f, RZ, 0xc0, !PT ;  /* 0x0000001f132b7812 */ /* 0x001fca00078ec0ff */
[----:B------:R-:W-:Y:S04]  /*ae800*/  STS.U8 [R43+UR4+0x1b40], R20 ;  /* 0x001b40142b007988 */ /* 0x000fe80008000004 */
[----:B------:R-:W-:Y:S04]  /*ae810*/  STS.U8 [R43+UR4+0x1b20], R21 ;  /* 0x001b20152b007988 */ /* 0x000fe80008000004 */
[----:B--2---:R-:W-:Y:S04]  /*ae820*/  STS.U8 [R43+UR4+0x1b00], R22 ;  /* 0x001b00162b007988 */ /* 0x004fe80008000004 */
[----:B------:R-:W-:Y:S04]  /*ae830*/  STS.U8 [R43+UR4+0x1c00], R47 ;  /* 0x001c002f2b007988 */ /* 0x000fe80008000004 */
[----:B------:R0:W-:Y:S04]  /*ae840*/  STS.U8 [R43+UR4+0x1c20], R25 ;  /* 0x001c20192b007988 */ /* 0x0001e80008000004 */
[----:B0-----:R-:W2:Y:S04]  /*ae850*/  LDL.LU R25, [R1+0x34] ;  /* 0x0000340001197983 */ /* 0x001ea80000300800 */
[----:B------:R0:W-:Y:S04]  /*ae860*/  STS.U8 [R43+UR4+0x1c40], R32 ;  /* 0x001c40202b007988 */ /* 0x0001e80008000004 */
[----:B------:R-:W-:Y:S04]  /*ae870*/  STS.U8 [R43+UR4+0x1c60], R23 ;  /* 0x001c60172b007988 */ /* 0x000fe80008000004 */
[----:B------:R-:W-:Y:S04]  /*ae880*/  STS.U8 [R43+UR4+0x1d20], R51 ;  /* 0x001d20332b007988 */ /* 0x000fe80008000004 */
[----:B---3--:R1:W-:Y:S04]  /*ae890*/  STS.U8 [R43+UR4+0x1d00], R52 ;  /* 0x001d00342b007988 */ /* 0x0083e80008000004 */
[----:B0-----:R-:W3:Y:S04]  /*ae8a0*/  LDL.LU R32, [R1+0x30] ;  /* 0x0000300001207983 */ /* 0x001ee80000300800 */
[----:B------:R-:W3:Y:S04]  /*ae8b0*/  LDL.LU R39, [R1+0x2c] ;  /* 0x00002c0001277983 */ /* 0x000ee80000300800 */
[----:B------:R-:W3:Y:S04]  /*ae8c0*/  LDL.LU R35, [R1+0x3a0] ;  /* 0x0003a00001237983 */ /* 0x000ee80000300800 */
[----:B------:R-:W3:Y:S04]  /*ae8d0*/  LDL.LU R12, [R1+0x2a8] ;  /* 0x0002a800010c7983 */ /* 0x000ee80000300800 */
[----:B------:R-:W3:Y:S04]  /*ae8e0*/  LDL.LU R22, [R1+0x1b4] ;  /* 0x0001b40001167983 */ /* 0x000ee80000300800 */
[----:B-1----:R-:W3:Y:S04]  /*ae8f0*/  LDL.LU R52, [R1+0x18] ;  /* 0x0000180001347983 */ /* 0x002ee80000300800 */
[----:B------:R-:W3:Y:S04]  /*ae900*/  LDL.LU R23, [R1+0x398] ;  /* 0x0003980001177983 */ /* 0x000ee80000300800 */
[----:B------:R-:W3:Y:S04]  /*ae910*/  LDL.LU R13, [R1+0x2b0] ;  /* 0x0002b000010d7983 */ /* 0x000ee80000300800 */
[----:B------:R-:W3:Y:S04]  /*ae920*/  LDL.LU R14, [R1+0x1bc] ;  /* 0x0001bc00010e7983 */ /* 0x000ee80000300800 */
[----:B------:R0:W-:Y:S04]  /*ae930*/  STS.U8 [R43+UR4+0x1d60], R36 ;  /* 0x001d60242b007988 */ /* 0x0001e80008000004 */
[----:B------:R1:W-:Y:S04]  /*ae940*/  STS.U8 [R43+UR4+0x1d40], R40 ;  /* 0x001d40282b007988 */ /* 0x0003e80008000004 */
[----:B------:R-:W-:Y:S04]  /*ae950*/  STS.U8 [R43+UR4+0x1e40], R54 ;  /* 0x001e40362b007988 */ /* 0x000fe80008000004 */
[----:B----4-:R4:W-:Y:S04]  /*ae960*/  STS.U8 [R43+UR4+0x1e60], R24 ;  /* 0x001e60182b007988 */ /* 0x0109e80008000004 */
[----:B------:R-:W-:Y:S04]  /*ae970*/  STS.U8 [R43+UR4+0x1e00], R44 ;  /* 0x001e002c2b007988 */ /* 0x000fe80008000004 */
[----:B0-----:R-:W3:Y:S04]  /*ae980*/  LDL.LU R36, [R1+0x10] ;  /* 0x0000100001247983 */ /* 0x001ee80000300800 */
[----:B-1----:R-:W3:Y:S04]  /*ae990*/  LDL.LU R40, [R1+0x390] ;  /* 0x0003900001287983 */ /* 0x002ee80000300800 */
[----:B------:R-:W3:Y:S04]  /*ae9a0*/  LDL.LU R15, [R1+0x2b8] ;  /* 0x0002b800010f7983 */ /* 0x000ee80000300800 */
[----:B------:R-:W3:Y:S04]  /*ae9b0*/  LDL.LU R16, [R1+0x1c4] ;  /* 0x0001c40001107983 */ /* 0x000ee80000300800 */
[----:B------:R0:W-:Y:S04]  /*ae9c0*/  STS.U8 [R43+UR4+0x1e20], R48 ;  /* 0x001e20302b007988 */ /* 0x0001e80008000004 */
[----:B----4-:R-:W4:Y:S04]  /*ae9d0*/  LDL.LU R24, [R1+0x8] ;  /* 0x0000080001187983 */ /* 0x010f280000300800 */
[----:B0-----:R-:W4:Y:S04]  /*ae9e0*/  LDL.LU R48, [R1+0x380] ;  /* 0x0003800001307983 */ /* 0x001f280000300800 */
[----:B------:R-:W4:Y:S04]  /*ae9f0*/  LDL.LU R17, [R1+0x2c0] ;  /* 0x0002c00001117983 */ /* 0x000f280000300800 */
[----:B------:R-:W4:Y:S04]  /*aea00*/  LDL.LU R19, [R1+0x1c8] ;  /* 0x0001c80001137983 */ /* 0x000f280000300800 */
[----:B------:R-:W4:Y:S04]  /*aea10*/  LDL.LU R20, [R1+0x9c] ;  /* 0x00009c0001147983 */ /* 0x000f280000300800 */
[----:B------:R-:W-:Y:S01]  /*aea20*/  STS.U8 [R43+UR4+0x1f60], R55 ;  /* 0x001f60372b007988 */ /* 0x000fe20008000004 */
[----:B------:R-:W-:-:S03]  /*aea30*/  LOP3.LUT R44, R43, 0x10, RZ, 0x3c, !PT ;  /* 0x000000102b2c7812 */ /* 0x000fc600078e3cff */
[----:B--2---:R0:W-:Y:S04]  /*aea40*/  STS.U8 [R43+UR4+0x1f40], R25 ;  /* 0x001f40192b007988 */ /* 0x0041e80008000004 */
[----:B0-----:R-:W2:Y:S04]  /*aea50*/  LDL.LU R25, [R1] ;  /* 0x0000000001197983 */ /* 0x001ea80000300800 */
[----:B------:R-:W2:Y:S04]  /*aea60*/  LDL.LU R18, [R1+0x2c8] ;  /* 0x0002c80001127983 */ /* 0x000ea80000300800 */
[----:B------:R-:W2:Y:S04]  /*aea70*/  LDL.LU R21, [R1+0x1d0] ;  /* 0x0001d00001157983 */ /* 0x000ea80000300800 */
[----:B---3--:R0:W-:Y:S04]  /*aea80*/  STS.U8 [R43+UR4+0x1f20], R32 ;  /* 0x001f20202b007988 */ /* 0x0081e80008000004 */
[----:B------:R-:W-:Y:S04]  /*aea90*/  STS.U8 [R43+UR4+0x1f00], R39 ;  /* 0x001f00272b007988 */ /* 0x000fe80008000004 */
[----:B------:R-:W-:Y:S04]  /*aeaa0*/  STS.U8 [R44+UR4+0x80], R35 ;  /* 0x000080232c007988 */ /* 0x000fe80008000004 */
[----:B------:R-:W-:Y:S04]  /*aeab0*/  STS.U8 [R44+UR4+0xa0], R12 ;  /* 0x0000a00c2c007988 */ /* 0x000fe80008000004 */
[----:B------:R-:W-:Y:S04]  /*aeac0*/  STS.U8 [R44+UR4+0xc0], R22 ;  /* 0x0000c0162c007988 */ /* 0x000fe80008000004 */
[----:B------:R1:W-:Y:S04]  /*aead0*/  STS.U8 [R44+UR4+0xe0], R52 ;  /* 0x0000e0342c007988 */ /* 0x0003e80008000004 */
[----:B0-----:R-:W3:Y:S04]  /*aeae0*/  LDL.LU R32, [R1+0xb4] ;  /* 0x0000b40001207983 */ /* 0x001ee80000300800 */
[----:B-1----:R-:W3:Y:S04]  /*aeaf0*/  LDL.LU R52, [R1+0x2d0] ;  /* 0x0002d00001347983 */ /* 0x002ee80000300800 */
[----:B------:R0:W-:Y:S04]  /*aeb00*/  STS.U8 [R44+UR4+0x1a0], R23 ;  /* 0x0001a0172c007988 */ /* 0x0001e80008000004 */
[----:B------:R-:W-:Y:S04]  /*aeb10*/  STS.U8 [R44+UR4+0x180], R13 ;  /* 0x0001800d2c007988 */ /* 0x000fe80008000004 */
[----:B------:R-:W3:Y:S04]  /*aeb20*/  LDL.LU R22, [R1+0x1d8] ;  /* 0x0001d80001167983 */ /* 0x000ee80000300800 */
[----:B------:R-:W-:Y:S04]  /*aeb30*/  STS.U8 [R44+UR4+0x1e0], R14 ;  /* 0x0001e00e2c007988 */ /* 0x000fe80008000004 */
[----:B0-----:R-:W3:Y:S04]  /*aeb40*/  LDL.LU R23, [R1+0xb8] ;  /* 0x0000b80001177983 */ /* 0x001ee80000300800 */
[----:B------:R0:W-:Y:S04]  /*aeb50*/  STS.U8 [R44+UR4+0x1c0], R36 ;  /* 0x0001c0242c007988 */ /* 0x0001e80008000004 */
[----:B------:R1:W-:Y:S04]  /*aeb60*/  STS.U8 [R44+UR4+0x2c0], R40 ;  /* 0x0002c0282c007988 */ /* 0x0003e80008000004 */
[----:B------:R-:W-:Y:S04]  /*aeb70*/  STS.U8 [R44+UR4+0x2e0], R15 ;  /* 0x0002e00f2c007988 */ /* 0x000fe80008000004 */
[----:B------:R-:W-:Y:S04]  /*aeb80*/  STS.U8 [R44+UR4+0x280], R16 ;  /* 0x000280102c007988 */ /* 0x000fe80008000004 */
[----:B----4-:R4:W-:Y:S04]  /*aeb90*/  STS.U8 [R44+UR4+0x2a0], R24 ;  /* 0x0002a0182c007988 */ /* 0x0109e80008000004 */
[----:B0-----:R-:W3:Y:S04]  /*aeba0*/  LDL.LU R36, [R1+0x2d8] ;  /* 0x0002d80001247983 */ /* 0x001ee80000300800 */
[----:B-1----:R-:W3:Y:S04]  /*aebb0*/  LDL.LU R40, [R1+0x1e0] ;  /* 0x0001e00001287983 */ /* 0x002ee80000300800 */
[----:B------:R0:W-:Y:S04]  /*aebc0*/  STS.U8 [R44+UR4+0x3e0], R48 ;  /* 0x0003e0302c007988 */ /* 0x0001e80008000004 */
[----:B----4-:R-:W4:Y:S04]  /*aebd0*/  LDL.LU R24, [R1+0xc4] ;  /* 0x0000c40001187983 */ /* 0x010f280000300800 */
[----:B0-----:R-:W4:Y:S04]  /*aebe0*/  LDL.LU R48, [R1+0x2a0] ;  /* 0x0002a00001307983 */ /* 0x001f280000300800 */
[----:B------:R-:W-:Y:S04]  /*aebf0*/  STS.U8 [R44+UR4+0x3c0], R17 ;  /* 0x0003c0112c007988 */ /* 0x000fe80008000004 */
[----:B------:R0:W-:Y:S04]  /*aec00*/  STS.U8 [R44+UR4+0x3a0], R19 ;  /* 0x0003a0132c007988 */ /* 0x0001e80008000004 */
[----:B------:R1:W-:Y:S04]  /*aec10*/  STS.U8 [R44+UR4+0x380], R20 ;  /* 0x000380142c007988 */ /* 0x0003e80008000004 */
[----:B0-----:R-:W4:Y:S04]  /*aec20*/  LDL.LU R19, [R1+0x1e8] ;  /* 0x0001e80001137983 */ /* 0x001f280000300800 */
[----:B-1----:R-:W4:Y:S04]  /*aec30*/  LDL.LU R20, [R1+0xcc] ;  /* 0x0000cc0001147983 */ /* 0x002f280000300800 */
[----:B--2---:R0:W-:Y:S04]  /*aec40*/  STS.U8 [R44+UR4+0x480], R25 ;  /* 0x000480192c007988 */ /* 0x0041e80008000004 */
[----:B------:R-:W-:Y:S04]  /*aec50*/  STS.U8 [R44+UR4+0x4a0], R18 ;  /* 0x0004a0122c007988 */ /* 0x000fe80008000004 */
[----:B------:R1:W-:Y:S04]  /*aec60*/  STS.U8 [R44+UR4+0x4c0], R21 ;  /* 0x0004c0152c007988 */ /* 0x0003e80008000004 */
[----:B0-----:R-:W2:Y:S04]  /*aec70*/  LDL.LU R25, [R1+0x2e4] ;  /* 0x0002e40001197983 */ /* 0x001ea80000300800 */
[----:B------:R-:W2:Y:S04]  /*aec80*/  LDL.LU R14, [R1+0x1f0] ;  /* 0x0001f000010e7983 */ /* 0x000ea80000300800 */
[----:B------:R-:W2:Y:S04]  /*aec90*/  LDL.LU R15, [R1+0xd4] ;  /* 0x0000d400010f7983 */ /* 0x000ea80000300800 */
[----:B-1----:R-:W2:Y:S04]  /*aeca0*/  LDL.LU R21, [R1+0x2ec] ;  /* 0x0002ec0001157983 */ /* 0x002ea80000300800 */
[----:B---3--:R0:W-:Y:S04]  /*aecb0*/  STS.U8 [R44+UR4+0x4e0], R32 ;  /* 0x0004e0202c007988 */ /* 0x0081e80008000004 */
[----:B------:R-:W-:Y:S04]  /*aecc0*/  STS.U8 [R44+UR4+0x5a0], R50 ;  /* 0x0005a0322c007988 */ /* 0x000fe80008000004 */
[----:B------:R1:W-:Y:S04]  /*aecd0*/  STS.U8 [R44+UR4+0x580], R52 ;  /* 0x000580342c007988 */ /* 0x0003e80008000004 */
[----:B0-----:R-:W3:Y:S04]  /*aece0*/  LDL.LU R32, [R1+0x1f8] ;  /* 0x0001f80001207983 */ /* 0x001ee80000300800 */
[----:B-1----:R-:W3:Y:S04]  /*aecf0*/  LDL.LU R52, [R1+0xdc] ;  /* 0x0000dc0001347983 */ /* 0x002ee80000300800 */
[----:B------:R-:W3:Y:S04]  /*aed00*/  LDL.LU R16, [R1+0x2f4] ;  /* 0x0002f40001107983 */ /* 0x000ee80000300800 */
[----:B------:R0:W-:Y:S04]  /*aed10*/  STS.U8 [R44+UR4+0x5e0], R22 ;  /* 0x0005e0162c007988 */ /* 0x0001e80008000004 */
[----:B------:R-:W3:Y:S04]  /*aed20*/  LDL.LU R17, [R1+0x200] ;  /* 0x0002000001117983 */ /* 0x000ee80000300800 */
[----:B------:R-:W-:Y:S04]  /*aed30*/  STS.U8 [R44+UR4+0x5c0], R23 ;  /* 0x0005c0172c007988 */ /* 0x000fe80008000004 */
[----:B------:R-:W-:Y:S04]  /*aed40*/  STS.U8 [R44+UR4+0x6c0], R46 ;  /* 0x0006c02e2c007988 */ /* 0x000fe80008000004 */
[----:B0-----:R-:W3:Y:S04]  /*aed50*/  LDL.LU R22, [R1+0xe4] ;  /* 0x0000e40001167983 */ /* 0x001ee80000300800 */
[----:B------:R-:W3:Y:S04]  /*aed60*/  LDL.LU R18, [R1+0x2fc] ;  /* 0x0002fc0001127983 */ /* 0x000ee80000300800 */
[----:B------:R0:W-:Y:S04]  /*aed70*/  STS.U8 [R44+UR4+0x6e0], R36 ;  /* 0x0006e0242c007988 */ /* 0x0001e80008000004 */
[----:B------:R1:W-:Y:S04]  /*aed80*/  STS.U8 [R44+UR4+0x680], R40 ;  /* 0x000680282c007988 */ /* 0x0003e80008000004 */
[----:B----4-:R4:W-:Y:S04]  /*aed90*/  STS.U8 [R44+UR4+0x6a0], R24 ;  /* 0x0006a0182c007988 */ /* 0x0109e80008000004 */
[----:B------:R-:W-:Y:S04]  /*aeda0*/  STS.U8 [R44+UR4+0x7e0], R42 ;  /* 0x0007e02a2c007988 */ /* 0x000fe80008000004 */
[----:B0-----:R-:W3:Y:S04]  /*aedb0*/  LDL.LU R36, [R1+0x208] ;  /* 0x0002080001247983 */ /* 0x001ee80000300800 */
[----:B-1----:R-:W3:Y:S04]  /*aedc0*/  LDL.LU R40, [R1+0xec] ;  /* 0x0000ec0001287983 */ /* 0x002ee80000300800 */
[----:B------:R-:W3:Y:S04]  /*aedd0*/  LDL.LU R23, [R1+0x304] ;  /* 0x0003040001177983 */ /* 0x000ee80000300800 */
[----:B------:R0:W-:Y:S04]  /*aede0*/  STS.U8 [R44+UR4+0x7c0], R48 ;  /* 0x0007c0302c007988 */ /* 0x0001e80008000004 */
[----:B----4-:R-:W4:Y:S04]  /*aedf0*/  LDL.LU R24, [R1+0x210] ;  /* 0x0002100001187983 */ /* 0x010f280000300800 */
[----:B0-----:R-:W4:Y:S04]  /*aee00*/  LDL.LU R48, [R1+0xf4] ;  /* 0x0000f40001307983 */ /* 0x001f280000300800 */
[----:B------:R0:W-:Y:S04]  /*aee10*/  STS.U8 [R44+UR4+0x7a0], R19 ;  /* 0x0007a0132c007988 */ /* 0x0001e80008000004 */
[----:B------:R1:W-:Y:S04]  /*aee20*/  STS.U8 [R44+UR4+0x780], R20 ;  /* 0x000780142c007988 */ /* 0x0003e80008000004 */
[----:B------:R-:W-:Y:S04]  /*aee30*/  STS.U8 [R44+UR4+0x880], R38 ;  /* 0x000880262c007988 */ /* 0x000fe80008000004 */
[----:B0-----:R-:W4:Y:S04]  /*aee40*/  LDL.LU R19, [R1+0x30c] ;  /* 0x00030c0001137983 */ /* 0x001f280000300800 */
[----:B-1----:R-:W4:Y:S04]  /*aee50*/  LDL.LU R20, [R1+0x218] ;  /* 0x0002180001147983 */ /* 0x002f280000300800 */
[----:B--2---:R0:W-:Y:S04]  /*aee60*/  STS.U8 [R44+UR4+0x8a0], R25 ;  /* 0x0008a0192c007988 */ /* 0x0041e80008000004 */
[----:B------:R-:W-:Y:S04]  /*aee70*/  STS.U8 [R44+UR4+0x8c0], R14 ;  /* 0x0008c00e2c007988 */ /* 0x000fe80008000004 */
[----:B------:R-:W-:Y:S04]  /*aee80*/  STS.U8 [R44+UR4+0x8e0], R15 ;  /* 0x0008e00f2c007988 */ /* 0x000fe80008000004 */
[----:B------:R-:W-:Y:S04]  /*aee90*/  STS.U8 [R44+UR4+0x9a0], R33 ;  /* 0x0009a0212c007988 */ /* 0x000fe80008000004 */
[----:B------:R-:W-:Y:S04]  /*aeea0*/  STS.U8 [R44+UR4+0x980], R21 ;  /* 0x000980152c007988 */ /* 0x000fe80008000004 */
[----:B0-----:R-:W2:Y:S04]  /*aeeb0*/  LDL.LU R25, [R1+0xfc] ;  /* 0x0000fc0001197983 */ /* 0x001ea80000300800 */
[----:B---3--:R0:W-:Y:S04]  /*aeec0*/  STS.U8 [R44+UR4+0x9e0], R32 ;  /* 0x0009e0202c007988 */ /* 0x0081e80008000004 */
[----:B------:R1:W-:Y:S04]  /*aeed0*/  STS.U8 [R44+UR4+0x9c0], R52 ;  /* 0x0009c0342c007988 */ /* 0x0003e80008000004 */
[----:B0-----:R-:W3:Y:S04]  /*aeee0*/  LDL.LU R32, [R1+0x314] ;  /* 0x0003140001207983 */ /* 0x001ee80000300800 */
[----:B------:R-:W3:Y:S04]  /*aeef0*/  LDL.LU R21, [R1+0x220] ;  /* 0x0002200001157983 */ /* 0x000ee80000300800 */
[----:B-1----:R-:W3:Y:S04]  /*aef00*/  LDL.LU R52, [R1+0x104] ;  /* 0x0001040001347983 */ /* 0x002ee80000300800 */
[----:B------:R-:W-:Y:S04]  /*aef10*/  STS.U8 [R44+UR4+0xac0], R11 ;  /* 0x000ac00b2c007988 */ /* 0x000fe80008000004 */
[----:B------:R-:W-:Y:S04]  /*aef20*/  STS.U8 [R44+UR4+0xae0], R16 ;  /* 0x000ae0102c007988 */ /* 0x000fe80008000004 */
[----:B------:R-:W-:Y:S04]  /*aef30*/  STS.U8 [R44+UR4+0xa80], R17 ;  /* 0x000a80112c007988 */ /* 0x000fe80008000004 */
[----:B------:R0:W-:Y:S04]  /*aef40*/  STS.U8 [R44+UR4+0xaa0], R22 ;  /* 0x000aa0162c007988 */ /* 0x0001e80008000004 */
[----:B------:R-:W-:Y:S04]  /*aef50*/  STS.U8 [R44+UR4+0xbe0], R10 ;  /* 0x000be00a2c007988 */ /* 0x000fe80008000004 */
[----:B------:R-:W-:Y:S04]  /*aef60*/  STS.U8 [R44+UR4+0xbc0], R18 ;  /* 0x000bc0122c007988 */ /* 0x000fe80008000004 */
[----:B0-----:R-:W3:Y:S04]  /*aef70*/  LDL.LU R22, [R1+0x31c] ;  /* 0x00031c0001167983 */ /* 0x001ee80000300800 */
[----:B------:R0:W-:Y:S04]  /*aef80*/  STS.U8 [R44+UR4+0xba0], R36 ;  /* 0x000ba0242c007988 */ /* 0x0001e80008000004 */
[----:B------:R1:W-:Y:S04]  /*aef90*/  STS.U8 [R44+UR4+0xb80], R40 ;  /* 0x000b80282c007988 */ /* 0x0003e80008000004 */
[----:B------:R-:W-:Y:S04]  /*aefa0*/  STS.U8 [R44+UR4+0xc80], R9 ;  /* 0x000c80092c007988 */ /* 0x000fe80008000004 */
[----:B------:R1:W-:Y:S04]  /*aefb0*/  STS.U8 [R44+UR4+0xca0], R23 ;  /* 0x000ca0172c007988 */ /* 0x0003e80008000004 */
[----:B----4-:R-:W-:Y:S04]  /*aefc0*/  STS.U8 [R44+UR4+0xcc0], R24 ;  /* 0x000cc0182c007988 */ /* 0x010fe80008000004 */
[----:B0-----:R-:W4:Y:S04]  /*aefd0*/  LDL.LU R36, [R1+0x228] ;  /* 0x0002280001247983 */ /* 0x001f280000300800 */
[----:B-1----:R-:W4:Y:S04]  /*aefe0*/  LDL.LU R40, [R1+0x10c] ;  /* 0x00010c0001287983 */ /* 0x002f280000300800 */
[----:B------:R-:W4:Y:S04]  /*aeff0*/  LDL.LU R23, [R1+0x324] ;  /* 0x0003240001177983 */ /* 0x000f280000300800 */
[----:B------:R0:W-:Y:S04]  /*af000*/  STS.U8 [R44+UR4+0xce0], R48 ;  /* 0x000ce0302c007988 */ /* 0x0001e80008000004 */
[----:B0-----:R-:W4:Y:S04]  /*af010*/  LDL.LU R48, [R1+0x230] ;  /* 0x0002300001307983 */ /* 0x001f280000300800 */
[----:B------:R-:W4:Y:S04]  /*af020*/  LDL.LU R24, [R1+0x114] ;  /* 0x0001140001187983 */ /* 0x000f280000300800 */
[----:B------:R-:W-:Y:S04]  /*af030*/  STS.U8 [R44+UR4+0xda0], R8 ;  /* 0x000da0082c007988 */ /* 0x000fe80008000004 */
[----:B------:R-:W4:Y:S04]  /*af040*/  LDL.LU R13, [R1+0x32c] ;  /* 0x00032c00010d7983 */ /* 0x000f280000300800 */
[----:B------:R-:W-:Y:S04]  /*af050*/  STS.U8 [R44+UR4+0xd80], R19 ;  /* 0x000d80132c007988 */ /* 0x000fe80008000004 */
[----:B------:R-:W4:Y:S04]  /*af060*/  LDL.LU R14, [R1+0x238] ;  /* 0x00023800010e7983 */ /* 0x000f280000300800 */
[----:B------:R-:W-:Y:S04]  /*af070*/  STS.U8 [R44+UR4+0xde0], R20 ;  /* 0x000de0142c007988 */ /* 0x000fe80008000004 */
[----:B------:R-:W4:Y:S04]  /*af080*/  LDL.LU R15, [R1+0x11c] ;  /* 0x00011c00010f7983 */ /* 0x000f280000300800 */
[----:B--2---:R0:W-:Y:S04]  /*af090*/  STS.U8 [R44+UR4+0xdc0], R25 ;  /* 0x000dc0192c007988 */ /* 0x0041e80008000004 */
[----:B------:R-:W-:Y:S04]  /*af0a0*/  STS.U8 [R44+UR4+0xec0], R7 ;  /* 0x000ec0072c007988 */ /* 0x000fe80008000004 */
[----:B0-----:R-:W2:Y:S04]  /*af0b0*/  LDL.LU R25, [R1+0x354] ;  /* 0x0003540001197983 */ /* 0x001ea80000300800 */
[----:B------:R-:W2:Y:S04]  /*af0c0*/  LDL.LU R16, [R1+0x240] ;  /* 0x0002400001107983 */ /* 0x000ea80000300800 */
[----:B---3--:R0:W-:Y:S04]  /*af0d0*/  STS.U8 [R44+UR4+0xee0], R32 ;  /* 0x000ee0202c007988 */ /* 0x0081e80008000004 */
[----:B------:R-:W-:Y:S04]  /*af0e0*/  STS.U8 [R44+UR4+0xe80], R21 ;  /* 0x000e80152c007988 */ /* 0x000fe80008000004 */
[----:B------:R1:W-:Y:S04]  /*af0f0*/  STS.U8 [R44+UR4+0xea0], R52 ;  /* 0x000ea0342c007988 */ /* 0x0003e80008000004 */
[----:B0-----:R-:W3:Y:S04]  /*af100*/  LDL.LU R32, [R1+0x124] ;  /* 0x0001240001207983 */ /* 0x001ee80000300800 */
[----:B------:R-:W3:Y:S04]  /*af110*/  LDL.LU R17, [R1+0x364] ;  /* 0x0003640001117983 */ /* 0x000ee80000300800 */
[----:B------:R-:W3:Y:S04]  /*af120*/  LDL.LU R18, [R1+0x248] ;  /* 0x0002480001127983 */ /* 0x000ee80000300800 */
[----:B-1----:R-:W3:Y:S04]  /*af130*/  LDL.LU R52, [R1+0x12c] ;  /* 0x00012c0001347983 */ /* 0x002ee80000300800 */
[----:B------:R-:W3:Y:S04]  /*af140*/  LDL.LU R19, [R1+0x29c] ;  /* 0x00029c0001137983 */ /* 0x000ee80000300800 */
[----:B------:R-:W-:Y:S04]  /*af150*/  STS.U8 [R44+UR4+0xfe0], R6 ;  /* 0x000fe0062c007988 */ /* 0x000fe80008000004 */
[----:B------:R-:W3:Y:S04]  /*af160*/  LDL.LU R20, [R1+0x250] ;  /* 0x0002500001147983 */ /* 0x000ee80000300800 */
[----:B------:R-:W-:Y:S04]  /*af170*/  STS.U8 [R44+UR4+0xfc0], R22 ;  /* 0x000fc0162c007988 */ /* 0x000fe80008000004 */
[----:B------:R-:W3:Y:S04]  /*af180*/  LDL.LU R21, [R1+0x134] ;  /* 0x0001340001157983 */ /* 0x000ee80000300800 */
[----:B----4-:R0:W-:Y:S04]  /*af190*/  STS.U8 [R44+UR4+0xfa0], R36 ;  /* 0x000fa0242c007988 */ /* 0x0101e80008000004 */
[----:B------:R1:W-:Y:S04]  /*af1a0*/  STS.U8 [R44+UR4+0xf80], R40 ;  /* 0x000f80282c007988 */ /* 0x0003e80008000004 */
[----:B------:R-:W-:Y:S04]  /*af1b0*/  STS.U8 [R44+UR4+0x1080], R5 ;  /* 0x001080052c007988 */ /* 0x000fe80008000004 */
[----:B------:R-:W-:Y:S04]  /*af1c0*/  STS.U8 [R44+UR4+0x10a0], R23 ;  /* 0x0010a0172c007988 */ /* 0x000fe80008000004 */
[----:B0-----:R-:W4:Y:S04]  /*af1d0*/  LDL.LU R36, [R1+0x294] ;  /* 0x0002940001247983 */ /* 0x001f280000300800 */
[----:B------:R-:W4:Y:S04]  /*af1e0*/  LDL.LU R22, [R1+0x258] ;  /* 0x0002580001167983 */ /* 0x000f280000300800 */
[----:B-1----:R-:W4:Y:S04]  /*af1f0*/  LDL.LU R40, [R1+0x13c] ;  /* 0x00013c0001287983 */ /* 0x002f280000300800 */
[----:B------:R0:W-:Y:S04]  /*af200*/  STS.U8 [R44+UR4+0x10c0], R48 ;  /* 0x0010c0302c007988 */ /* 0x0001e80008000004 */
[----:B0-----:R-:W4:Y:S04]  /*af210*/  LDL.LU R48, [R1+0x28c] ;  /* 0x00028c0001307983 */ /* 0x001f280000300800 */
[----:B------:R0:W-:Y:S04]  /*af220*/  STS.U8 [R44+UR4+0x10e0], R24 ;  /* 0x0010e0182c007988 */ /* 0x0001e80008000004 */
[----:B------:R-:W-:Y:S04]  /*af230*/  STS.U8 [R44+UR4+0x11a0], R4 ;  /* 0x0011a0042c007988 */ /* 0x000fe80008000004 */
[----:B------:R-:W-:Y:S04]  /*af240*/  STS.U8 [R44+UR4+0x1180], R13 ;  /* 0x0011800d2c007988 */ /* 0x000fe80008000004 */
[----:B------:R-:W-:Y:S04]  /*af250*/  STS.U8 [R44+UR4+0x11e0], R14 ;  /* 0x0011e00e2c007988 */ /* 0x000fe80008000004 */
[----:B------:R-:W-:Y:S04]  /*af260*/  STS.U8 [R44+UR4+0x11c0], R15 ;  /* 0x0011c00f2c007988 */ /* 0x000fe80008000004 */
[----:B------:R-:W-:Y:S04]  /*af270*/  STS.U8 [R44+UR4+0x12c0], R3 ;  /* 0x0012c0032c007988 */ /* 0x000fe80008000004 */
[----:B------:R-:W4:Y:S04]  /*af280*/  LDL.LU R23, [R1+0x260] ;  /* 0x0002600001177983 */ /* 0x000f280000300800 */
[----:B0-----:R-:W4:Y:S04]  /*af290*/  LDL.LU R24, [R1+0x14c] ;  /* 0x00014c0001187983 */ /* 0x001f280000300800 */
[----:B--2---:R0:W-:Y:S04]  /*af2a0*/  STS.U8 [R44+UR4+0x12e0], R25 ;  /* 0x0012e0192c007988 */ /* 0x0041e80008000004 */
[----:B------:R-:W-:Y:S04]  /*af2b0*/  STS.U8 [R44+UR4+0x1280], R16 ;  /* 0x001280102c007988 */ /* 0x000fe80008000004 */
[----:B0-----:R-:W2:Y:S04]  /*af2c0*/  LDL.LU R25, [R1+0x284] ;  /* 0x0002840001197983 */ /* 0x001ea80000300800 */
[----:B---3--:R0:W-:Y:S04]  /*af2d0*/  STS.U8 [R44+UR4+0x12a0], R32 ;  /* 0x0012a0202c007988 */ /* 0x0081e80008000004 */
[----:B------:R-:W-:Y:S04]  /*af2e0*/  STS.U8 [R44+UR4+0x13e0], R2 ;  /* 0x0013e0022c007988 */ /* 0x000fe80008000004 */
[----:B------:R-:W-:Y:S04]  /*af2f0*/  STS.U8 [R44+UR4+0x13c0], R17 ;  /* 0x0013c0112c007988 */ /* 0x000fe80008000004 */
[----:B------:R-:W-:Y:S04]  /*af300*/  STS.U8 [R44+UR4+0x13a0], R18 ;  /* 0x0013a0122c007988 */ /* 0x000fe80008000004 */
[----:B------:R1:W-:Y:S04]  /*af310*/  STS.U8 [R44+UR4+0x1380], R52 ;  /* 0x001380342c007988 */ /* 0x0003e80008000004 */
[----:B0-----:R-:W3:Y:S04]  /*af320*/  LDL.LU R32, [R1+0x1a8] ;  /* 0x0001a80001207983 */ /* 0x001ee80000300800 */
[----:B-1----:R-:W3:Y:S04]  /*af330*/  LDL.LU R52, [R1+0x15c] ;  /* 0x00015c0001347983 */ /* 0x002ee80000300800 */
[----:B------:R-:W-:Y:S04]  /*af340*/  STS.U8 [R44+UR4+0x1480], R29 ;  /* 0x0014801d2c007988 */ /* 0x000fe80008000004 */
[----:B------:R-:W-:Y:S04]  /*af350*/  STS.U8 [R44+UR4+0x14a0], R19 ;  /* 0x0014a0132c007988 */ /* 0x000fe80008000004 */
[----:B------:R-:W-:Y:S04]  /*af360*/  STS.U8 [R44+UR4+0x14c0], R20 ;  /* 0x0014c0142c007988 */ /* 0x000fe80008000004 */
[----:B------:R-:W-:Y:S04]  /*af370*/  STS.U8 [R44+UR4+0x14e0], R21 ;  /* 0x0014e0152c007988 */ /* 0x000fe80008000004 */
[----:B------:R-:W-:Y:S04]  /*af380*/  STS.U8 [R44+UR4+0x15a0], R28 ;  /* 0x0015a01c2c007988 */ /* 0x000fe80008000004 */
[----:B----4-:R0:W-:Y:S04]  /*af390*/  STS.U8 [R44+UR4+0x1580], R36 ;  /* 0x001580242c007988 */ /* 0x0101e80008000004 */
[----:B------:R-:W-:Y:S04]  /*af3a0*/  STS.U8 [R44+UR4+0x15e0], R22 ;  /* 0x0015e0162c007988 */ /* 0x000fe80008000004 */
[----:B------:R1:W-:Y:S04]  /*af3b0*/  STS.U8 [R44+UR4+0x15c0], R40 ;  /* 0x0015c0282c007988 */ /* 0x0003e80008000004 */
[----:B------:R-:W-:Y:S04]  /*af3c0*/  STS.U8 [R44+UR4+0x16c0], R27 ;  /* 0x0016c01b2c007988 */ /* 0x000fe80008000004 */
[----:B0-----:R-:W4:Y:S04]  /*af3d0*/  LDL.LU R36, [R1+0x27c] ;  /* 0x00027c0001247983 */ /* 0x001f280000300800 */
[----:B------:R-:W4:Y:S04]  /*af3e0*/  LDL.LU R43, [R1+0x268] ;  /* 0x00026800012b7983 */ /* 0x000f280000300800 */
[----:B-1----:R-:W4:Y:S04]  /*af3f0*/  LDL.LU R40, [R1+0x168] ;  /* 0x0001680001287983 */ /* 0x002f280000300800 */
        /* <DEDUP_REMOVED lines=13> */
[----:B------:R0:W-:Y:S04]  /*af4d0*/  STS.U8 [R44+UR4+0x1680], R23 ;  /* 0x001680172c007988 */ /* 0x0001e80008000004 */
[----:B------:R1:W-:Y:S04]  /*af4e0*/  STS.U8 [R44+UR4+0x16a0], R24 ;  /* 0x0016a0182c007988 */ /* 0x0003e80008000004 */
[----:B------:R-:W4:Y:S04]  /*af4f0*/  LDL.LU R21, [R1+0x58] ;  /* 0x0000580001157983 */ /* 0x000f280000300800 */
[----:B------:R-:W-:Y:S04]  /*af500*/  STS.U8 [R44+UR4+0x17e0], R26 ;  /* 0x0017e01a2c007988 */ /* 0x000fe80008000004 */
[----:B------:R-:W4:Y:S04]  /*af510*/  LDL.LU R22, [R1+0x54] ;  /* 0x0000540001167983 */ /* 0x000f280000300800 */
[----:B0-----:R-:W4:Y:S04]  /*af520*/  LDL.LU R23, [R1+0x50] ;  /* 0x0000500001177983 */ /* 0x001f280000300800 */
[----:B-1----:R-:W4:Y:S04]  /*af530*/  LDL.LU R24, [R1+0x40] ;  /* 0x0000400001187983 */ /* 0x002f280000300800 */
[----:B--2---:R-:W-:Y:S04]  /*af540*/  STS.U8 [R44+UR4+0x17c0], R25 ;  /* 0x0017c0192c007988 */ /* 0x004fe80008000004 */
[----:B---3--:R-:W-:Y:S04]  /*af550*/  STS.U8 [R44+UR4+0x17a0], R32 ;  /* 0x0017a0202c007988 */ /* 0x008fe80008000004 */
[----:B------:R0:W-:Y:S04]  /*af560*/  STS.U8 [R44+UR4+0x1780], R52 ;  /* 0x001780342c007988 */ /* 0x0001e80008000004 */
[----:B0-----:R-:W2:Y:S04]  /*af570*/  LDL.LU R52, [R1+0x3c] ;  /* 0x00003c0001347983 */ /* 0x001ea80000300800 */
[----:B------:R-:W-:Y:S04]  /*af580*/  STS.U8 [R44+UR4+0x1880], R34 ;  /* 0x001880222c007988 */ /* 0x000fe80008000004 */
[----:B------:R-:W3:Y:S04]  /*af590*/  LDL.LU R25, [R1+0x38] ;  /* 0x0000380001197983 */ /* 0x000ee80000300800 */
[----:B------:R-:W3:Y:S04]  /*af5a0*/  LDL.LU R32, [R1+0x28] ;  /* 0x0000280001207983 */ /* 0x000ee80000300800 */
[----:B----4-:R0:W-:Y:S04]  /*af5b0*/  STS.U8 [R44+UR4+0x18a0], R36 ;  /* 0x0018a0242c007988 */ /* 0x0101e80008000004 */
[----:B------:R-:W-:Y:S04]  /*af5c0*/  STS.U8 [R44+UR4+0x18c0], R43 ;  /* 0x0018c02b2c007988 */ /* 0x000fe80008000004 */
[----:B------:R1:W-:Y:S04]  /*af5d0*/  STS.U8 [R44+UR4+0x18e0], R40 ;  /* 0x0018e0282c007988 */ /* 0x0003e80008000004 */
[----:B------:R-:W-:Y:S04]  /*af5e0*/  STS.U8 [R44+UR4+0x19a0], R37 ;  /* 0x0019a0252c007988 */ /* 0x000fe80008000004 */
[----:B0-----:R-:W4:Y:S04]  /*af5f0*/  LDL.LU R36, [R1+0x24] ;  /* 0x0000240001247983 */ /* 0x001f280000300800 */
[----:B-1----:R-:W4:Y:S04]  /*af600*/  LDL.LU R40, [R1+0x20] ;  /* 0x0000200001287983 */ /* 0x002f280000300800 */
[----:B------:R0:W-:Y:S04]  /*af610*/  STS.U8 [R44+UR4+0x1980], R48 ;  /* 0x001980302c007988 */ /* 0x0001e80008000004 */
        /* <DEDUP_REMOVED lines=21> */
[----:B--2---:R0:W-:Y:S02]  /*af770*/  STS.U8 [R44+UR4+0x1e80], R52 ;  /* 0x001e80342c007988 */ /* 0x0041e40008000004 */
[----:B0-----:R-:W0:Y:S02]  /*af780*/  S2R R52, SR_TID.X ;  /* 0x0000000000347919 */ /* 0x001e240000002100 */
[----:B---3--:R-:W-:Y:S04]  /*af790*/  STS.U8 [R44+UR4+0x1ea0], R25 ;  /* 0x001ea0192c007988 */ /* 0x008fe80008000004 */
[----:B------:R-:W-:Y:S04]  /*af7a0*/  STS.U8 [R44+UR4+0x1fe0], R32 ;  /* 0x001fe0202c007988 */ /* 0x000fe80008000004 */
[----:B----4-:R-:W-:Y:S04]  /*af7b0*/  STS.U8 [R44+UR4+0x1fc0], R36 ;  /* 0x001fc0242c007988 */ /* 0x010fe80008000004 */
[----:B------:R-:W-:Y:S04]  /*af7c0*/  STS.U8 [R44+UR4+0x1fa0], R40 ;  /* 0x001fa0282c007988 */ /* 0x000fe80008000004 */
[----:B------:R-:W-:Y:S01]  /*af7d0*/  STS.U8 [R44+UR4+0x1f80], R48 ;  /* 0x001f80302c007988 */ /* 0x000fe20008000004 */
[----:B------:R-:W-:Y:S01]  /*af7e0*/  BAR.SYNC.DEFER_BLOCKING 0x0 ;  /* 0x0000000000007b1d */ /* 0x000fe20000010000 */
[C---:B0-----:R-:W-:Y:S01]  /*af7f0*/  LOP3.LUT R6, R52.reuse, 0x7, RZ, 0xc0, !PT ;  /* 0x0000000734067812 */ /* 0x041fe200078ec0ff */
[----:B------:R-:W-:-:S04]  /*af800*/  IMAD.SHL.U32 R7, R52, 0x2, RZ ;  /* 0x0000000234077824 */ /* 0x000fc800078e00ff */
[----:B------:R-:W-:-:S05]  /*af810*/  IMAD R6, R6, 0x90, RZ ;  /* 0x0000009006067824 */ /* 0x000fca00078e02ff */
[----:B------:R-:W-:-:S05]  /*af820*/  LOP3.LUT R6, R6, 0x30, R7, 0x78, !PT ;  /* 0x0000003006067812 */ /* 0x000fca00078e7807 */
[----:B------:R-:W0:Y:S04]  /*af830*/  LDSM.16.M88.4 R8, [R6+UR4] ;  /* 0x000000040608783b */ /* 0x000e280008000200 */
[----:B0-----:R-:W-:Y:S01]  /*af840*/  STL.64 [R1+0x13b0], R8 ;  /* 0x0013b00801007387 */ /* 0x001fe20000100a00 */
[----:B------:R-:W-:-:S03]  /*af850*/  IMAD.MOV.U32 R7, RZ, RZ, R9 ;  /* 0x000000ffff077224 */ /* 0x000fc600078e0009 */
[----:B------:R-:W-:Y:S01]  /*af860*/  STL.64 [R1+0x13b8], R10 ;  /* 0x0013b80a01007387 */ /* 0x000fe20000100a00 */
[----:B------:R-:W-:-:S03]  /*af870*/  IMAD.MOV.U32 R5, RZ, RZ, R8 ;  /* 0x000000ffff057224 */ /* 0x000fc600078e0008 */
[----:B------:R-:W0:Y:S04]  /*af880*/  LDSM.16.M88.4 R8, [R6+UR4+0x400] ;  /* 0x000400040608783b */ /* 0x000e280008000200 */
        /* <DEDUP_REMOVED lines=24> */
[----:B------:R-:W0:Y:S01]  /*afa10*/  LDSM.16.M88.4 R8, [R6+UR4+0x1800] ;  /* 0x001800040608783b */ /* 0x000e220008000200 */
[----:B------:R-:W-:-:S05]  /*afa20*/  IMAD R4, R57, 0x100, R31 ;  /* 0x0000010039047824 */ /* 0x000fca00078e021f */
[----:B------:R-:W-:Y:S02]  /*afa30*/  F2FP.F16.E4M3.UNPACK_B R37, R4 ;  /* 0x00000004ff25723e */ /* 0x000fe400020006ff */
[C---:B------:R-:W-:Y:S02]  /*afa40*/  LOP3.LUT R4, R52.reuse, 0x7, RZ, 0xc0, !PT ;  /* 0x0000000734047812 */ /* 0x040fe400078ec0ff */
[----:B------:R-:W-:Y:S01]  /*afa50*/  F2FP.F16.E4M3.UNPACK_B R28, R5 ;  /* 0x00000005ff1c723e */ /* 0x000fe200020006ff */
[----:B------:R-:W-:Y:S01]  /*afa60*/  IMAD.SHL.U32 R5, R52, 0x2, RZ ;  /* 0x0000000234057824 */ /* 0x000fe200078e00ff */
[----:B0-----:R-:W-:Y:S01]  /*afa70*/  STL.64 [R1+0x13f0], R8 ;  /* 0x0013f00801007387 */ /* 0x001fe20000100a00 */
[----:B------:R-:W-:-:S03]  /*afa80*/  IMAD.MOV.U32 R16, RZ, RZ, R8 ;  /* 0x000000ffff107224 */ /* 0x000fc600078e0008 */
[----:B------:R-:W-:Y:S01]  /*afa90*/  STL.64 [R1+0x13f8], R10 ;  /* 0x0013f80a01007387 */ /* 0x000fe20000100a00 */
[----:B------:R-:W-:-:S03]  /*afaa0*/  IMAD.MOV.U32 R17, RZ, RZ, R9 ;  /* 0x000000ffff117224 */ /* 0x000fc600078e0009 */
[----:B------:R-:W0:Y:S01]  /*afab0*/  LDSM.16.M88.4 R8, [R6+UR4+0x1c00] ;  /* 0x001c00040608783b */ /* 0x000e220008000200 */
[----:B------:R-:W-:Y:S02]  /*afac0*/  IMAD R4, R4, 0x90, RZ ;  /* 0x0000009004047824 */ /* 0x000fe400078e02ff */
[----:B------:R-:W-:Y:S02]  /*afad0*/  IMAD R3, R59, 0x100, R58 ;  /* 0x000001003b037824 */ /* 0x000fe400078e023a */
[----:B------:R-:W-:Y:S01]  /*afae0*/  IMAD R2, R61, 0x100, R60 ;  /* 0x000001003d027824 */ /* 0x000fe200078e023c */
[----:B------:R-:W-:Y:S02]  /*afaf0*/  LOP3.LUT R4, R4, 0x30, R5, 0x78, !PT ;  /* 0x0000003004047812 */ /* 0x000fe400078e7805 */
[----:B------:R-:W-:Y:S02]  /*afb00*/  F2FP.F16.E4M3.UNPACK_B R38, R3 ;  /* 0x00000003ff26723e */ /* 0x000fe400020006ff */
[----:B------:R-:W-:-:S02]  /*afb10*/  LOP3.LUT R4, R4, 0x40, RZ, 0x3c, !PT ;  /* 0x0000004004047812 */ /* 0x000fc400078e3cff */
[----:B------:R-:W-:-:S03]  /*afb20*/  F2FP.F16.E4M3.UNPACK_B R39, R2 ;  /* 0x00000002ff27723e */ /* 0x000fc600020006ff */
[----:B------:R-:W-:Y:S04]  /*afb30*/  LDSM.16.M88.4 R32, [R4+UR4+0x400] ;  /* 0x000400040420783b */ /* 0x000fe80008000200 */
[----:B------:R-:W-:Y:S04]  /*afb40*/  LDSM.16.M88.4 R12, [R4+UR4+0x800] ;  /* 0x00080004040c783b */ /* 0x000fe80008000200 */
[----:B0-----:R-:W-:Y:S01]  /*afb50*/  STL.64 [R1+0x1400], R8 ;  /* 0x0014000801007387 */ /* 0x001fe20000100a00 */
[----:B------:R-:W-:-:S03]  /*afb60*/  IMAD.MOV.U32 R3, RZ, RZ, R9 ;  /* 0x000000ffff037224 */ /* 0x000fc600078e0009 */
[----:B------:R-:W-:Y:S01]  /*afb70*/  STL.64 [R1+0x1408], R10 ;  /* 0x0014080a01007387 */ /* 0x000fe20000100a00 */
[----:B------:R-:W-:-:S03]  /*afb80*/  IMAD.MOV.U32 R2, RZ, RZ, R8 ;  /* 0x000000ffff027224 */ /* 0x000fc600078e0008 */
[----:B------:R-:W0:Y:S04]  /*afb90*/  LDSM.16.M88.4 R8, [R4+UR4] ;  /* 0x000000040408783b */ /* 0x000e280008000200 */
[----:B0-----:R-:W-:Y:S04]  /*afba0*/  STL.64 [R1+0x19f0], R8 ;  /* 0x0019f00801007387 */ /* 0x001fe80000100a00 */
[----:B------:R-:W-:Y:S04]  /*afbb0*/  STL.64 [R1+0x19f8], R10 ;  /* 0x0019f80a01007387 */ /* 0x000fe80000100a00 */
[----:B------:R-:W0:Y:S04]  /*afbc0*/  LDSM.16.M88.4 R8, [R4+UR4+0xc00] ;  /* 0x000c00040408783b */ /* 0x000e280008000200 */
[----:B------:R-:W-:Y:S04]  /*afbd0*/  STL.64 [R1+0x1a00], R32 ;  /* 0x001a002001007387 */ /* 0x000fe80000100a00 */
[----:B------:R-:W-:Y:S04]  /*afbe0*/  STL.64 [R1+0x1a08], R34 ;  /* 0x001a082201007387 */ /* 0x000fe80000100a00 */
[----:B------:R-:W-:Y:S04]  /*afbf0*/  STL.64 [R1+0x1a10], R12 ;  /* 0x001a100c01007387 */ /* 0x000fe80000100a00 */
[----:B------:R-:W1:Y:S04]  /*afc00*/  LDSM.16.M88.4 R32, [R4+UR4+0x1000] ;  /* 0x001000040420783b */ /* 0x000e680008000200 */
[----:B------:R-:W-:Y:S04]  /*afc10*/  STL.64 [R1+0x1a18], R14 ;  /* 0x001a180e01007387 */ /* 0x000fe80000100a00 */
[----:B------:R-:W2:Y:S01]  /*afc20*/  LDSM.16.M88.4 R12, [R4+UR4+0x1400] ;  /* 0x00140004040c783b */ /* 0x000ea20008000200 */
[----:B------:R-:W-:-:S03]  /*afc30*/  F2FP.F16.E4M3.UNPACK_B R29, R7 ;  /* 0x00000007ff1d723e */ /* 0x000fc600020006ff */
[----:B0-----:R-:W-:Y:S04]  /*afc40*/  STL.64 [R1+0x1a20], R8 ;  /* 0x001a200801007387 */ /* 0x001fe80000100a00 */
[----:B------:R-:W-:Y:S04]  /*afc50*/  STL.64 [R1+0x1a28], R10 ;  /* 0x001a280a01007387 */ /* 0x000fe80000100a00 */
[----:B------:R-:W-:Y:S04]  /*afc60*/  LDSM.16.M88.4 R8, [R4+UR4+0x1800] ;  /* 0x001800040408783b */ /* 0x000fe80008000200 */
[----:B------:R-:W0:Y:S04]  /*afc70*/  LDSM.16.M88.4 R4, [R4+UR4+0x1c00] ;  /* 0x001c00040404783b */ /* 0x000e280008000200 */
[----:B-1----:R1:W-:Y:S04]  /*afc80*/  STL.64 [R1+0x1a30], R32 ;  /* 0x001a302001007387 */ /* 0x0023e80000100a00 */
[----:B------:R3:W-:Y:S04]  /*afc90*/  STL.64 [R1+0x1a38], R34 ;  /* 0x001a382201007387 */ /* 0x0007e80000100a00 */
[----:B--2---:R2:W-:Y:S04]  /*afca0*/  STL.64 [R1+0x1a40], R12 ;  /* 0x001a400c01007387 */ /* 0x0045e80000100a00 */
[----:B------:R4:W-:Y:S01]  /*afcb0*/  STL.64 [R1+0x1a48], R14 ;  /* 0x001a480e01007387 */ /* 0x0009e20000100a00 */
[----:B------:R-:W-:-:S03]  /*afcc0*/  F2FP.F16.E4M3.UNPACK_B R36, R30 ;  /* 0x0000001eff24723e */ /* 0x000fc600020006ff */
[----:B0-----:R-:W-:Y:S04]  /*afcd0*/  STL.64 [R1+0x1a60], R4 ;  /* 0x001a600401007387 */ /* 0x001fe80000100a00 */
[----:B------:R0:W-:Y:S04]  /*afce0*/  STL.64 [R1+0x1a50], R8 ;  /* 0x001a500801007387 */ /* 0x0001e80000100a00 */
[----:B------:R0:W-:Y:S04]  /*afcf0*/  STL.64 [R1+0x1a58], R10 ;  /* 0x001a580a01007387 */ /* 0x0001e80000100a00 */
[----:B------:R0:W-:Y:S04]  /*afd00*/  STL.64 [R1+0x1a68], R6 ;  /* 0x001a680601007387 */ /* 0x0001e80000100a00 */
[----:B-1----:R-:W4:Y:S04]  /*afd10*/  LDL.LU.64 R32, [R1+0xef0] ;  /* 0x000ef00001207983 */ /* 0x002f280000300a00 */
[----:B---3--:R-:W3:Y:S04]  /*afd20*/  LDL.LU.64 R34, [R1+0xef8] ;  /* 0x000ef80001227983 */ /* 0x008ee80000300a00 */
[----:B--2---:R-:W2:Y:S04]  /*afd30*/  LDL.LU.64 R12, [R1+0xf30] ;  /* 0x000f3000010c7983 */ /* 0x004ea80000300a00 */
[----:B----4-:R-:W2:Y:S04]  /*afd40*/  LDL.LU.64 R14, [R1+0xf38] ;  /* 0x000f3800010e7983 */ /* 0x010ea80000300a00 */
[----:B0-----:R-:W4:Y:S04]  /*afd50*/  LDL.LU.64 R8, [R1+0xf20] ;  /* 0x000f200001087983 */ /* 0x001f280000300a00 */
[----:B------:R-:W4:Y:S04]  /*afd60*/  LDL.LU.64 R10, [R1+0xf28] ;  /* 0x000f2800010a7983 */ /* 0x000f280000300a00 */
[----:B------:R-:W4:Y:S04]  /*afd70*/  LDL.LU.64 R4, [R1+0xf60] ;  /* 0x000f600001047983 */ /* 0x000f280000300a00 */
[----:B------:R-:W4:Y:S04]  /*afd80*/  LDL.LU.64 R6, [R1+0xf68] ;  /* 0x000f680001067983 */ /* 0x000f280000300a00 */
[----:B------:R-:W4:Y:S04]  /*afd90*/  LDL.LU.64 R40, [R1+0xf80] ;  /* 0x000f800001287983 */ /* 0x000f280000300a00 */
[----:B------:R-:W4:Y:S01]  /*afda0*/  LDL.LU.64 R42, [R1+0xf88] ;  /* 0x000f8800012a7983 */ /* 0x000f220000300a00 */
[----:B------:R-:W-:-:S02]  /*afdb0*/  F2FP.F16.E4M3.UNPACK_B R27, R27 ;  /* 0x0000001bff1b723e */ /* 0x000fc400020006ff */
[----:B------:R-:W-:Y:S01]  /*afdc0*/  F2FP.F16.E4M3.UNPACK_B R26, R26 ;  /* 0x0000001aff1a723e */ /* 0x000fe200020006ff */
[----:B------:R-:W-:Y:S01]  /*afdd0*/  STL [R1+0x80c8], R0 ;  /* 0x0080c80001007387 */ /* 0x000fe20000100800 */
[----:B------:R-:W-:Y:S02]  /*afde0*/  F2FP.F16.E4M3.UNPACK_B R24, R24 ;  /* 0x00000018ff18723e */ /* 0x000fe400020006ff */
[----:B------:R-:W-:Y:S02]  /*afdf0*/  F2FP.F16.E4M3.UNPACK_B R25, R25 ;  /* 0x00000019ff19723e */ /* 0x000fe400020006ff */
[----:B------:R-:W-:Y:S02]  /*afe00*/  F2FP.F16.E4M3.UNPACK_B R22, R22 ;  /* 0x00000016ff16723e */ /* 0x000fe400020006ff */
[----:B------:R-:W-:Y:S02]  /*afe10*/  F2FP.F16.E4M3.UNPACK_B R23, R23 ;  /* 0x00000017ff17723e */ /* 0x000fe400020006ff */
[----:B------:R-:W-:-:S02]  /*afe20*/  F2FP.F16.E4M3.UNPACK_B R20, R20 ;  /* 0x00000014ff14723e */ /* 0x000fc400020006ff */
[----:B------:R-:W-:Y:S01]  /*afe30*/  F2FP.F16.E4M3.UNPACK_B R21, R21 ;  /* 0x00000015ff15723e */ /* 0x000fe200020006ff */
[C---:B---3--:R-:W-:Y:S06]  /*afe40*/  HMMA.16816.F32 R32, R36.reuse, R28, R32 ;  /* 0x0000001c2420723c */ /* 0x048fec0000001820 */
[C---:B--2---:R-:W-:Y:S06]  /*afe50*/  HMMA.16816.F32 R12, R36.reuse, R26, R12 ;  /* 0x0000001a240c723c */ /* 0x044fec000000180c */
[C---:B----4-:R-:W-:Y:S11]  /*afe60*/  HMMA.16816.F32 R8, R36.reuse, R24, R8 ;  /* 0x000000182408723c */ /* 0x050ff60000001808 */
[----:B------:R-:W-:Y:S01]  /*afe70*/  STL.64 [R1+0xb780], R34 ;  /* 0x00b7802201007387 */ /* 0x000fe20000100a00 */
[C---:B------:R-:W-:Y:S03]  /*afe80*/  HMMA.16816.F32 R4, R36.reuse, R22, R4 ;  /* 0x000000162404723c */ /* 0x040fe60000001804 */
[----:B------:R-:W-:Y:S04]  /*afe90*/  STL.64 [R1+0xb778], R32 ;  /* 0x00b7782001007387 */ /* 0x000fe80000100a00 */
[----:B------:R-:W-:Y:S04]  /*afea0*/  STL.64 [R1+0xb790], R14 ;  /* 0x00b7900e01007387 */ /* 0x000fe80000100a00 */
[----:B------:R0:W-:Y:S04]  /*afeb0*/  STL.64 [R1+0xb788], R12 ;  /* 0x00b7880c01007387 */ /* 0x0001e80000100a00 */
[----:B------:R-:W-:Y:S04]  /*afec0*/  STL.64 [R1+0xb7a0], R10 ;  /* 0x00b7a00a01007387 */ /* 0x000fe80000100a00 */
[----:B------:R-:W-:Y:S04]  /*afed0*/  STL.64 [R1+0xb798], R8 ;  /* 0x00b7980801007387 */ /* 0x000fe80000100a00 */
[----:B0-----:R-:W2:Y:S04]  /*afee0*/  LDL.LU.64 R12, [R1+0xf10] ;  /* 0x000f1000010c7983 */ /* 0x001ea80000300a00 */
[----:B------:R-:W2:Y:S04]  /*afef0*/  LDL.LU.64 R14, [R1+0xf18] ;  /* 0x000f1800010e7983 */ /* 0x000ea80000300a00 */
[----:B------:R-:W-:Y:S04]  /*aff00*/  STL.64 [R1+0xb7b0], R6 ;  /* 0x00b7b00601007387 */ /* 0x000fe80000100a00 */
[----:B------:R0:W-:Y:S02]  /*aff10*/  STL.64 [R1+0xb7a8], R4 ;  /* 0x00b7a80401007387 */ /* 0x0001e40000100a00 */
[----:B0-----:R-:W-:-:S15]  /*aff20*/  HMMA.16816.F32 R4, R36, R20, R40 ;  /* 0x000000142404723c */ /* 0x001fde0000001828 */
[----:B------:R-:W-:-:S08]  /*aff30*/  NOP ;  /* 0x0000000000007918 */ /* 0x000fd00000000000 */
[----:B------:R0:W-:Y:S01]  /*aff40*/  STL.64 [R1+0x320], R4 ;  /* 0x0003200401007387 */ /* 0x0001e20000100a00 */
[----:B------:R-:W-:-:S03]  /*aff50*/  IMAD.MOV.U32 R0, RZ, RZ, R7 ;  /* 0x000000ffff007224 */ /* 0x000fc600078e0007 */
[----:B------:R1:W-:Y:S04]  /*aff60*/  STL [R1+0x328], R6 ;  /* 0x0003280601007387 */ /* 0x0003e80000100800 */
[----:B------:R-:W3:Y:S04]  /*aff70*/  LDL.LU.64 R8, [R1+0xf50] ;  /* 0x000f500001087983 */ /* 0x000ee80000300a00 */
[----:B------:R-:W3:Y:S04]  /*aff80*/  LDL.LU.64 R10, [R1+0xf58] ;  /* 0x000f5800010a7983 */ /* 0x000ee80000300a00 */
[----:B0-----:R-:W4:Y:S04]  /*aff90*/  LDL.LU.64 R4, [R1+0xf40] ;  /* 0x000f400001047983 */ /* 0x001f280000300a00 */
[----:B-1----:R-:W4:Y:S01]  /*affa0*/  LDL.LU.64 R6, [R1+0xf48] ;  /* 0x000f480001067983 */ /* 0x002f220000300a00 */
[----:B------:R-:W-:-:S02]  /*affb0*/  F2FP.F16.E4M3.UNPACK_B R18, R18 ;  /* 0x00000012ff12723e */ /* 0x000fc400020006ff */
[----:B------:R-:W-:Y:S01]  /*affc0*/  F2FP.F16.E4M3.UNPACK_B R19, R19 ;  /* 0x00000013ff13723e */ /* 0x000fe200020006ff */
[----:B------:R-:W4:Y:S01]  /*affd0*/  LDL.LU R53, [R1+0xb0] ;  /* 0x0000b00001357983 */ /* 0x000f220000300800 */
[----:B------:R-:W-:Y:S02]  /*affe0*/  F2FP.F16.E4M3.UNPACK_B R16, R16 ;  /* 0x00000010ff10723e */ /* 0x000fe400020006ff */
[----:B------:R-:W-:Y:S01]  /*afff0*/  F2FP.F16.E4M3.UNPACK_B R17, R17 ;  /* 0x00000011ff11723e */ /* 0x000fe200020006ff */
[----:B------:R-:W4:Y:S01]  /*b0000*/  LDL.LU R49, [R1+0xa8] ;  /* 0x0000a80001317983 */ /* 0x000f220000300800 */
[----:B------:R-:W-:Y:S02]  /*b0010*/  F2FP.F16.E4M3.UNPACK_B R3, R3 ;  /* 0x00000003ff03723e */ /* 0x000fe400020006ff */
[----:B------:R-:W-:Y:S01]  /*b0020*/  F2FP.F16.E4M3.UNPACK_B R2, R2 ;  /* 0x00000002ff02723e */ /* 0x000fe200020006ff */
[----:B------:R-:W4:Y:S04]  /*b0030*/  LDL.LU R45, [R1+0xa4] ;  /* 0x0000a400012d7983 */ /* 0x000f280000300800 */
[----:B------:R-:W4:Y:S04]  /*b0040*/  LDL.LU R41, [R1+0xa0] ;  /* 0x0000a00001297983 */ /* 0x000f280000300800 */
[----:B------:R-:W4:Y:S04]  /*b0050*/  LDL.LU R42, [R1+0x98] ;  /* 0x00009800012a7983 */ /* 0x000f280000300800 */
[----:B------:R-:W4:Y:S04]  /*b0060*/  LDL.LU R46, [R1+0x94] ;  /* 0x00009400012e7983 */ /* 0x000f280000300800 */
[----:B------:R-:W4:Y:S04]  /*b0070*/  LDL.LU R50, [R1+0x90] ;  /* 0x0000900001327983 */ /* 0x000f280000300800 */
[----:B------:R-:W4:Y:S04]  /*b0080*/  LDL.LU R55, [R1+0x8c] ;  /* 0x00008c0001377983 */ /* 0x000f280000300800 */
[----:B------:R0:W-:Y:S01]  /*b0090*/  STL [R1+0xb768], R0 ;  /* 0x00b7680001007387 */ /* 0x0001e20000100800 */
[----:B--2---:R-:W-:-:S15]  /*b00a0*/  HMMA.16816.F32 R12, R36, R18, R12 ;  /* 0x00000012240c723c */ /* 0x004fde000000180c */
[----:B------:R-:W-:-:S08]  /*b00b0*/  NOP ;  /* 0x0000000000007918 */ /* 0x000fd00000000000 */
[----:B------:R-:W-:Y:S01]  /*b00c0*/  STL [R1+0x310], R12 ;  /* 0x0003100c01007387 */ /* 0x000fe20000100800 */
[----:B0-----:R-:W-:-:S03]  /*b00d0*/  IMAD.MOV.U32 R0, RZ, RZ, R13 ;  /* 0x000000ffff007224 */ /* 0x001fc600078e000d */
[----:B------:R-:W-:Y:S04]  /*b00e0*/  STL.64 [R1+0x318], R14 ;  /* 0x0003180e01007387 */ /* 0x000fe80000100a00 */
[----:B------:R0:W-:Y:S04]  /*b00f0*/  STL [R1+0xb76c], R0 ;  /* 0x00b76c0001007387 */ /* 0x0001e80000100800 */
[----:B------:R-:W2:Y:S04]  /*b0100*/  LDL.LU.64 R32, [R1+0xf70] ;  /* 0x000f700001207983 */ /* 0x000ea80000300a00 */
[----:B------:R-:W2:Y:S01]  /*b0110*/  LDL.LU.64 R34, [R1+0xf78] ;  /* 0x000f780001227983 */ /* 0x000ea20000300a00 */
[C---:B---3--:R-:W-:Y:S06]  /*b0120*/  HMMA.16816.F32 R8, R36.reuse, R16, R8 ;  /* 0x000000102408723c */ /* 0x048fec0000001808 */
[----:B----4-:R-:W-:-:S15]  /*b0130*/  HMMA.16816.F32 R4, R36, R2, R4 ;  /* 0x000000022404723c */ /* 0x010fde0000001804 */
[----:B------:R-:W-:-:S02]  /*b0140*/  NOP ;  /* 0x0000000000007918 */ /* 0x000fc40000000000 */
[----:B------:R1:W-:Y:S04]  /*b0150*/  STL.64 [R1+0x300], R8 ;  /* 0x0003000801007387 */ /* 0x0003e80000100a00 */
[----:B------:R3:W-:Y:S04]  /*b0160*/  STL.64 [R1+0x308], R10 ;  /* 0x0003080a01007387 */ /* 0x0007e80000100a00 */
[----:B------:R-:W-:Y:S04]  /*b0170*/  STL.64 [R1+0xb8f8], R18 ;  /* 0x00b8f81201007387 */ /* 0x000fe80000100a00 */
[----:B------:R-:W-:Y:S04]  /*b0180*/  STL.64 [R1+0xb8f0], R16 ;  /* 0x00b8f01001007387 */ /* 0x000fe80000100a00 */
[----:B------:R4:W-:Y:S04]  /*b0190*/  STL.64 [R1+0x20], R4 ;  /* 0x0000200401007387 */ /* 0x0009e80000100a00 */
[----:B------:R4:W-:Y:S04]  /*b01a0*/  STL [R1+0x28], R6 ;  /* 0x0000280601007387 */ /* 0x0009e80000100800 */
[----:B------:R-:W2:Y:S04]  /*b01b0*/  LDL.LU R54, [R1+0x148] ;  /* 0x0001480001367983 */ /* 0x000ea80000300800 */
[----:B------:R-:W2:Y:S04]  /*b01c0*/  LDL.LU R51, [R1+0x144] ;  /* 0x0001440001337983 */ /* 0x000ea80000300800 */
[----:B------:R-:W2:Y:S04]  /*b01d0*/  LDL.LU R47, [R1+0x158] ;  /* 0x00015800012f7983 */ /* 0x000ea80000300800 */
[----:B------:R-:W3:Y:S04]  /*b01e0*/  LDL.LU R43, [R1+0x154] ;  /* 0x00015400012b7983 */ /* 0x000ee80000300800 */
[----:B------:R-:W4:Y:S01]  /*b01f0*/  LDL.LU R40, [R1+0x178] ;  /* 0x0001780001287983 */ /* 0x000f220000300800 */
[----:B0-----:R-:W-:-:S02]  /*b0200*/  IMAD.MOV.U32 R0, RZ, RZ, R7 ;  /* 0x000000ffff007224 */ /* 0x001fc400078e0007 */
[----:B------:R-:W-:Y:S02]  /*b0210*/  IMAD R30, R49, 0x100, R53 ;  /* 0x00000100311e7824 */ /* 0x000fe400078e0235 */
[----:B------:R-:W-:Y:S01]  /*b0220*/  IMAD R31, R41, 0x100, R45 ;  /* 0x00000100291f7824 */ /* 0x000fe200078e022d */
[----:B---3--:R-:W-:Y:S04]  /*b0230*/  STL [R1+0xb8ec], R43 ;  /* 0x00b8ec2b01007387 */ /* 0x008fe80000100800 */
[----:B----4-:R0:W-:Y:S04]  /*b0240*/  STL [R1+0xb8e8], R40 ;  /* 0x00b8e82801007387 */ /* 0x0101e80000100800 */
[----:B------:R-:W3:Y:S04]  /*b0250*/  LDL.LU R44, [R1+0x160] ;  /* 0x00016000012c7983 */ /* 0x000ee80000300800 */
[----:B------:R-:W4:Y:S04]  /*b0260*/  LDL.LU R48, [R1+0x184] ;  /* 0x0001840001307983 */ /* 0x000f280000300800 */
[----:B------:R-:W4:Y:S04]  /*b0270*/  LDL.LU R52, [R1+0x180] ;  /* 0x0001800001347983 */ /* 0x000f280000300800 */
[----:B------:R-:W-:Y:S04]  /*b0280*/  STL [R1+0xb770], R0 ;  /* 0x00b7700001007387 */ /* 0x000fe80000100800 */
[----:B------:R-:W3:Y:S04]  /*b0290*/  LDL.LU.64 R12, [R1+0xf00] ;  /* 0x000f0000010c7983 */ /* 0x000ee80000300a00 */
[----:B------:R-:W3:Y:S04]  /*b02a0*/  LDL.LU.64 R14, [R1+0xf08] ;  /* 0x000f0800010e7983 */ /* 0x000ee80000300a00 */
[----:B-1----:R-:W4:Y:S04]  /*b02b0*/  LDL.LU.64 R8, [R1+0xee0] ;  /* 0x000ee00001087983 */ /* 0x002f280000300a00 */
[----:B------:R-:W4:Y:S04]  /*b02c0*/  LDL.LU.64 R10, [R1+0xee8] ;  /* 0x000ee800010a7983 */ /* 0x000f280000300a00 */
[----:B------:R-:W4:Y:S04]  /*b02d0*/  LDL.LU.64 R4, [R1+0xed0] ;  /* 0x000ed00001047983 */ /* 0x000f280000300a00 */
[----:B------:R-:W4:Y:S04]  /*b02e0*/  LDL.LU.64 R6, [R1+0xed8] ;  /* 0x000ed80001067983 */ /* 0x000f280000300a00 */
[----:B------:R-:W4:Y:S04]  /*b02f0*/  LDL.LU.64 R16, [R1+0xec0] ;  /* 0x000ec00001107983 */ /* 0x000f280000300a00 */
[----:B------:R-:W4:Y:S01]  /*b0300*/  LDL.LU.64 R18, [R1+0xec8] ;  /* 0x000ec80001127983 */ /* 0x000f220000300a00 */
[----:B------:R-:W-:-:S02]  /*b0310*/  IMAD R38, R46, 0x100, R42 ;  /* 0x000001002e267824 */ /* 0x000fc400078e022a */
[----:B------:R-:W-:Y:S01]  /*b0320*/  IMAD R39, R55, 0x100, R50 ;  /* 0x0000010037277824 */ /* 0x000fe200078e0232 */
[----:B------:R-:W-:Y:S02]  /*b0330*/  F2FP.F16.E4M3.UNPACK_B R36, R30 ;  /* 0x0000001eff24723e */ /* 0x000fe400020006ff */
[----:B------:R-:W-:Y:S02]  /*b0340*/  F2FP.F16.E4M3.UNPACK_B R37, R31 ;  /* 0x0000001fff25723e */ /* 0x000fe400020006ff */
[----:B------:R-:W-:Y:S02]  /*b0350*/  F2FP.F16.E4M3.UNPACK_B R38, R38 ;  /* 0x00000026ff26723e */ /* 0x000fe400020006ff */
[----:B------:R-:W-:-:S07]  /*b0360*/  F2FP.F16.E4M3.UNPACK_B R39, R39 ;  /* 0x00000027ff27723e */ /* 0x000fce00020006ff */
[----:B--2---:R-:W-:-:S15]  /*b0370*/  HMMA.16816.F32 R32, R36, R28, R32 ;  /* 0x0000001c2420723c */ /* 0x004fde0000001820 */
[----:B------:R-:W-:-:S08]  /*b0380*/  NOP ;  /* 0x0000000000007918 */ /* 0x000fd00000000000 */
[----:B------:R1:W-:Y:S04]  /*b0390*/  STL.64 [R1+0x2f0], R32 ;  /* 0x0002f02001007387 */ /* 0x0003e80000100a00 */
[----:B------:R2:W-:Y:S04]  /*b03a0*/  STL.64 [R1+0x2f8], R34 ;  /* 0x0002f82201007387 */ /* 0x0005e80000100a00 */
[----:B0-----:R-:W4:Y:S04]  /*b03b0*/  LDL.LU.64 R40, [R1+0xeb0] ;  /* 0x000eb00001287983 */ /* 0x001f280000300a00 */
[----:B------:R-:W4:Y:S04]  /*b03c0*/  LDL.LU.64 R42, [R1+0xeb8] ;  /* 0x000eb800012a7983 */ /* 0x000f280000300a00 */
[----:B------:R-:W4:Y:S04]  /*b03d0*/  LDL.LU.64 R56, [R1+0xe90] ;  /* 0x000e900001387983 */ /* 0x000f280000300a00 */
[----:B------:R-:W4:Y:S04]  /*b03e0*/  LDL.LU.64 R58, [R1+0xe98] ;  /* 0x000e9800013a7983 */ /* 0x000f280000300a00 */
[----:B-1----:R-:W4:Y:S04]  /*b03f0*/  LDL.LU.64 R32, [R1+0xe80] ;  /* 0x000e800001207983 */ /* 0x002f280000300a00 */
[----:B--2---:R-:W2:Y:S01]  /*b0400*/  LDL.LU.64 R34, [R1+0xe88] ;  /* 0x000e880001227983 */ /* 0x004ea20000300a00 */
[C---:B---3--:R-:W-:Y:S06]  /*b0410*/  HMMA.16816.F32 R12, R36.reuse, R26, R12 ;  /* 0x0000001a240c723c */ /* 0x048fec000000180c */
[C---:B----4-:R-:W-:Y:S06]  /*b0420*/  HMMA.16816.F32 R8, R36.reuse, R24, R8 ;  /* 0x000000182408723c */ /* 0x050fec0000001808 */
[C---:B------:R-:W-:Y:S06]  /*b0430*/  HMMA.16816.F32 R4, R36.reuse, R22, R4 ;  /* 0x000000162404723c */ /* 0x040fec0000001804 */
[----:B------:R-:W-:Y:S11]  /*b0440*/  HMMA.16816.F32 R16, R36, R20, R16 ;  /* 0x000000142410723c */ /* 0x000ff60000001810 */
[----:B------:R-:W-:Y:S01]  /*b0450*/  STL.64 [R1+0x2d0], R8 ;  /* 0x0002d00801007387 */ /* 0x000fe20000100a00 */
[----:B------:R-:W-:-:S03]  /*b0460*/  IMAD.MOV.U32 R0, RZ, RZ, R10 ;  /* 0x000000ffff007224 */ /* 0x000fc600078e000a */
[----:B------:R0:W-:Y:S04]  /*b0470*/  STL.64 [R1+0x2e0], R12 ;  /* 0x0002e00c01007387 */ /* 0x0001e80000100a00 */
[----:B------:R1:W-:Y:S04]  /*b0480*/  STL.64 [R1+0x2e8], R14 ;  /* 0x0002e80e01007387 */ /* 0x0003e80000100a00 */
[----:B------:R3:W-:Y:S04]  /*b0490*/  STL [R1+0x2dc], R11 ;  /* 0x0002dc0b01007387 */ /* 0x0007e80000100800 */
[----:B------:R-:W-:Y:S04]  /*b04a0*/  STL [R1+0xb774], R0 ;  /* 0x00b7740001007387 */ /* 0x000fe80000100800 */
[----:B0-----:R-:W4:Y:S04]  /*b04b0*/  LDL.LU.64 R12, [R1+0xea0] ;  /* 0x000ea000010c7983 */ /* 0x001f280000300a00 */
[----:B-1----:R-:W4:Y:S04]  /*b04c0*/  LDL.LU.64 R14, [R1+0xea8] ;  /* 0x000ea800010e7983 */ /* 0x002f280000300a00 */
[----:B------:R0:W-:Y:S04]  /*b04d0*/  STL.64 [R1+0x2c0], R4 ;  /* 0x0002c00401007387 */ /* 0x0001e80000100a00 */
[----:B------:R1:W-:Y:S04]  /*b04e0*/  STL.64 [R1+0x2c8], R6 ;  /* 0x0002c80601007387 */ /* 0x0003e80000100a00 */
[----:B------:R-:W4:Y:S04]  /*b04f0*/  LDL.LU.64 R8, [R1+0xe70] ;  /* 0x000e700001087983 */ /* 0x000f280000300a00 */
[----:B---3--:R-:W3:Y:S04]  /*b0500*/  LDL.LU.64 R10, [R1+0xe78] ;  /* 0x000e7800010a7983 */ /* 0x008ee80000300a00 */
[----:B0-----:R-:W3:Y:S04]  /*b0510*/  LDL.LU.64 R4, [R1+0xe60] ;  /* 0x000e600001047983 */ /* 0x001ee80000300a00 */
[----:B-1----:R-:W3:Y:S04]  /*b0520*/  LDL.LU.64 R6, [R1+0xe68] ;  /* 0x000e680001067983 */ /* 0x002ee80000300a00 */
[----:B------:R-:W-:Y:S04]  /*b0530*/  STL.64 [R1+0x2b0], R16 ;  /* 0x0002b01001007387 */ /* 0x000fe80000100a00 */
[----:B------:R0:W-:Y:S04]  /*b0540*/  STL.64 [R1+0x2b8], R18 ;  /* 0x0002b81201007387 */ /* 0x0001e80000100a00 */
[----:B0-----:R-:W2:Y:S04]  /*b0550*/  LDL.LU.64 R18, [R1+0xb8f8] ;  /* 0x00b8f80001127983 */ /* 0x001ea80000300a00 */
[----:B------:R-:W4:Y:S01]  /*b0560*/  LDL.LU.64 R16, [R1+0xb8f0] ;  /* 0x00b8f00001107983 */ /* 0x000f220000300a00 */
[----:B--2---:R-:W-:-:S15]  /*b0570*/  HMMA.16816.F32 R40, R36, R18, R40 ;  /* 0x000000122428723c */ /* 0x004fde0000001828 */
[----:B------:R-:W-:-:S08]  /*b0580*/  NOP ;  /* 0x0000000000007918 */ /* 0x000fd00000000000 */
[----:B------:R-:W-:Y:S04]  /*b0590*/  STL [R1+0x2a0], R40 ;  /* 0x0002a02801007387 */ /* 0x000fe80000100800 */
[----:B------:R0:W-:Y:S04]  /*b05a0*/  STL.64 [R1+0x2a8], R42 ;  /* 0x0002a82a01007387 */ /* 0x0001e80000100a00 */
[----:B0-----:R-:W2:Y:S04]  /*b05b0*/  LDL.LU R43, [R1+0xb8ec] ;  /* 0x00b8ec00012b7983 */ /* 0x001ea80000300800 */
[----:B------:R-:W3:Y:S01]  /*b05c0*/  LDL.LU R40, [R1+0xb8e8] ;  /* 0x00b8e80001287983 */ /* 0x000ee20000300800 */
[----:B----4-:R-:W-:Y:S01]  /*b05d0*/  HMMA.16816.F32 R56, R36, R16, R56 ;  /* 0x000000102438723c */ /* 0x010fe20000001838 */
[----:B------:R-:W-:-:S05]  /*b05e0*/  IMAD R30, R51, 0x100, R54 ;  /* 0x00000100331e7824 */ /* 0x000fca00078e0236 */
[----:B------:R-:W-:Y:S07]  /*b05f0*/  HMMA.16816.F32 R32, R36, R2, R32 ;  /* 0x000000022420723c */ /* 0x000fee0000001820 */
[----:B------:R-:W-:Y:S01]  /*b0600*/  IMAD R39, R52, 0x100, R48 ;  /* 0x0000010034277824 */ /* 0x000fe200078e0230 */
[----:B------:R-:W-:-:S04]  /*b0610*/  F2FP.F16.E4M3.UNPACK_B R36, R30 ;  /* 0x0000001eff24723e */ /* 0x000fc800020006ff */
[----:B------:R-:W-:Y:S01]  /*b0620*/  F2FP.F16.E4M3.UNPACK_B R39, R39 ;  /* 0x00000027ff27723e */ /* 0x000fe200020006ff */
[----:B------:R-:W-:-:S05]  /*b0630*/  IMAD.MOV.U32 R0, RZ, RZ, R41 ;  /* 0x000000ffff007224 */ /* 0x000fca00078e0029 */
[----:B------:R-:W-:Y:S04]  /*b0640*/  STL [R1+0xb828], R0 ;  /* 0x00b8280001007387 */ /* 0x000fe80000100800 */
[----:B------:R-:W-:Y:S04]  /*b0650*/  STL.64 [R1+0x290], R56 ;  /* 0x0002903801007387 */ /* 0x000fe80000100a00 */
[----:B------:R-:W-:Y:S04]  /*b0660*/  STL.64 [R1+0x298], R58 ;  /* 0x0002983a01007387 */ /* 0x000fe80000100a00 */
[----:B------:R0:W-:Y:S04]  /*b0670*/  STL.64 [R1+0x10], R32 ;  /* 0x0000102001007387 */ /* 0x0001e80000100a00 */
[----:B------:R1:W-:Y:S01]  /*b0680*/  STL.64 [R1+0x18], R34 ;  /* 0x0000182201007387 */ /* 0x0003e20000100a00 */
[----:B--2---:R-:W-:-:S02]  /*b0690*/  IMAD R31, R43, 0x100, R47 ;  /* 0x000001002b1f7824 */ /* 0x004fc400078e022f */
[----:B---3--:R-:W-:-:S03]  /*b06a0*/  IMAD R38, R44, 0x100, R40 ;  /* 0x000001002c267824 */ /* 0x008fc600078e0228 */
[----:B------:R-:W-:Y:S02]  /*b06b0*/  F2FP.F16.E4M3.UNPACK_B R37, R31 ;  /* 0x0000001fff25723e */ /* 0x000fe400020006ff */
[----:B------:R-:W-:-:S07]  /*b06c0*/  F2FP.F16.E4M3.UNPACK_B R38, R38 ;  /* 0x00000026ff26723e */ /* 0x000fce00020006ff */
[C---:B------:R-:W-:Y:S06]  /*b06d0*/  HMMA.16816.F32 R12, R36.reuse, R28, R12 ;  /* 0x0000001c240c723c */ /* 0x040fec000000180c */
[C---:B------:R-:W-:Y:S06]  /*b06e0*/  HMMA.16816.F32 R8, R36.reuse, R26, R8 ;  /* 0x0000001a2408723c */ /* 0x040fec0000001808 */
[C---:B------:R-:W-:Y:S11]  /*b06f0*/  HMMA.16816.F32 R4, R36.reuse, R24, R4 ;  /* 0x000000182404723c */ /* 0x040ff60000001804 */
[----:B------:R2:W-:Y:S04]  /*b0700*/  STL.64 [R1+0x280], R12 ;  /* 0x0002800c01007387 */ /* 0x0005e80000100a00 */
[----:B------:R3:W-:Y:S04]  /*b0710*/  STL.64 [R1+0x288], R14 ;  /* 0x0002880e01007387 */ /* 0x0007e80000100a00 */
[----:B0-----:R-:W4:Y:S04]  /*b0720*/  LDL.LU.64 R32, [R1+0xe40] ;  /* 0x000e400001207983 */ /* 0x001f280000300a00 */
[----:B------:R0:W-:Y:S04]  /*b0730*/  STL.64 [R1+0x270], R8 ;  /* 0x0002700801007387 */ /* 0x0001e80000100a00 */
[----:B------:R0:W-:Y:S04]  /*b0740*/  STL.64 [R1+0x278], R10 ;  /* 0x0002780a01007387 */ /* 0x0001e80000100a00 */
[----:B-1----:R-:W4:Y:S04]  /*b0750*/  LDL.LU.64 R34, [R1+0xe48] ;  /* 0x000e480001227983 */ /* 0x002f280000300a00 */
[----:B------:R1:W-:Y:S04]  /*b0760*/  STL.64 [R1+0x260], R4 ;  /* 0x0002600401007387 */ /* 0x0003e80000100a00 */
[----:B------:R1:W-:Y:S04]  /*b0770*/  STL.64 [R1+0x268], R6 ;  /* 0x0002680601007387 */ /* 0x0003e80000100a00 */
[----:B--2---:R-:W2:Y:S04]  /*b0780*/  LDL.LU.64 R12, [R1+0xe30] ;  /* 0x000e3000010c7983 */ /* 0x004ea80000300a00 */
[----:B---3--:R-:W2:Y:S04]  /*b0790*/  LDL.LU.64 R14, [R1+0xe38] ;  /* 0x000e3800010e7983 */ /* 0x008ea80000300a00 */
[----:B0-----:R-:W3:Y:S04]  /*b07a0*/  LDL.LU.64 R8, [R1+0xe10] ;  /* 0x000e100001087983 */ /* 0x001ee80000300a00 */
[----:B------:R-:W3:Y:S04]  /*b07b0*/  LDL.LU.64 R10, [R1+0xe18] ;  /* 0x000e1800010a7983 */ /* 0x000ee80000300a00 */
[----:B-1----:R-:W3:Y:S04]  /*b07c0*/  LDL.LU.64 R4, [R1+0xe00] ;  /* 0x000e000001047983 */ /* 0x002ee80000300a00 */
[----:B------:R-:W3:Y:S04]  /*b07d0*/  LDL.LU.64 R6, [R1+0xe08] ;  /* 0x000e080001067983 */ /* 0x000ee80000300a00 */
        /* <DEDUP_REMOVED lines=8> */
[----:B------:R-:W-:Y:S04]  /*b0860*/  STL.64 [R1+0xb8e0], R26 ;  /* 0x00b8e01a01007387 */ /* 0x000fe80000100a00 */
[----:B------:R0:W-:Y:S04]  /*b0870*/  STL.64 [R1+0xb8d8], R24 ;  /* 0x00b8d81801007387 */ /* 0x0001e80000100a00 */
[----:B0-----:R-:W4:Y:S04]  /*b0880*/  LDL.LU.64 R24, [R1+0xe50] ;  /* 0x000e500001187983 */ /* 0x001f280000300a00 */
[----:B------:R-:W4:Y:S04]  /*b0890*/  LDL.LU.64 R26, [R1+0xe58] ;  /* 0x000e5800011a7983 */ /* 0x000f280000300a00 */
[----:B------:R-:W3:Y:S04]  /*b08a0*/  LDL.LU R54, [R1+0x360] ;  /* 0x0003600001367983 */ /* 0x000ee80000300800 */
[----:B------:R-:W3:Y:S04]  /*b08b0*/  LDL.LU R51, [R1+0x358] ;  /* 0x0003580001337983 */ /* 0x000ee80000300800 */
[----:B------:R-:W3:Y:S04]  /*b08c0*/  LDL.LU R47, [R1+0x36c] ;  /* 0x00036c00012f7983 */ /* 0x000ee80000300800 */
[----:B------:R-:W2:Y:S04]  /*b08d0*/  LDL.LU R43, [R1+0x368] ;  /* 0x00036800012b7983 */ /* 0x000ea80000300800 */
[----:B------:R-:W4:Y:S04]  /*b08e0*/  LDL.LU R40, [R1+0x37c] ;  /* 0x00037c0001287983 */ /* 0x000f280000300800 */
[----:B--2---:R-:W-:Y:S04]  /*b08f0*/  STL [R1+0xb8cc], R43 ;  /* 0x00b8cc2b01007387 */ /* 0x004fe80000100800 */
[----:B----4-:R0:W-:Y:S04]  /*b0900*/  STL [R1+0xb8c8], R40 ;  /* 0x00b8c82801007387 */ /* 0x0101e80000100800 */
[----:B------:R-:W2:Y:S01]  /*b0910*/  LDL.LU R44, [R1+0x378] ;  /* 0x00037800012c7983 */ /* 0x000ea20000300800 */
[C---:B------:R-:W-:Y:S06]  /*b0920*/  HMMA.16816.F32 R12, R36.reuse, R18, R12 ;  /* 0x00000012240c723c */ /* 0x040fec000000180c */
[C---:B0-----:R-:W-:Y:S06]  /*b0930*/  HMMA.16816.F32 R40, R36.reuse, R22, R24 ;  /* 0x000000162428723c */ /* 0x041fec0000001818 */
[C---:B------:R-:W-:Y:S06]  /*b0940*/  HMMA.16816.F32 R24, R36.reuse, R20, R32 ;  /* 0x000000142418723c */ /* 0x040fec0000001820 */
[C---:B---3--:R-:W-:Y:S01]  /*b0950*/  HMMA.16816.F32 R8, R36.reuse, R16, R8 ;  /* 0x000000102408723c */ /* 0x048fe20000001808 */
[----:B------:R-:W-:Y:S04]  /*b0960*/  STL [R1+0xb8d4], R47 ;  /* 0x00b8d42f01007387 */ /* 0x000fe80000100800 */
[----:B--2---:R-:W-:Y:S04]  /*b0970*/  STL [R1+0xb8d0], R44 ;  /* 0x00b8d02c01007387 */ /* 0x004fe80000100800 */
[----:B------:R-:W2:Y:S04]  /*b0980*/  LDL.LU R48, [R1+0x38c] ;  /* 0x00038c0001307983 */ /* 0x000ea80000300800 */
[----:B------:R-:W2:Y:S04]  /*b0990*/  LDL.LU R52, [R1+0x384] ;  /* 0x0003840001347983 */ /* 0x000ea80000300800 */
[----:B------:R-:W-:Y:S04]  /*b09a0*/  STL.64 [R1+0x250], R40 ;  /* 0x0002502801007387 */ /* 0x000fe80000100a00 */
[----:B------:R-:W-:Y:S04]  /*b09b0*/  STL.64 [R1+0x258], R42 ;  /* 0x0002582a01007387 */ /* 0x000fe80000100a00 */
[----:B------:R0:W-:Y:S04]  /*b09c0*/  STL.64 [R1+0x240], R24 ;  /* 0x0002401801007387 */ /* 0x0001e80000100a00 */
[----:B------:R1:W-:Y:S04]  /*b09d0*/  STL.64 [R1+0x248], R26 ;  /* 0x0002481a01007387 */ /* 0x0003e80000100a00 */
[----:B------:R3:W-:Y:S04]  /*b09e0*/  STL.64 [R1+0x230], R12 ;  /* 0x0002300c01007387 */ /* 0x0007e80000100a00 */
[----:B------:R4:W-:Y:S04]  /*b09f0*/  STL.64 [R1+0x238], R14 ;  /* 0x0002380e01007387 */ /* 0x0009e80000100a00 */
[----:B0-----:R-:W2:Y:S04]  /*b0a00*/  LDL.LU.64 R24, [R1+0xe20] ;  /* 0x000e200001187983 */ /* 0x001ea80000300a00 */
[----:B------:R0:W-:Y:S04]  /*b0a10*/  STL.64 [R1+0x220], R8 ;  /* 0x0002200801007387 */ /* 0x0001e80000100a00 */
[----:B------:R0:W-:Y:S04]  /*b0a20*/  STL.64 [R1+0x228], R10 ;  /* 0x0002280a01007387 */ /* 0x0001e80000100a00 */
[----:B-1----:R-:W2:Y:S01]  /*b0a30*/  LDL.LU.64 R26, [R1+0xe28] ;  /* 0x000e2800011a7983 */ /* 0x002ea20000300a00 */
[----:B------:R-:W-:Y:S01]  /*b0a40*/  HMMA.16816.F32 R4, R36, R2, R4 ;  /* 0x000000022404723c */ /* 0x000fe20000001804 */
[----:B------:R-:W-:-:S02]  /*b0a50*/  IMAD R30, R58, 0x100, R59 ;  /* 0x000001003a1e7824 */ /* 0x000fc400078e023b */
[----:B------:R-:W-:-:S04]  /*b0a60*/  IMAD R31, R56, 0x100, R57 ;  /* 0x00000100381f7824 */ /* 0x000fc800078e0239 */
[----:B------:R-:W-:Y:S02]  /*b0a70*/  IMAD R36, R49, 0x100, R53 ;  /* 0x0000010031247824 */ /* 0x000fe400078e0235 */
[----:B------:R-:W-:Y:S01]  /*b0a80*/  IMAD R37, R55, 0x100, R50 ;  /* 0x0000010037257824 */ /* 0x000fe200078e0232 */
[----:B------:R-:W-:Y:S02]  /*b0a90*/  F2FP.F16.E4M3.UNPACK_B R56, R30 ;  /* 0x0000001eff38723e */ /* 0x000fe400020006ff */
[----:B------:R-:W-:Y:S02]  /*b0aa0*/  F2FP.F16.E4M3.UNPACK_B R57, R31 ;  /* 0x0000001fff39723e */ /* 0x000fe400020006ff */
[----:B------:R-:W-:Y:S02]  /*b0ab0*/  F2FP.F16.E4M3.UNPACK_B R58, R36 ;  /* 0x00000024ff3a723e */ /* 0x000fe400020006ff */
[----:B------:R-:W-:-:S07]  /*b0ac0*/  F2FP.F16.E4M3.UNPACK_B R59, R37 ;  /* 0x00000025ff3b723e */ /* 0x000fce00020006ff */
[----:B------:R1:W-:Y:S04]  /*b0ad0*/  STL.64 [R1], R4 ;  /* 0x0000000401007387 */ /* 0x0003e80000100a00 */
[----:B------:R1:W-:Y:S04]  /*b0ae0*/  STL.64 [R1+0x8], R6 ;  /* 0x0000080601007387 */ /* 0x0003e80000100a00 */
[----:B------:R-:W2:Y:S04]  /*b0af0*/  LDL.LU.64 R44, [R1+0xdf0] ;  /* 0x000df000012c7983 */ /* 0x000ea80000300a00 */
[----:B------:R-:W2:Y:S04]  /*b0b00*/  LDL.LU.64 R46, [R1+0xdf8] ;  /* 0x000df800012e7983 */ /* 0x000ea80000300a00 */
[----:B------:R-:W2:Y:S04]  /*b0b10*/  LDL.LU.64 R40, [R1+0xde0] ;  /* 0x000de00001287983 */ /* 0x000ea80000300a00 */
[----:B------:R-:W2:Y:S04]  /*b0b20*/  LDL.LU.64 R42, [R1+0xde8] ;  /* 0x000de800012a7983 */ /* 0x000ea80000300a00 */
[----:B------:R-:W2:Y:S04]  /*b0b30*/  LDL.LU.64 R32, [R1+0xdc0] ;  /* 0x000dc00001207983 */ /* 0x000ea80000300a00 */
[----:B------:R-:W2:Y:S04]  /*b0b40*/  LDL.LU.64 R34, [R1+0xdc8] ;  /* 0x000dc80001227983 */ /* 0x000ea80000300a00 */
[----:B---3--:R-:W3:Y:S04]  /*b0b50*/  LDL.LU.64 R12, [R1+0xdb0] ;  /* 0x000db000010c7983 */ /* 0x008ee80000300a00 */
[----:B----4-:R-:W3:Y:S04]  /*b0b60*/  LDL.LU.64 R14, [R1+0xdb8] ;  /* 0x000db800010e7983 */ /* 0x010ee80000300a00 */
[----:B0-----:R-:W4:Y:S04]  /*b0b70*/  LDL.LU.64 R8, [R1+0xd90] ;  /* 0x000d900001087983 */ /* 0x001f280000300a00 */
[----:B------:R-:W4:Y:S04]  /*b0b80*/  LDL.LU.64 R10, [R1+0xd98] ;  /* 0x000d9800010a7983 */ /* 0x000f280000300a00 */
[----:B-1----:R-:W3:Y:S04]  /*b0b90*/  LDL.LU.64 R4, [R1+0xd80] ;  /* 0x000d800001047983 */ /* 0x002ee80000300a00 */
[----:B------:R-:W3:Y:S04]  /*b0ba0*/  LDL.LU.64 R6, [R1+0xd88] ;  /* 0x000d880001067983 */ /* 0x000ee80000300a00 */
[----:B------:R-:W4:Y:S04]  /*b0bb0*/  LDL.LU.64 R36, [R1+0xdd0] ;  /* 0x000dd00001247983 */ /* 0x000f280000300a00 */
[----:B------:R-:W4:Y:S01]  /*b0bc0*/  LDL.LU.64 R38, [R1+0xdd8] ;  /* 0x000dd80001267983 */ /* 0x000f220000300a00 */
[----:B--2---:R-:W-:-:S15]  /*b0bd0*/  HMMA.16816.F32 R24, R56, R28, R24 ;  /* 0x0000001c3818723c */ /* 0x004fde0000001818 */
[----:B------:R-:W-:-:S08]  /*b0be0*/  NOP ;  /* 0x0000000000007918 */ /* 0x000fd00000000000 */
[----:B------:R-:W-:Y:S04]  /*b0bf0*/  STL.64 [R1+0x210], R24 ;  /* 0x0002101801007387 */ /* 0x000fe80000100a00 */
[----:B------:R0:W-:Y:S04]  /*b0c00*/  STL.64 [R1+0x218], R26 ;  /* 0x0002181a01007387 */ /* 0x0001e80000100a00 */
[----:B0-----:R-:W2:Y:S04]  /*b0c10*/  LDL.LU.64 R26, [R1+0xb8e0] ;  /* 0x00b8e000011a7983 */ /* 0x001ea80000300a00 */
[----:B------:R-:W3:Y:S01]  /*b0c20*/  LDL.LU.64 R24, [R1+0xb8d8] ;  /* 0x00b8d80001187983 */ /* 0x000ee20000300a00 */
[C---:B----4-:R-:W-:Y:S06]  /*b0c30*/  HMMA.16816.F32 R36, R56.reuse, R22, R36 ;  /* 0x000000163824723c */ /* 0x050fec0000001824 */
[C---:B------:R-:W-:Y:S06]  /*b0c40*/  HMMA.16816.F32 R8, R56.reuse, R16, R8 ;  /* 0x000000103808723c */ /* 0x040fec0000001808 */
[C---:B--2---:R-:W-:Y:S06]  /*b0c50*/  HMMA.16816.F32 R44, R56.reuse, R26, R44 ;  /* 0x0000001a382c723c */ /* 0x044fec000000182c */
[----:B---3--:R-:W-:-:S15]  /*b0c60*/  HMMA.16816.F32 R40, R56, R24, R40 ;  /* 0x000000183828723c */ /* 0x008fde0000001828 */
[----:B------:R-:W-:-:S02]  /*b0c70*/  NOP ;  /* 0x0000000000007918 */ /* 0x000fc40000000000 */
[----:B------:R-:W-:Y:S04]  /*b0c80*/  STL.64 [R1+0x200], R44 ;  /* 0x0002002c01007387 */ /* 0x000fe80000100a00 */
[----:B------:R0:W-:Y:S04]  /*b0c90*/  STL.64 [R1+0x208], R46 ;  /* 0x0002082e01007387 */ /* 0x0001e80000100a00 */
[----:B0-----:R-:W2:Y:S04]  /*b0ca0*/  LDL.LU R47, [R1+0xb8d4] ;  /* 0x00b8d400012f7983 */ /* 0x001ea80000300800 */
[----:B------:R-:W3:Y:S04]  /*b0cb0*/  LDL.LU R44, [R1+0xb8d0] ;  /* 0x00b8d000012c7983 */ /* 0x000ee80000300800 */
[----:B------:R-:W-:Y:S04]  /*b0cc0*/  STL.64 [R1+0x1f0], R40 ;  /* 0x0001f02801007387 */ /* 0x000fe80000100a00 */
[----:B------:R0:W-:Y:S04]  /*b0cd0*/  STL.64 [R1+0x1f8], R42 ;  /* 0x0001f82a01007387 */ /* 0x0001e80000100a00 */
[----:B0-----:R-:W2:Y:S04]  /*b0ce0*/  LDL.LU R43, [R1+0xb8cc] ;  /* 0x00b8cc00012b7983 */ /* 0x001ea80000300800 */
[----:B------:R-:W3:Y:S04]  /*b0cf0*/  LDL.LU R40, [R1+0xb8c8] ;  /* 0x00b8c80001287983 */ /* 0x000ee80000300800 */
[----:B------:R-:W-:Y:S04]  /*b0d00*/  STL.64 [R1+0x1e0], R36 ;  /* 0x0001e02401007387 */ /* 0x000fe80000100a00 */
[----:B------:R0:W-:Y:S02]  /*b0d10*/  STL.64 [R1+0x1e8], R38 ;  /* 0x0001e82601007387 */ /* 0x0001e40000100a00 */
[C---:B0-----:R-:W-:Y:S06]  /*b0d20*/  HMMA.16816.F32 R36, R56.reuse, R20, R32 ;  /* 0x000000143824723c */ /* 0x041fec0000001820 */
[----:B------:R-:W-:-:S15]  /*b0d30*/  HMMA.16816.F32 R32, R56, R18, R12 ;  /* 0x000000123820723c */ /* 0x000fde000000180c */
[----:B------:R-:W-:-:S02]  /*b0d40*/  NOP ;  /* 0x0000000000007918 */ /* 0x000fc40000000000 */
[----:B------:R-:W-:Y:S04]  /*b0d50*/  STL.64 [R1+0x1d0], R36 ;  /* 0x0001d02401007387 */ /* 0x000fe80000100a00 */
[----:B------:R-:W-:Y:S04]  /*b0d60*/  STL.64 [R1+0x1d8], R38 ;  /* 0x0001d82601007387 */ /* 0x000fe80000100a00 */
[----:B------:R-:W4:Y:S04]  /*b0d70*/  LDL.LU.64 R12, [R1+0xda0] ;  /* 0x000da000010c7983 */ /* 0x000f280000300a00 */
[----:B------:R-:W-:Y:S04]  /*b0d80*/  STL.64 [R1+0x1c0], R32 ;  /* 0x0001c02001007387 */ /* 0x000fe80000100a00 */
[----:B------:R-:W-:Y:S04]  /*b0d90*/  STL.64 [R1+0x1c8], R34 ;  /* 0x0001c82201007387 */ /* 0x000fe80000100a00 */
[----:B------:R-:W4:Y:S04]  /*b0da0*/  LDL.LU.64 R14, [R1+0xda8] ;  /* 0x000da800010e7983 */ /* 0x000f280000300a00 */
[----:B------:R0:W-:Y:S04]  /*b0db0*/  STL.64 [R1+0x1b0], R8 ;  /* 0x0001b00801007387 */ /* 0x0001e80000100a00 */
[----:B------:R1:W-:Y:S01]  /*b0dc0*/  STL.64 [R1+0x1b8], R10 ;  /* 0x0001b80a01007387 */ /* 0x0003e20000100a00 */
[----:B------:R-:W-:Y:S03]  /*b0dd0*/  HMMA.16816.F32 R56, R56, R2, R4 ;  /* 0x000000023838723c */ /* 0x000fe60000001804 */
[----:B0-----:R-:W4:Y:S04]  /*b0de0*/  LDL.LU.64 R8, [R1+0xd70] ;  /* 0x000d700001087983 */ /* 0x001f280000300a00 */
[----:B-1----:R-:W4:-:S15]  /*b0df0*/  LDL.LU.64 R10, [R1+0xd78] ;  /* 0x000d7800010a7983 */ /* 0x002f1e0000300a00 */
[----:B------:R-:W-:-:S01]  /*b0e00*/  NOP ;  /* 0x0000000000007918 */ /* 0x000fc20000000000 */
[----:B------:R-:W-:Y:S04]  /*b0e10*/  STL.64 [R1+0xb6a8], R58 ;  /* 0x00b6a83a01007387 */ /* 0x000fe80000100a00 */
[----:B------:R-:W-:Y:S04]  /*b0e20*/  STL.64 [R1+0xb6a0], R56 ;  /* 0x00b6a03801007387 */ /* 0x000fe80000100a00 */
[----:B------:R-:W4:Y:S04]  /*b0e30*/  LDL.LU.64 R4, [R1+0xd60] ;  /* 0x000d600001047983 */ /* 0x000f280000300a00 */
[----:B------:R-:W4:Y:S01]  /*b0e40*/  LDL.LU.64 R6, [R1+0xd68] ;  /* 0x000d680001067983 */ /* 0x000f220000300a00 */
[----:B------:R-:W-:-:S02]  /*b0e50*/  IMAD R30, R51, 0x100, R54 ;  /* 0x00000100331e7824 */ /* 0x000fc400078e0236 */
[----:B------:R-:W-:-:S03]  /*b0e60*/  IMAD R37, R52, 0x100, R48 ;  /* 0x0000010034257824 */ /* 0x000fc600078e0230 */
[----:B------:R-:W-:Y:S02]  /*b0e70*/  F2FP.F16.E4M3.UNPACK_B R52, R30 ;  /* 0x0000001eff34723e */ /* 0x000fe400020006ff */
[----:B------:R-:W-:Y:S01]  /*b0e80*/  F2FP.F16.E4M3.UNPACK_B R55, R37 ;  /* 0x00000025ff37723e */ /* 0x000fe200020006ff */
[----:B--2---:R-:W-:Y:S02]  /*b0e90*/  IMAD R31, R43, 0x100, R47 ;  /* 0x000001002b1f7824 */ /* 0x004fe400078e022f */
[----:B---3--:R-:W-:-:S03]  /*b0ea0*/  IMAD R36, R44, 0x100, R40 ;  /* 0x000001002c247824 */ /* 0x008fc600078e0228 */
[----:B------:R-:W-:Y:S01]  /*b0eb0*/  F2FP.F16.E4M3.UNPACK_B R53, R31 ;  /* 0x0000001fff35723e */ /* 0x000fe200020006ff */
[----:B------:R-:W2:Y:S01]  /*b0ec0*/  LDL.LU R44, [R1+0x3b0] ;  /* 0x0003b000012c7983 */ /* 0x000ea20000300800 */
[----:B------:R-:W-:-:S03]  /*b0ed0*/  F2FP.F16.E4M3.UNPACK_B R54, R36 ;  /* 0x00000024ff36723e */ /* 0x000fc600020006ff */
[----:B------:R-:W2:Y:S04]  /*b0ee0*/  LDL.LU R48, [R1+0x3ac] ;  /* 0x0003ac0001307983 */ /* 0x000ea80000300800 */
[----:B------:R-:W3:Y:S04]  /*b0ef0*/  LDL.LU.64 R36, [R1+0xd50] ;  /* 0x000d500001247983 */ /* 0x000ee80000300a00 */
[----:B------:R-:W3:Y:S01]  /*b0f00*/  LDL.LU.64 R38, [R1+0xd58] ;  /* 0x000d580001267983 */ /* 0x000ee20000300a00 */
[C---:B----4-:R-:W-:Y:S06]  /*b0f10*/  HMMA.16816.F32 R12, R52.reuse, R28, R12 ;  /* 0x0000001c340c723c */ /* 0x050fec000000180c */
[----:B------:R-:W-:-:S15]  /*b0f20*/  HMMA.16816.F32 R8, R52, R26, R8 ;  /* 0x0000001a3408723c */ /* 0x000fde0000001808 */
[----:B------:R-:W-:-:S02]  /*b0f30*/  NOP ;  /* 0x0000000000007918 */ /* 0x000fc40000000000 */
[----:B------:R0:W-:Y:S04]  /*b0f40*/  STL.64 [R1+0x1a0], R12 ;  /* 0x0001a00c01007387 */ /* 0x0001e80000100a00 */
[----:B------:R1:W-:Y:S04]  /*b0f50*/  STL.64 [R1+0x1a8], R14 ;  /* 0x0001a80e01007387 */ /* 0x0003e80000100a00 */
[----:B------:R-:W4:Y:S04]  /*b0f60*/  LDL.LU.64 R32, [R1+0xd40] ;  /* 0x000d400001207983 */ /* 0x000f280000300a00 */
[----:B------:R-:W4:Y:S04]  /*b0f70*/  LDL.LU.64 R34, [R1+0xd48] ;  /* 0x000d480001227983 */ /* 0x000f280000300a00 */
[----:B------:R1:W-:Y:S04]  /*b0f80*/  STL.64 [R1+0x190], R8 ;  /* 0x0001900801007387 */ /* 0x0003e80000100a00 */
[----:B------:R1:W-:Y:S04]  /*b0f90*/  STL.64 [R1+0x198], R10 ;  /* 0x0001980a01007387 */ /* 0x0003e80000100a00 */
[----:B0-----:R-:W4:Y:S04]  /*b0fa0*/  LDL.LU.64 R12, [R1+0xd30] ;  /* 0x000d3000010c7983 */ /* 0x001f280000300a00 */
[----:B-1----:R-:W4:Y:S04]  /*b0fb0*/  LDL.LU.64 R14, [R1+0xd38] ;  /* 0x000d3800010e7983 */ /* 0x002f280000300a00 */
[----:B------:R-:W4:Y:S04]  /*b0fc0*/  LDL.LU.64 R8, [R1+0xd10] ;  /* 0x000d100001087983 */ /* 0x000f280000300a00 */
[----:B------:R-:W4:Y:S01]  /*b0fd0*/  LDL.LU.64 R10, [R1+0xd18] ;  /* 0x000d1800010a7983 */ /* 0x000f220000300a00 */
[C---:B------:R-:W-:Y:S03]  /*b0fe0*/  HMMA.16816.F32 R40, R52.reuse, R24, R4 ;  /* 0x000000183428723c */ /* 0x040fe60000001804 */
[----:B------:R-:W4:Y:S04]  /*b0ff0*/  LDL.LU R61, [R1+0x3b8] ;  /* 0x0003b800013d7983 */ /* 0x000f280000300800 */
[----:B------:R-:W4:Y:S04]  /*b1000*/  LDL.LU R60, [R1+0x3b4] ;  /* 0x0003b400013c7983 */ /* 0x000f280000300800 */
[----:B------:R-:W4:Y:S04]  /*b1010*/  LDL.LU R49, [R1+0x3c0] ;  /* 0x0003c00001317983 */ /* 0x000f280000300800 */
[----:B------:R-:W4:Y:S04]  /*b1020*/  LDL.LU R45, [R1+0x3bc] ;  /* 0x0003bc00012d7983 */ /* 0x000f280000300800 */
[----:B------:R-:W4:Y:S04]  /*b1030*/  LDL.LU.64 R4, [R1+0xd00] ;  /* 0x000d000001047983 */ /* 0x000f280000300a00 */
[----:B------:R-:W4:Y:S04]  /*b1040*/  LDL.LU.64 R6, [R1+0xd08] ;  /* 0x000d080001067983 */ /* 0x000f280000300a00 */
[----:B------:R0:W-:Y:S04]  /*b1050*/  STL.64 [R1+0x180], R40 ;  /* 0x0001802801007387 */ /* 0x0001e80000100a00 */
[----:B------:R1:W-:Y:S04]  /*b1060*/  STL.64 [R1+0x188], R42 ;  /* 0x0001882a01007387 */ /* 0x0003e80000100a00 */
[----:B0-----:R-:W4:Y:S04]  /*b1070*/  LDL.LU R41, [R1+0x3c8] ;  /* 0x0003c80001297983 */ /* 0x001f280000300800 */
[----:B-1----:R-:W4:Y:S01]  /*b1080*/  LDL.LU R42, [R1+0x3c4] ;  /* 0x0003c400012a7983 */ /* 0x002f220000300800 */
[----:B---3--:R-:W-:-:S15]  /*b1090*/  HMMA.16816.F32 R36, R52, R22, R36 ;  /* 0x000000163424723c */ /* 0x008fde0000001824 */
[----:B------:R-:W-:-:S09]  /*b10a0*/  NOP ;  /* 0x0000000000007918 */ /* 0x000fd20000000000 */
[----:B------:R-:W-:Y:S02]  /*b10b0*/  IMAD.MOV.U32 R59, RZ, RZ, R36 ;  /* 0x000000ffff3b7224 */ /* 0x000fe400078e0024 */
[----:B------:R-:W-:Y:S02]  /*b10c0*/  IMAD.MOV.U32 R58, RZ, RZ, R37 ;  /* 0x000000ffff3a7224 */ /* 0x000fe400078e0025 */
[----:B------:R-:W-:Y:S02]  /*b10d0*/  IMAD.MOV.U32 R57, RZ, RZ, R38 ;  /* 0x000000ffff397224 */ /* 0x000fe400078e0026 */
[----:B------:R-:W-:Y:S01]  /*b10e0*/  IMAD.MOV.U32 R56, RZ, RZ, R39 ;  /* 0x000000ffff387224 */ /* 0x000fe200078e0027 */
[----:B------:R-:W-:Y:S04]  /*b10f0*/  STL.64 [R1+0xb720], R58 ;  /* 0x00b7203a01007387 */ /* 0x000fe80000100a00 */
[----:B------:R-:W-:Y:S04]  /*b1100*/  STL.64 [R1+0xb718], R56 ;  /* 0x00b7183801007387 */ /* 0x000fe80000100a00 */
[----:B------:R-:W-:Y:S04]  /*b1110*/  STL.64 [R1+0xb8c0], R22 ;  /* 0x00b8c01601007387 */ /* 0x000fe80000100a00 */
[----:B------:R0:W-:Y:S01]  /*b1120*/  STL.64 [R1+0xb8b8], R20 ;  /* 0x00b8b81401007387 */ /* 0x0001e20000100a00 */
[----:B--2---:R-:W-:Y:S01]  /*b1130*/  IMAD R30, R48, 0x100, R44 ;  /* 0x00000100301e7824 */ /* 0x004fe200078e022c */
[C---:B----4-:R-:W-:Y:S06]  /*b1140*/  HMMA.16816.F32 R32, R52.reuse, R20, R32 ;  /* 0x000000143420723c */ /* 0x050fec0000001820 */
[C---:B0-----:R-:W-:Y:S06]  /*b1150*/  HMMA.16816.F32 R20, R52.reuse, R18, R12 ;  /* 0x000000123414723c */ /* 0x041fec000000180c */
[C---:B------:R-:W-:Y:S11]  /*b1160*/  HMMA.16816.F32 R12, R52.reuse, R16, R8 ;  /* 0x00000010340c723c */ /* 0x040ff60000001808 */
[----:B------:R-:W-:Y:S04]  /*b1170*/  STL.64 [R1+0x160], R32 ;  /* 0x0001602001007387 */ /* 0x000fe80000100a00 */
[----:B------:R-:W-:Y:S04]  /*b1180*/  STL.64 [R1+0x168], R34 ;  /* 0x0001682201007387 */ /* 0x000fe80000100a00 */
[----:B------:R-:W2:Y:S01]  /*b1190*/  LDL.LU.64 R8, [R1+0xcf0] ;  /* 0x000cf00001087983 */ /* 0x000ea20000300a00 */
[----:B------:R-:W-:Y:S03]  /*b11a0*/  HMMA.16816.F32 R52, R52, R2, R4 ;  /* 0x000000023434723c */ /* 0x000fe60000001804 */
[----:B------:R0:W-:Y:S04]  /*b11b0*/  STL.64 [R1+0x150], R20 ;  /* 0x0001501401007387 */ /* 0x0001e80000100a00 */
[----:B------:R1:W-:Y:S04]  /*b11c0*/  STL.64 [R1+0x158], R22 ;  /* 0x0001581601007387 */ /* 0x0003e80000100a00 */
[----:B------:R-:W2:Y:S04]  /*b11d0*/  LDL.LU.64 R10, [R1+0xcf8] ;  /* 0x000cf800010a7983 */ /* 0x000ea80000300a00 */
[----:B------:R-:W-:Y:S04]  /*b11e0*/  STL.64 [R1+0x140], R12 ;  /* 0x0001400c01007387 */ /* 0x000fe80000100a00 */
[----:B------:R-:W-:Y:S04]  /*b11f0*/  STL.64 [R1+0x148], R14 ;  /* 0x0001480e01007387 */ /* 0x000fe80000100a00 */
[----:B------:R-:W-:Y:S04]  /*b1200*/  STL.64 [R1+0xb698], R54 ;  /* 0x00b6983601007387 */ /* 0x000fe80000100a00 */
[----:B------:R3:W-:Y:S04]  /*b1210*/  STL.64 [R1+0xb690], R52 ;  /* 0x00b6903401007387 */ /* 0x0007e80000100a00 */
        /* <DEDUP_REMOVED lines=8> */
[----:B0-----:R-:W4:Y:S04]  /*b12a0*/  LDL.LU.64 R20, [R1+0xce0] ;  /* 0x000ce00001147983 */ /* 0x001f280000300a00 */
[----:B-1----:R-:W4:Y:S01]  /*b12b0*/  LDL.LU.64 R22, [R1+0xce8] ;  /* 0x000ce80001167983 */ /* 0x002f220000300a00 */
[----:B------:R-:W-:-:S02]  /*b12c0*/  IMAD R31, R60, 0x100, R61 ;  /* 0x000001003c1f7824 */ /* 0x000fc400078e023d */
[----:B------:R-:W-:Y:S02]  /*b12d0*/  IMAD R38, R45, 0x100, R49 ;  /* 0x000001002d267824 */ /* 0x000fe400078e0231 */
[----:B------:R-:W-:Y:S01]  /*b12e0*/  IMAD R39, R42, 0x100, R41 ;  /* 0x000001002a277824 */ /* 0x000fe200078e0229 */
[----:B------:R-:W-:Y:S01]  /*b12f0*/  F2FP.F16.E4M3.UNPACK_B R36, R30 ;  /* 0x0000001eff24723e */ /* 0x000fe200020006ff */
[----:B---3--:R-:W3:Y:S01]  /*b1300*/  LDL.LU.64 R52, [R1+0xcd0] ;  /* 0x000cd00001347983 */ /* 0x008ee20000300a00 */
[----:B------:R-:W-:Y:S02]  /*b1310*/  F2FP.F16.E4M3.UNPACK_B R37, R31 ;  /* 0x0000001fff25723e */ /* 0x000fe400020006ff */
[----:B------:R-:W-:Y:S01]  /*b1320*/  F2FP.F16.E4M3.UNPACK_B R38, R38 ;  /* 0x00000026ff26723e */ /* 0x000fe200020006ff */
[----:B------:R-:W3:Y:S01]  /*b1330*/  LDL.LU.64 R54, [R1+0xcd8] ;  /* 0x000cd80001367983 */ /* 0x000ee20000300a00 */
[----:B------:R-:W-:-:S03]  /*b1340*/  F2FP.F16.E4M3.UNPACK_B R39, R39 ;  /* 0x00000027ff27723e */ /* 0x000fc600020006ff */
[----:B------:R-:W3:Y:S04]  /*b1350*/  LDL.LU.64 R4, [R1+0xcc0] ;  /* 0x000cc00001047983 */ /* 0x000ee80000300a00 */
[----:B------:R-:W3:Y:S04]  /*b1360*/  LDL.LU.64 R6, [R1+0xcc8] ;  /* 0x000cc80001067983 */ /* 0x000ee80000300a00 */
[----:B------:R-:W3:Y:S04]  /*b1370*/  LDL.LU.64 R56, [R1+0xfa0] ;  /* 0x000fa00001387983 */ /* 0x000ee80000300a00 */
[----:B------:R-:W3:Y:S01]  /*b1380*/  LDL.LU.64 R58, [R1+0xfa8] ;  /* 0x000fa800013a7983 */ /* 0x000ee20000300a00 */
[----:B--2---:R-:W-:-:S15]  /*b1390*/  HMMA.16816.F32 R8, R36, R28, R8 ;  /* 0x0000001c2408723c */ /* 0x004fde0000001808 */
[----:B------:R-:W-:-:S08]  /*b13a0*/  NOP ;  /* 0x0000000000007918 */ /* 0x000fd00000000000 */
[----:B------:R0:W-:Y:S04]  /*b13b0*/  STL.64 [R1+0x130], R8 ;  /* 0x0001300801007387 */ /* 0x0001e80000100a00 */
[----:B------:R1:W-:Y:S04]  /*b13c0*/  STL.64 [R1+0x138], R10 ;  /* 0x0001380a01007387 */ /* 0x0003e80000100a00 */
[----:B------:R-:W2:Y:S04]  /*b13d0*/  LDL.LU.64 R32, [R1+0xcb0] ;  /* 0x000cb00001207983 */ /* 0x000ea80000300a00 */
[----:B------:R-:W2:Y:S04]  /*b13e0*/  LDL.LU.64 R34, [R1+0xcb8] ;  /* 0x000cb80001227983 */ /* 0x000ea80000300a00 */
[----:B------:R-:W2:Y:S04]  /*b13f0*/  LDL.LU.64 R12, [R1+0xc90] ;  /* 0x000c9000010c7983 */ /* 0x000ea80000300a00 */
[----:B------:R-:W2:Y:S04]  /*b1400*/  LDL.LU.64 R14, [R1+0xc98] ;  /* 0x000c9800010e7983 */ /* 0x000ea80000300a00 */
[----:B0-----:R-:W2:Y:S04]  /*b1410*/  LDL.LU.64 R8, [R1+0xc80] ;  /* 0x000c800001087983 */ /* 0x001ea80000300a00 */
[----:B-1----:R-:W2:Y:S01]  /*b1420*/  LDL.LU.64 R10, [R1+0xc88] ;  /* 0x000c8800010a7983 */ /* 0x002ea20000300a00 */
[----:B----4-:R-:W-:-:S15]  /*b1430*/  HMMA.16816.F32 R20, R36, R26, R20 ;  /* 0x0000001a2414723c */ /* 0x010fde0000001814 */
[----:B------:R-:W-:-:S08]  /*b1440*/  NOP ;  /* 0x0000000000007918 */ /* 0x000fd00000000000 */
[----:B------:R-:W-:Y:S04]  /*b1450*/  STL.64 [R1+0x120], R20 ;  /* 0x0001201401007387 */ /* 0x000fe80000100a00 */
[----:B------:R0:W-:Y:S04]  /*b1460*/  STL.64 [R1+0x128], R22 ;  /* 0x0001281601007387 */ /* 0x0001e80000100a00 */
[----:B0-----:R-:W4:Y:S01]  /*b1470*/  LDL.LU.64 R22, [R1+0xb8c0] ;  /* 0x00b8c00001167983 */ /* 0x001f220000300a00 */
[----:B---3--:R-:W-:Y:S03]  /*b1480*/  HMMA.16816.F32 R52, R36, R24, R52 ;  /* 0x000000182434723c */ /* 0x008fe60000001834 */
[----:B------:R-:W3:-:S15]  /*b1490*/  LDL.LU.64 R20, [R1+0xb8b8] ;  /* 0x00b8b80001147983 */ /* 0x000ede0000300a00 */
[----:B------:R-:W-:-:S05]  /*b14a0*/  NOP ;  /* 0x0000000000007918 */ /* 0x000fca0000000000 */
[----:B------:R-:W-:Y:S04]  /*b14b0*/  STL.64 [R1+0x110], R52 ;  /* 0x0001103401007387 */ /* 0x000fe80000100a00 */
[----:B------:R0:W-:Y:S01]  /*b14c0*/  STL.64 [R1+0x118], R54 ;  /* 0x0001183601007387 */ /* 0x0001e20000100a00 */
[----:B----4-:R-:W-:-:S15]  /*b14d0*/  HMMA.16816.F32 R4, R36, R22, R4 ;  /* 0x000000162404723c */ /* 0x010fde0000001804 */
[----:B------:R-:W-:-:S09]  /*b14e0*/  NOP ;  /* 0x0000000000007918 */ /* 0x000fd20000000000 */
[----:B0-----:R-:W-:Y:S02]  /*b14f0*/  IMAD.MOV.U32 R55, RZ, RZ, R4 ;  /* 0x000000ffff377224 */ /* 0x001fe400078e0004 */
[----:B------:R-:W-:Y:S02]  /*b1500*/  IMAD.MOV.U32 R54, RZ, RZ, R5 ;  /* 0x000000ffff367224 */ /* 0x000fe400078e0005 */
[----:B------:R-:W-:Y:S01]  /*b1510*/  IMAD.MOV.U32 R53, RZ, RZ, R6 ;  /* 0x000000ffff357224 */ /* 0x000fe200078e0006 */
[----:B------:R-:W4:Y:S01]  /*b1520*/  LDL.LU.64 R4, [R1+0xc50] ;  /* 0x000c500001047983 */ /* 0x000f220000300a00 */
[----:B------:R-:W-:-:S03]  /*b1530*/  IMAD.MOV.U32 R52, RZ, RZ, R7 ;  /* 0x000000ffff347224 */ /* 0x000fc600078e0007 */
[----:B------:R-:W4:Y:S04]  /*b1540*/  LDL.LU.64 R6, [R1+0xc58] ;  /* 0x000c580001067983 */ /* 0x000f280000300a00 */
[----:B------:R-:W-:Y:S01]  /*b1550*/  STL.64 [R1+0xb6b8], R54 ;  /* 0x00b6b83601007387 */ /* 0x000fe20000100a00 */
[----:B--2---:R-:W-:Y:S03]  /*b1560*/  HMMA.16816.F32 R12, R36, R16, R12 ;  /* 0x00000010240c723c */ /* 0x004fe6000000180c */
[----:B------:R0:W-:Y:S01]  /*b1570*/  STL.64 [R1+0xb6b0], R52 ;  /* 0x00b6b03401007387 */ /* 0x0001e20000100a00 */
[----:B------:R-:W-:-:S03]  /*b1580*/  IMAD R30, R50, 0x100, R46 ;  /* 0x00000100321e7824 */ /* 0x000fc600078e022e */
[----:B------:R-:W-:Y:S01]  /*b1590*/  STL.64 [R1+0xb8b0], R22 ;  /* 0x00b8b01601007387 */ /* 0x000fe20000100a00 */
[C---:B------:R-:W-:Y:S01]  /*b15a0*/  HMMA.16816.F32 R8, R36.reuse, R2, R8 ;  /* 0x000000022408723c */ /* 0x040fe20000001808 */
[----:B------:R-:W-:Y:S02]  /*b15b0*/  IMAD R31, R47, 0x100, R51 ;  /* 0x000001002f1f7824 */ /* 0x000fe400078e0233 */
[----:B---3--:R1:W-:Y:S03]  /*b15c0*/  STL.64 [R1+0xb8a8], R20 ;  /* 0x00b8a81401007387 */ /* 0x0083e60000100a00 */
[C---:B0-----:R-:W-:Y:S06]  /*b15d0*/  HMMA.16816.F32 R52, R36.reuse, R20, R56 ;  /* 0x000000142434723c */ /* 0x041fec0000001838 */
[----:B-1----:R-:W-:Y:S07]  /*b15e0*/  HMMA.16816.F32 R20, R36, R18, R32 ;  /* 0x000000122414723c */ /* 0x002fee0000001820 */
[----:B------:R-:W-:-:S02]  /*b15f0*/  IMAD R38, R40, 0x100, R43 ;  /* 0x0000010028267824 */ /* 0x000fc400078e022b */
[----:B------:R-:W-:Y:S01]  /*b1600*/  IMAD R39, R48, 0x100, R44 ;  /* 0x0000010030277824 */ /* 0x000fe200078e022c */
[----:B------:R-:W-:Y:S02]  /*b1610*/  F2FP.F16.E4M3.UNPACK_B R36, R30 ;  /* 0x0000001eff24723e */ /* 0x000fe400020006ff */
[----:B------:R-:W-:Y:S02]  /*b1620*/  F2FP.F16.E4M3.UNPACK_B R37, R31 ;  /* 0x0000001fff25723e */ /* 0x000fe400020006ff */
[----:B------:R-:W-:Y:S02]  /*b1630*/  F2FP.F16.E4M3.UNPACK_B R38, R38 ;  /* 0x00000026ff26723e */ /* 0x000fe400020006ff */
[----:B------:R-:W-:Y:S01]  /*b1640*/  F2FP.F16.E4M3.UNPACK_B R39, R39 ;  /* 0x00000027ff27723e */ /* 0x000fe200020006ff */
[----:B------:R-:W-:Y:S04]  /*b1650*/  STL.64 [R1+0xf0], R52 ;  /* 0x0000f03401007387 */ /* 0x000fe80000100a00 */
[----:B------:R-:W-:Y:S04]  /*b1660*/  STL.64 [R1+0xf8], R54 ;  /* 0x0000f83601007387 */ /* 0x000fe80000100a00 */
[----:B------:R0:W-:Y:S04]  /*b1670*/  STL.64 [R1+0x380], R20 ;  /* 0x0003801401007387 */ /* 0x0001e80000100a00 */
[----:B------:R1:W-:Y:S04]  /*b1680*/  STL.64 [R1+0x388], R22 ;  /* 0x0003881601007387 */ /* 0x0003e80000100a00 */
[----:B------:R2:W-:Y:S04]  /*b1690*/  STL.64 [R1+0x370], R12 ;  /* 0x0003700c01007387 */ /* 0x0005e80000100a00 */
[----:B------:R3:W-:Y:S04]  /*b16a0*/  STL.64 [R1+0x378], R14 ;  /* 0x0003780e01007387 */ /* 0x0007e80000100a00 */
[----:B------:R3:W-:Y:S04]  /*b16b0*/  STL.64 [R1+0xe0], R8 ;  /* 0x0000e00801007387 */ /* 0x0007e80000100a00 */
[----:B------:R3:W-:Y:S04]  /*b16c0*/  STL.64 [R1+0xe8], R10 ;  /* 0x0000e80a01007387 */ /* 0x0007e80000100a00 */
[----:B------:R-:W3:Y:S04]  /*b16d0*/  LDL.LU R34, [R1+0x3f0] ;  /* 0x0003f00001227983 */ /* 0x000ee80000300800 */
[----:B------:R-:W3:Y:S04]  /*b16e0*/  LDL.LU R35, [R1+0x3ec] ;  /* 0x0003ec0001237983 */ /* 0x000ee80000300800 */
[----:B0-----:R-:W3:Y:S04]  /*b16f0*/  LDL.LU.64 R20, [R1+0xf90] ;  /* 0x000f900001147983 */ /* 0x001ee80000300a00 */
[----:B-1----:R-:W3:Y:S01]  /*b1700*/  LDL.LU.64 R22, [R1+0xf98] ;  /* 0x000f980001167983 */ /* 0x002ee20000300a00 */
[----:B----4-:R-:W-:-:S15]  /*b1710*/  HMMA.16816.F32 R4, R36, R28, R4 ;  /* 0x0000001c2404723c */ /* 0x010fde0000001804 */
[----:B------:R-:W-:-:S08]  /*b1720*/  NOP ;  /* 0x0000000000007918 */ /* 0x000fd00000000000 */
[----:B------:R0:W-:Y:S04]  /*b1730*/  STL.64 [R1+0xd0], R4 ;  /* 0x0000d00401007387 */ /* 0x0001e80000100a00 */
[----:B------:R1:W-:Y:S04]  /*b1740*/  STL.64 [R1+0xd8], R6 ;  /* 0x0000d80601007387 */ /* 0x0003e80000100a00 */
[----:B------:R-:W4:Y:S04]  /*b1750*/  LDL.LU.64 R56, [R1+0xca0] ;  /* 0x000ca00001387983 */ /* 0x000f280000300a00 */
[----:B------:R-:W4:Y:S04]  /*b1760*/  LDL.LU.64 R58, [R1+0xca8] ;  /* 0x000ca800013a7983 */ /* 0x000f280000300a00 */
[----:B------:R-:W4:Y:S04]  /*b1770*/  LDL.LU.64 R52, [R1+0xc30] ;  /* 0x000c300001347983 */ /* 0x000f280000300a00 */
[----:B------:R-:W4:Y:S04]  /*b1780*/  LDL.LU.64 R54, [R1+0xc38] ;  /* 0x000c380001367983 */ /* 0x000f280000300a00 */
[----:B--2---:R-:W2:Y:S04]  /*b1790*/  LDL.LU.64 R12, [R1+0xc00] ;  /* 0x000c0000010c7983 */ /* 0x004ea80000300a00 */
[----:B---3--:R-:W2:Y:S04]  /*b17a0*/  LDL.LU.64 R14, [R1+0xc08] ;  /* 0x000c0800010e7983 */ /* 0x008ea80000300a00 */
[----:B------:R-:W3:Y:S04]  /*b17b0*/  LDL.LU.64 R8, [R1+0xbc0] ;  /* 0x000bc00001087983 */ /* 0x000ee80000300a00 */
[----:B------:R-:W3:Y:S04]  /*b17c0*/  LDL.LU.64 R10, [R1+0xbc8] ;  /* 0x000bc800010a7983 */ /* 0x000ee80000300a00 */
[----:B0-----:R-:W4:Y:S04]  /*b17d0*/  LDL.LU.64 R4, [R1+0xb50] ;  /* 0x000b500001047983 */ /* 0x001f280000300a00 */
[----:B-1----:R-:W4:Y:S04]  /*b17e0*/  LDL.LU.64 R6, [R1+0xb58] ;  /* 0x000b580001067983 */ /* 0x002f280000300a00 */
[----:B------:R-:W4:Y:S04]  /*b17f0*/  LDL.LU R61, [R1+0x3f8] ;  /* 0x0003f800013d7983 */ /* 0x000f280000300800 */
[----:B------:R-:W4:Y:S04]  /*b1800*/  LDL.LU R60, [R1+0x3f4] ;  /* 0x0003f400013c7983 */ /* 0x000f280000300800 */
[----:B------:R-:W4:Y:S04]  /*b1810*/  LDL.LU R49, [R1+0x400] ;  /* 0x0004000001317983 */ /* 0x000f280000300800 */
[----:B------:R-:W4:Y:S04]  /*b1820*/  LDL.LU R50, [R1+0x3fc] ;  /* 0x0003fc0001327983 */ /* 0x000f280000300800 */
[----:B------:R-:W4:Y:S04]  /*b1830*/  LDL.LU R51, [R1+0x408] ;  /* 0x0004080001337983 */ /* 0x000f280000300800 */
[----:B------:R-:W4:Y:S04]  /*b1840*/  LDL.LU R48, [R1+0x404] ;  /* 0x0004040001307983 */ /* 0x000f280000300800 */
[----:B------:R-:W4:Y:S04]  /*b1850*/  LDL.LU R45, [R1+0x410] ;  /* 0x00041000012d7983 */ /* 0x000f280000300800 */
[----:B------:R-:W2:Y:S04]  /*b1860*/  LDL.LU R41, [R1+0x40c] ;  /* 0x00040c0001297983 */ /* 0x000ea80000300800 */
[----:B------:R-:W3:Y:S04]  /*b1870*/  LDL.LU R42, [R1+0x418] ;  /* 0x00041800012a7983 */ /* 0x000ee80000300800 */
[----:B------:R-:W4:Y:S04]  /*b1880*/  LDL.LU R46, [R1+0x414] ;  /* 0x00041400012e7983 */ /* 0x000f280000300800 */
[----:B------:R-:W4:Y:S04]  /*b1890*/  LDL.LU R47, [R1+0x420] ;  /* 0x00042000012f7983 */ /* 0x000f280000300800 */
[----:B------:R-:W3:Y:S04]  /*b18a0*/  LDL.LU R43, [R1+0x41c] ;  /* 0x00041c00012b7983 */ /* 0x000ee80000300800 */
[----:B------:R-:W2:Y:S01]  /*b18b0*/  LDL.LU R40, [R1+0x428] ;  /* 0x0004280001287983 */ /* 0x000ea20000300800 */
[C---:B------:R-:W-:Y:S03]  /*b18c0*/  HMMA.16816.F32 R20, R36.reuse, R26, R20 ;  /* 0x0000001a2414723c */ /* 0x040fe60000001814 */
[----:B---3--:R-:W-:Y:S04]  /*b18d0*/  STL.64 [R1+0xb8a0], R42 ;  /* 0x00b8a02a01007387 */ /* 0x008fe80000100a00 */
[----:B--2---:R0:W-:Y:S04]  /*b18e0*/  STL.64 [R1+0xb898], R40 ;  /* 0x00b8982801007387 */ /* 0x0041e80000100a00 */
[----:B0-----:R-:W2:Y:S04]  /*b18f0*/  LDL.LU.64 R40, [R1+0xd20] ;  /* 0x000d200001287983 */ /* 0x001ea80000300a00 */
[----:B------:R-:W2:Y:S04]  /*b1900*/  LDL.LU.64 R42, [R1+0xd28] ;  /* 0x000d2800012a7983 */ /* 0x000ea80000300a00 */
[----:B------:R-:W3:Y:S04]  /*b1910*/  LDL.LU R44, [R1+0x424] ;  /* 0x00042400012c7983 */ /* 0x000ee80000300800 */
[----:B------:R-:W-:Y:S04]  /*b1920*/  STL.64 [R1+0xc0], R20 ;  /* 0x0000c01401007387 */ /* 0x000fe80000100a00 */
[----:B------:R0:W-:Y:S04]  /*b1930*/  STL.64 [R1+0xc8], R22 ;  /* 0x0000c81601007387 */ /* 0x0001e80000100a00 */
[----:B0-----:R-:W3:Y:S04]  /*b1940*/  LDL.LU.64 R22, [R1+0xb8b0] ;  /* 0x00b8b00001167983 */ /* 0x001ee80000300a00 */
[----:B------:R-:W3:Y:S01]  /*b1950*/  LDL.LU.64 R20, [R1+0xb8a8] ;  /* 0x00b8a80001147983 */ /* 0x000ee20000300a00 */
[C---:B------:R-:W-:Y:S06]  /*b1960*/  HMMA.16816.F32 R12, R36.reuse, R18, R12 ;  /* 0x00000012240c723c */ /* 0x040fec000000180c */
[C---:B------:R-:W-:Y:S06]  /*b1970*/  HMMA.16816.F32 R8, R36.reuse, R16, R8 ;  /* 0x000000102408723c */ /* 0x040fec0000001808 */
[C---:B----4-:R-:W-:Y:S06]  /*b1980*/  HMMA.16816.F32 R4, R36.reuse, R2, R4 ;  /* 0x000000022404723c */ /* 0x050fec0000001804 */
[----:B--2---:R-:W-:-:S15]  /*b1990*/  HMMA.16816.F32 R40, R36, R24, R40 ;  /* 0x000000182428723c */ /* 0x004fde0000001828 */
[----:B------:R-:W-:-:S08]  /*b19a0*/  NOP ;  /* 0x0000000000007918 */ /* 0x000fd00000000000 */
[----:B------:R-:W-:Y:S01]  /*b19b0*/  STL.64 [R1+0xb0], R40 ;  /* 0x0000b02801007387 */ /* 0x000fe20000100a00 */
[C---:B---3--:R-:W-:Y:S03]  /*b19c0*/  HMMA.16816.F32 R56, R36.reuse, R22, R56 ;  /* 0x000000162438723c */ /* 0x048fe60000001838 */
[----:B------:R0:W-:Y:S03]  /*b19d0*/  STL.64 [R1+0xb8], R42 ;  /* 0x0000b82a01007387 */ /* 0x0001e60000100a00 */
[----:B0-----:R-:W-:-:S15]  /*b19e0*/  HMMA.16816.F32 R40, R36, R20, R52 ;  /* 0x000000142428723c */ /* 0x001fde0000001834 */
[----:B------:R-:W-:-:S02]  /*b19f0*/  NOP ;  /* 0x0000000000007918 */ /* 0x000fc40000000000 */
[----:B------:R-:W-:Y:S04]  /*b1a00*/  STL.64 [R1+0xa0], R56 ;  /* 0x0000a03801007387 */ /* 0x000fe80000100a00 */
[----:B------:R-:W-:Y:S04]  /*b1a10*/  STL.64 [R1+0xa8], R58 ;  /* 0x0000a83a01007387 */ /* 0x000fe80000100a00 */
[----:B------:R0:W-:Y:S04]  /*b1a20*/  STL.64 [R1+0x90], R40 ;  /* 0x0000902801007387 */ /* 0x0001e80000100a00 */
[----:B------:R1:W-:Y:S04]  /*b1a30*/  STL.64 [R1+0x98], R42 ;  /* 0x0000982a01007387 */ /* 0x0003e80000100a00 */
[----:B------:R-:W-:Y:S04]  /*b1a40*/  STL.64 [R1+0x360], R12 ;  /* 0x0003600c01007387 */ /* 0x000fe80000100a00 */
[----:B------:R-:W-:Y:S04]  /*b1a50*/  STL.64 [R1+0x368], R14 ;  /* 0x0003680e01007387 */ /* 0x000fe80000100a00 */
[----:B------:R-:W-:Y:S04]  /*b1a60*/  STL.64 [R1+0x350], R8 ;  /* 0x0003500801007387 */ /* 0x000fe80000100a00 */
[----:B------:R-:W-:Y:S04]  /*b1a70*/  STL.64 [R1+0x358], R10 ;  /* 0x0003580a01007387 */ /* 0x000fe80000100a00 */
[----:B0-----:R-:W2:Y:S04]  /*b1a80*/  LDL.LU.64 R40, [R1+0xb40] ;  /* 0x000b400001287983 */ /* 0x001ea80000300a00 */
[----:B------:R0:W-:Y:S04]  /*b1a90*/  STL.64 [R1+0x80], R4 ;  /* 0x0000800401007387 */ /* 0x0001e80000100a00 */
[----:B------:R3:W-:Y:S04]  /*b1aa0*/  STL.64 [R1+0x88], R6 ;  /* 0x0000880601007387 */ /* 0x0007e80000100a00 */
[----:B-1----:R-:W2:Y:S04]  /*b1ab0*/  LDL.LU.64 R42, [R1+0xb48] ;  /* 0x000b4800012a7983 */ /* 0x002ea80000300a00 */
[----:B0-----:R-:W4:Y:S04]  /*b1ac0*/  LDL.LU.64 R4, [R1+0x1060] ;  /* 0x0010600001047983 */ /* 0x001f280000300a00 */
[----:B---3--:R-:W4:Y:S04]  /*b1ad0*/  LDL.LU.64 R6, [R1+0x1068] ;  /* 0x0010680001067983 */ /* 0x008f280000300a00 */
[----:B------:R-:W3:Y:S01]  /*b1ae0*/  LDL.LU.64 R56, [R1+0x1040] ;  /* 0x0010400001387983 */ /* 0x000ee20000300a00 */
[----:B------:R-:W-:-:S03]  /*b1af0*/  IMAD R30, R35, 0x100, R34 ;  /* 0x00000100231e7824 */ /* 0x000fc600078e0222 */
[----:B------:R-:W3:Y:S01]  /*b1b00*/  LDL.LU.64 R58, [R1+0x1048] ;  /* 0x00104800013a7983 */ /* 0x000ee20000300a00 */
[----:B------:R-:W-:-:S03]  /*b1b10*/  IMAD R36, R50, 0x100, R49 ;  /* 0x0000010032247824 */ /* 0x000fc600078e0231 */
[----:B------:R-:W3:Y:S01]  /*b1b20*/  LDL.LU.64 R52, [R1+0x1030] ;  /* 0x0010300001347983 */ /* 0x000ee20000300a00 */
[----:B------:R-:W-:-:S03]  /*b1b30*/  IMAD R37, R48, 0x100, R51 ;  /* 0x0000010030257824 */ /* 0x000fc600078e0233 */
[----:B------:R-:W3:Y:S04]  /*b1b40*/  LDL.LU.64 R54, [R1+0x1038] ;  /* 0x0010380001367983 */ /* 0x000ee80000300a00 */
[----:B------:R-:W3:Y:S04]  /*b1b50*/  LDL.LU.64 R32, [R1+0xb00] ;  /* 0x000b000001207983 */ /* 0x000ee80000300a00 */
[----:B------:R-:W3:Y:S01]  /*b1b60*/  LDL.LU.64 R34, [R1+0xb08] ;  /* 0x000b080001227983 */ /* 0x000ee20000300a00 */
[----:B------:R-:W-:-:S03]  /*b1b70*/  F2FP.F16.E4M3.UNPACK_B R50, R36 ;  /* 0x00000024ff32723e */ /* 0x000fc600020006ff */
[----:B------:R-:W3:Y:S01]  /*b1b80*/  LDL.LU.64 R12, [R1+0xa90] ;  /* 0x000a9000010c7983 */ /* 0x000ee20000300a00 */
[----:B------:R-:W-:-:S03]  /*b1b90*/  F2FP.F16.E4M3.UNPACK_B R51, R37 ;  /* 0x00000025ff33723e */ /* 0x000fc600020006ff */
[----:B------:R-:W3:Y:S04]  /*b1ba0*/  LDL.LU.64 R14, [R1+0xa98] ;  /* 0x000a9800010e7983 */ /* 0x000ee80000300a00 */
[----:B------:R-:W3:Y:S04]  /*b1bb0*/  LDL.LU.64 R8, [R1+0xa80] ;  /* 0x000a800001087983 */ /* 0x000ee80000300a00 */
[----:B------:R-:W3:Y:S04]  /*b1bc0*/  LDL.LU.64 R10, [R1+0xa88] ;  /* 0x000a8800010a7983 */ /* 0x000ee80000300a00 */
[----:B------:R-:W3:Y:S04]  /*b1bd0*/  LDL.LU.64 R36, [R1+0x1050] ;  /* 0x0010500001247983 */ /* 0x000ee80000300a00 */
[----:B------:R-:W3:Y:S01]  /*b1be0*/  LDL.LU.64 R38, [R1+0x1058] ;  /* 0x0010580001267983 */ /* 0x000ee20000300a00 */
[----:B------:R-:W-:Y:S01]  /*b1bf0*/  IMAD R31, R60, 0x100, R61 ;  /* 0x000001003c1f7824 */ /* 0x000fe200078e023d */
[----:B------:R-:W-:-:S04]  /*b1c00*/  F2FP.F16.E4M3.UNPACK_B R48, R30 ;  /* 0x0000001eff30723e */ /* 0x000fc800020006ff */
[----:B------:R-:W-:-:S07]  /*b1c10*/  F2FP.F16.E4M3.UNPACK_B R49, R31 ;  /* 0x0000001fff31723e */ /* 0x000fce00020006ff */
[C---:B--2---:R-:W-:Y:S06]  /*b1c20*/  HMMA.16816.F32 R40, R48.reuse, R28, R40 ;  /* 0x0000001c3028723c */ /* 0x044fec0000001828 */
[----:B----4-:R-:W-:-:S15]  /*b1c30*/  HMMA.16816.F32 R4, R48, R26, R4 ;  /* 0x0000001a3004723c */ /* 0x010fde0000001804 */
[----:B------:R-:W-:-:S02]  /*b1c40*/  NOP ;  /* 0x0000000000007918 */ /* 0x000fc40000000000 */
[----:B------:R-:W-:Y:S04]  /*b1c50*/  STL.64 [R1+0x70], R40 ;  /* 0x0000702801007387 */ /* 0x000fe80000100a00 */
[----:B------:R0:W-:Y:S04]  /*b1c60*/  STL.64 [R1+0x78], R42 ;  /* 0x0000782a01007387 */ /* 0x0001e80000100a00 */
[----:B0-----:R-:W2:Y:S04]  /*b1c70*/  LDL.LU.64 R42, [R1+0xb8a0] ;  /* 0x00b8a000012a7983 */ /* 0x001ea80000300a00 */
[----:B------:R-:W4:Y:S04]  /*b1c80*/  LDL.LU.64 R40, [R1+0xb898] ;  /* 0x00b8980001287983 */ /* 0x000f280000300a00 */
[----:B------:R0:W-:Y:S04]  /*b1c90*/  STL.64 [R1+0x60], R4 ;  /* 0x0000600401007387 */ /* 0x0001e80000100a00 */
[----:B------:R1:W-:Y:S04]  /*b1ca0*/  STL.64 [R1+0x68], R6 ;  /* 0x0000680601007387 */ /* 0x0003e80000100a00 */
[----:B0-----:R-:W4:Y:S04]  /*b1cb0*/  LDL.LU.64 R4, [R1+0x1020] ;  /* 0x0010200001047983 */ /* 0x001f280000300a00 */
[----:B-1----:R-:W4:Y:S01]  /*b1cc0*/  LDL.LU.64 R6, [R1+0x1028] ;  /* 0x0010280001067983 */ /* 0x002f220000300a00 */
[C---:B---3--:R-:W-:Y:S06]  /*b1cd0*/  HMMA.16816.F32 R36, R48.reuse, R24, R36 ;  /* 0x000000183024723c */ /* 0x048fec0000001824 */
[----:B------:R-:W-:-:S15]  /*b1ce0*/  HMMA.16816.F32 R56, R48, R22, R56 ;  /* 0x000000163038723c */ /* 0x000fde0000001838 */
[----:B------:R-:W-:-:S02]  /*b1cf0*/  NOP ;  /* 0x0000000000007918 */ /* 0x000fc40000000000 */
[----:B------:R-:W-:Y:S04]  /*b1d00*/  STL.64 [R1+0x50], R36 ;  /* 0x0000502401007387 */ /* 0x000fe80000100a00 */
[----:B------:R0:W-:Y:S01]  /*b1d10*/  STL.64 [R1+0x58], R38 ;  /* 0x0000582601007387 */ /* 0x0001e20000100a00 */
[C---:B------:R-:W-:Y:S06]  /*b1d20*/  HMMA.16816.F32 R32, R48.reuse, R18, R32 ;  /* 0x000000123020723c */ /* 0x040fec0000001820 */
[C---:B0-----:R-:W-:Y:S06]  /*b1d30*/  HMMA.16816.F32 R36, R48.reuse, R20, R52 ;  /* 0x000000143024723c */ /* 0x041fec0000001834 */
[C---:B------:R-:W-:Y:S06]  /*b1d40*/  HMMA.16816.F32 R12, R48.reuse, R16, R12 ;  /* 0x00000010300c723c */ /* 0x040fec000000180c */
[----:B------:R-:W-:Y:S01]  /*b1d50*/  HMMA.16816.F32 R48, R48, R2, R8 ;  /* 0x000000023030723c */ /* 0x000fe20000001808 */
[----:B------:R-:W-:Y:S04]  /*b1d60*/  STL.64 [R1+0x40], R56 ;  /* 0x0000403801007387 */ /* 0x000fe80000100a00 */
[----:B------:R-:W-:Y:S06]  /*b1d70*/  STL.64 [R1+0x48], R58 ;  /* 0x0000483a01007387 */ /* 0x000fec0000100a00 */
[----:B------:R-:W-:Y:S04]  /*b1d80*/  STL.64 [R1+0x30], R36 ;  /* 0x0000302401007387 */ /* 0x000fe80000100a00 */
[----:B------:R0:W-:Y:S04]  /*b1d90*/  STL.64 [R1+0x38], R38 ;  /* 0x0000382601007387 */ /* 0x0001e80000100a00 */
[----:B------:R-:W-:Y:S04]  /*b1da0*/  STL.64 [R1+0x340], R32 ;  /* 0x0003402001007387 */ /* 0x000fe80000100a00 */
[----:B------:R-:W-:Y:S04]  /*b1db0*/  STL.64 [R1+0x348], R34 ;  /* 0x0003482201007387 */ /* 0x000fe80000100a00 */
[----:B------:R-:W-:Y:S04]  /*b1dc0*/  STL.64 [R1+0xb5a8], R50 ;  /* 0x00b5a83201007387 */ /* 0x000fe80000100a00 */
[----:B------:R-:W-:Y:S04]  /*b1dd0*/  STL.64 [R1+0x330], R12 ;  /* 0x0003300c01007387 */ /* 0x000fe80000100a00 */
[----:B------:R-:W-:Y:S04]  /*b1de0*/  STL.64 [R1+0x338], R14 ;  /* 0x0003380e01007387 */ /* 0x000fe80000100a00 */
[----:B------:R1:W-:Y:S01]  /*b1df0*/  STL.64 [R1+0xb5a0], R48 ;  /* 0x00b5a03001007387 */ /* 0x0003e20000100a00 */
[----:B--2---:R-:W-:-:S02]  /*b1e00*/  IMAD R31, R46, 0x100, R42 ;  /* 0x000001002e1f7824 */ /* 0x004fc400078e022a */
[----:B0-----:R-:W-:Y:S02]  /*b1e10*/  IMAD R38, R43, 0x100, R47 ;  /* 0x000001002b267824 */ /* 0x001fe400078e022f */
[----:B----4-:R-:W-:Y:S02]  /*b1e20*/  IMAD R30, R41, 0x100, R45 ;  /* 0x00000100291e7824 */ /* 0x010fe400078e022d */
[----:B------:R-:W-:Y:S01]  /*b1e30*/  IMAD R39, R44, 0x100, R40 ;  /* 0x000001002c277824 */ /* 0x000fe200078e0228 */
[----:B------:R-:W-:Y:S01]  /*b1e40*/  F2FP.F16.E4M3.UNPACK_B R37, R31 ;  /* 0x0000001fff25723e */ /* 0x000fe200020006ff */
[----:B------:R-:W2:Y:S01]  /*b1e50*/  LDL.LU.64 R40, [R1+0x1010] ;  /* 0x0010100001287983 */ /* 0x000ea20000300a00 */
[----:B------:R-:W-:Y:S02]  /*b1e60*/  F2FP.F16.E4M3.UNPACK_B R36, R30 ;  /* 0x0000001eff24723e */ /* 0x000fe400020006ff */
[----:B------:R-:W-:Y:S01]  /*b1e70*/  F2FP.F16.E4M3.UNPACK_B R38, R38 ;  /* 0x00000026ff26723e */ /* 0x000fe200020006ff */
[----:B------:R-:W2:Y:S01]  /*b1e80*/  LDL.LU.64 R42, [R1+0x1018] ;  /* 0x00101800012a7983 */ /* 0x000ea20000300a00 */
[----:B------:R-:W-:-:S03]  /*b1e90*/  F2FP.F16.E4M3.UNPACK_B R39, R39 ;  /* 0x00000027ff27723e */ /* 0x000fc600020006ff */
[----:B------:R-:W3:Y:S04]  /*b1ea0*/  LDL.LU.64 R56, [R1+0xff0] ;  /* 0x000ff00001387983 */ /* 0x000ee80000300a00 */
[----:B------:R-:W3:Y:S01]  /*b1eb0*/  LDL.LU.64 R58, [R1+0xff8] ;  /* 0x000ff800013a7983 */ /* 0x000ee20000300a00 */
[C---:B------:R-:W-:Y:S03]  /*b1ec0*/  HMMA.16816.F32 R44, R36.reuse, R28, R4 ;  /* 0x0000001c242c723c */ /* 0x040fe60000001804 */
[----:B------:R-:W4:Y:S04]  /*b1ed0*/  LDL.LU.64 R52, [R1+0xfe0] ;  /* 0x000fe00001347983 */ /* 0x000f280000300a00 */
[----:B------:R-:W4:Y:S04]  /*b1ee0*/  LDL.LU.64 R54, [R1+0xfe8] ;  /* 0x000fe80001367983 */ /* 0x000f280000300a00 */
[----:B-1----:R-:W3:Y:S04]  /*b1ef0*/  LDL.LU.64 R48, [R1+0xaa0] ;  /* 0x000aa00001307983 */ /* 0x002ee80000300a00 */
[----:B------:R-:W3:Y:S04]  /*b1f00*/  LDL.LU.64 R50, [R1+0xaa8] ;  /* 0x000aa80001327983 */ /* 0x000ee80000300a00 */
[----:B------:R-:W3:Y:S04]  /*b1f10*/  LDL.LU.64 R4, [R1+0xa70] ;  /* 0x000a700001047983 */ /* 0x000ee80000300a00 */
[----:B------:R-:W3:Y:S04]  /*b1f20*/  LDL.LU.64 R6, [R1+0xa78] ;  /* 0x000a780001067983 */ /* 0x000ee80000300a00 */
[----:B------:R-:W3:Y:S04]  /*b1f30*/  LDL.LU.64 R8, [R1+0xa60] ;  /* 0x000a600001087983 */ /* 0x000ee80000300a00 */
        /* <DEDUP_REMOVED lines=9> */
[----:B------:R-:W-:Y:S04]  /*b1fd0*/  STL [R1+0xb5bc], R44 ;  /* 0x00b5bc2c01007387 */ /* 0x000fe80000100800 */
[----:B------:R0:W-:Y:S04]  /*b1fe0*/  STL [R1+0xb5b8], R45 ;  /* 0x00b5b82d01007387 */ /* 0x0001e80000100800 */
[----:B------:R-:W-:Y:S04]  /*b1ff0*/  STL [R1+0xb5b4], R46 ;  /* 0x00b5b42e01007387 */ /* 0x000fe80000100800 */
[----:B------:R1:W-:Y:S04]  /*b2000*/  STL [R1+0xb5b0], R47 ;  /* 0x00b5b02f01007387 */ /* 0x0003e80000100800 */
[----:B0-----:R-:W3:Y:S04]  /*b2010*/  LDL.LU.64 R44, [R1+0x1000] ;  /* 0x00100000012c7983 */ /* 0x001ee80000300a00 */
[----:B-1----:R-:W3:Y:S01]  /*b2020*/  LDL.LU.64 R46, [R1+0x1008] ;  /* 0x00100800012e7983 */ /* 0x002ee20000300a00 */
[C---:B--2---:R-:W-:Y:S06]  /*b2030*/  HMMA.16816.F32 R40, R36.reuse, R26, R40 ;  /* 0x0000001a2428723c */ /* 0x044fec0000001828 */
[----:B----4-:R-:W-:-:S15]  /*b2040*/  HMMA.16816.F32 R52, R36, R20, R52 ;  /* 0x000000142434723c */ /* 0x010fde0000001834 */
[----:B------:R-:W-:-:S02]  /*b2050*/  NOP ;  /* 0x0000000000007918 */ /* 0x000fc40000000000 */
[----:B------:R-:W-:Y:S04]  /*b2060*/  STL [R1+0xb59c], R40 ;  /* 0x00b59c2801007387 */ /* 0x000fe80000100800 */
[----:B------:R-:W-:Y:S04]  /*b2070*/  STL [R1+0xb598], R41 ;  /* 0x00b5982901007387 */ /* 0x000fe80000100800 */
[----:B------:R-:W-:Y:S04]  /*b2080*/  STL [R1+0xb594], R42 ;  /* 0x00b5942a01007387 */ /* 0x000fe80000100800 */
[----:B------:R3:W-:Y:S02]  /*b2090*/  STL [R1+0xb590], R43 ;  /* 0x00b5902b01007387 */ /* 0x0007e40000100800 */
[C---:B---3--:R-:W-:Y:S06]  /*b20a0*/  HMMA.16816.F32 R40, R36.reuse, R22, R56 ;  /* 0x000000162428723c */ /* 0x048fec0000001838 */
[----:B------:R-:W-:-:S15]  /*b20b0*/  HMMA.16816.F32 R44, R36, R24, R44 ;  /* 0x00000018242c723c */ /* 0x000fde000000182c */
[----:B------:R-:W-:-:S08]  /*b20c0*/  NOP ;  /* 0x0000000000007918 */ /* 0x000fd00000000000 */
[----:B------:R-:W-:Y:S04]  /*b20d0*/  STL.64 [R1+0x390], R44 ;  /* 0x0003902c01007387 */ /* 0x000fe80000100a00 */
[----:B------:R0:W-:Y:S02]  /*b20e0*/  STL.64 [R1+0x398], R46 ;  /* 0x0003982e01007387 */ /* 0x0001e40000100a00 */
[C---:B0-----:R-:W-:Y:S02]  /*b20f0*/  HMMA.16816.F32 R44, R36.reuse, R18, R48 ;  /* 0x00000012242c723c */ /* 0x041fe40000001830 */
[----:B------:R-:W-:Y:S04]  /*b2100*/  STL.64 [R1+0x3b0], R40 ;  /* 0x0003b02801007387 */ /* 0x000fe80000100a00 */
[----:B------:R0:W-:Y:S04]  /*b2110*/  STL.64 [R1+0x3b8], R42 ;  /* 0x0003b82a01007387 */ /* 0x0001e80000100a00 */
[----:B------:R-:W-:Y:S04]  /*b2120*/  STL.64 [R1+0x3c0], R52 ;  /* 0x0003c03401007387 */ /* 0x000fe80000100a00 */
[----:B------:R-:W-:Y:S01]  /*b2130*/  STL.64 [R1+0x3c8], R54 ;  /* 0x0003c83601007387 */ /* 0x000fe20000100a00 */
[C---:B0-----:R-:W-:Y:S03]  /*b2140*/  HMMA.16816.F32 R40, R36.reuse, R16, R4 ;  /* 0x000000102428723c */ /* 0x041fe60000001804 */
[----:B------:R-:W2:Y:S05]  /*b2150*/  LDL.LU.64 R4, [R1+0x1130] ;  /* 0x0011300001047983 */ /* 0x000eaa0000300a00 */
[----:B------:R-:W-:Y:S04]  /*b2160*/  STL.64 [R1+0x3e0], R44 ;  /* 0x0003e02c01007387 */ /* 0x000fe80000100a00 */
[----:B------:R-:W-:Y:S04]  /*b2170*/  STL.64 [R1+0x3e8], R46 ;  /* 0x0003e82e01007387 */ /* 0x000fe80000100a00 */
[----:B------:R-:W2:Y:S01]  /*b2180*/  LDL.LU.64 R6, [R1+0x1138] ;  /* 0x0011380001067983 */ /* 0x000ea20000300a00 */
[----:B------:R-:W-:Y:S01]  /*b2190*/  HMMA.16816.F32 R8, R36, R2, R8 ;  /* 0x000000022408723c */ /* 0x000fe20000001808 */
[----:B------:R-:W-:-:S02]  /*b21a0*/  IMAD R30, R15, 0x100, R14 ;  /* 0x000001000f1e7824 */ /* 0x000fc400078e020e */
[----:B------:R-:W-:-:S04]  /*b21b0*/  IMAD R31, R33, 0x100, R32 ;  /* 0x00000100211f7824 */ /* 0x000fc800078e0220 */
[----:B------:R-:W-:Y:S02]  /*b21c0*/  IMAD R38, R35, 0x100, R34 ;  /* 0x0000010023267824 */ /* 0x000fe400078e0222 */
[----:B------:R-:W-:Y:S01]  /*b21d0*/  IMAD R39, R60, 0x100, R61 ;  /* 0x000001003c277824 */ /* 0x000fe200078e023d */
[----:B------:R0:W-:Y:S01]  /*b21e0*/  STL.64 [R1+0x400], R40 ;  /* 0x0004002801007387 */ /* 0x0001e20000100a00 */
[----:B------:R-:W-:Y:S02]  /*b21f0*/  F2FP.F16.E4M3.UNPACK_B R36, R30 ;  /* 0x0000001eff24723e */ /* 0x000fe400020006ff */
[----:B------:R-:W-:Y:S01]  /*b2200*/  F2FP.F16.E4M3.UNPACK_B R37, R31 ;  /* 0x0000001fff25723e */ /* 0x000fe200020006ff */
[----:B------:R1:W-:Y:S01]  /*b2210*/  STL.64 [R1+0x408], R42 ;  /* 0x0004082a01007387 */ /* 0x0003e20000100a00 */
[----:B------:R-:W-:Y:S02]  /*b2220*/  F2FP.F16.E4M3.UNPACK_B R38, R38 ;  /* 0x00000026ff26723e */ /* 0x000fe400020006ff */
[----:B------:R-:W-:-:S07]  /*b2230*/  F2FP.F16.E4M3.UNPACK_B R39, R39 ;  /* 0x00000027ff27723e */ /* 0x000fce00020006ff */
[----:B0-----:R-:W-:Y:S02]  /*b2240*/  IMAD.MOV.U32 R41, RZ, RZ, R9 ;  /* 0x000000ffff297224 */ /* 0x001fe400078e0009 */
[----:B-1----:R-:W-:Y:S02]  /*b2250*/  IMAD.MOV.U32 R43, RZ, RZ, R11 ;  /* 0x000000ffff2b7224 */ /* 0x002fe400078e000b */
[----:B------:R-:W-:Y:S02]  /*b2260*/  IMAD.MOV.U32 R42, RZ, RZ, R10 ;  /* 0x000000ffff2a7224 */ /* 0x000fe400078e000a */
[----:B------:R-:W-:Y:S01]  /*b2270*/  IMAD.MOV.U32 R40, RZ, RZ, R8 ;  /* 0x000000ffff287224 */ /* 0x000fe200078e0008 */
[----:B------:R0:W-:Y:S04]  /*b2280*/  STL [R1+0xb5cc], R43 ;  /* 0x00b5cc2b01007387 */ /* 0x0001e80000100800 */
[----:B------:R1:W-:Y:S04]  /*b2290*/  STL [R1+0xb5c8], R42 ;  /* 0x00b5c82a01007387 */ /* 0x0003e80000100800 */
[----:B------:R3:W-:Y:S04]  /*b22a0*/  STL [R1+0xb5c4], R41 ;  /* 0x00b5c42901007387 */ /* 0x0007e80000100800 */
[----:B------:R4:W-:Y:S04]  /*b22b0*/  STL [R1+0xb5c0], R40 ;  /* 0x00b5c02801007387 */ /* 0x0009e80000100800 */
[----:B------:R-:W3:Y:S04]  /*b22c0*/  LDL.LU.64 R12, [R1+0x1120] ;  /* 0x00112000010c7983 */ /* 0x000ee80000300a00 */
[----:B------:R-:W3:Y:S04]  /*b22d0*/  LDL.LU.64 R14, [R1+0x1128] ;  /* 0x00112800010e7983 */ /* 0x000ee80000300a00 */
[----:B------:R-:W4:Y:S04]  /*b22e0*/  LDL.LU.64 R8, [R1+0x1110] ;  /* 0x0011100001087983 */ /* 0x000f280000300a00 */
[----:B------:R-:W4:Y:S01]  /*b22f0*/  LDL.LU.64 R10, [R1+0x1118] ;  /* 0x00111800010a7983 */ /* 0x000f220000300a00 */
[----:B--2---:R-:W-:-:S15]  /*b2300*/  HMMA.16816.F32 R4, R36, R28, R4 ;  /* 0x0000001c2404723c */ /* 0x004fde0000001804 */
[----:B------:R-:W-:-:S09]  /*b2310*/  NOP ;  /* 0x0000000000007918 */ /* 0x000fd20000000000 */
[----:B------:R-:W-:Y:S02]  /*b2320*/  IMAD.MOV.U32 R51, RZ, RZ, R4 ;  /* 0x000000ffff337224 */ /* 0x000fe400078e0004 */
[----:B------:R-:W-:Y:S02]  /*b2330*/  IMAD.MOV.U32 R50, RZ, RZ, R5 ;  /* 0x000000ffff327224 */ /* 0x000fe400078e0005 */
[----:B------:R-:W-:Y:S01]  /*b2340*/  IMAD.MOV.U32 R49, RZ, RZ, R6 ;  /* 0x000000ffff317224 */ /* 0x000fe200078e0006 */
[----:B------:R-:W2:Y:S01]  /*b2350*/  LDL.LU.64 R4, [R1+0x1100] ;  /* 0x0011000001047983 */ /* 0x000ea20000300a00 */
[----:B------:R-:W-:-:S03]  /*b2360*/  IMAD.MOV.U32 R48, RZ, RZ, R7 ;  /* 0x000000ffff307224 */ /* 0x000fc600078e0007 */
[----:B------:R-:W2:Y:S01]  /*b2370*/  LDL.LU.64 R6, [R1+0x1108] ;  /* 0x0011080001067983 */ /* 0x000ea20000300a00 */
[C---:B---3--:R-:W-:Y:S06]  /*b2380*/  HMMA.16816.F32 R12, R36.reuse, R26, R12 ;  /* 0x0000001a240c723c */ /* 0x048fec000000180c */
[----:B----4-:R-:W-:Y:S01]  /*b2390*/  HMMA.16816.F32 R8, R36, R24, R8 ;  /* 0x000000182408723c */ /* 0x010fe20000001808 */
[----:B------:R-:W-:Y:S04]  /*b23a0*/  STL [R1+0xb5dc], R48 ;  /* 0x00b5dc3001007387 */ /* 0x000fe80000100800 */
[----:B------:R-:W-:Y:S04]  /*b23b0*/  STL [R1+0xb5d8], R49 ;  /* 0x00b5d83101007387 */ /* 0x000fe80000100800 */
[----:B------:R-:W-:Y:S04]  /*b23c0*/  STL [R1+0xb5d4], R50 ;  /* 0x00b5d43201007387 */ /* 0x000fe80000100800 */
[----:B------:R-:W-:Y:S04]  /*b23d0*/  STL [R1+0xb5d0], R51 ;  /* 0x00b5d03301007387 */ /* 0x000fe80000100800 */
[----:B------:R-:W-:Y:S04]  /*b23e0*/  STL.64 [R1+0x440], R12 ;  /* 0x0004400c01007387 */ /* 0x000fe80000100a00 */
[----:B------:R-:W-:Y:S03]  /*b23f0*/  STL.64 [R1+0x448], R14 ;  /* 0x0004480e01007387 */ /* 0x000fe60000100a00 */
[----:B0-----:R-:W-:Y:S01]  /*b2400*/  IMAD.MOV.U32 R43, RZ, RZ, R8 ;  /* 0x000000ffff2b7224 */ /* 0x001fe200078e0008 */
[----:B------:R-:W3:Y:S01]  /*b2410*/  LDL.LU.64 R44, [R1+0x10f0] ;  /* 0x0010f000012c7983 */ /* 0x000ee20000300a00 */
[----:B-1----:R-:W-:-:S02]  /*b2420*/  IMAD.MOV.U32 R42, RZ, RZ, R9 ;  /* 0x000000ffff2a7224 */ /* 0x002fc400078e0009 */
[----:B------:R-:W-:Y:S01]  /*b2430*/  IMAD.MOV.U32 R41, RZ, RZ, R10 ;  /* 0x000000ffff297224 */ /* 0x000fe200078e000a */
[----:B------:R-:W3:Y:S01]  /*b2440*/  LDL.LU.64 R46, [R1+0x10f8] ;  /* 0x0010f800012e7983 */ /* 0x000ee20000300a00 */
[----:B------:R-:W-:-:S03]  /*b2450*/  IMAD.MOV.U32 R40, RZ, RZ, R11 ;  /* 0x000000ffff287224 */ /* 0x000fc600078e000b */
[----:B------:R-:W4:Y:S04]  /*b2460*/  LDL.LU R10, [R1+0x484] ;  /* 0x00048400010a7983 */ /* 0x000f280000300800 */
[----:B------:R-:W4:Y:S04]  /*b2470*/  LDL.LU R11, [R1+0x480] ;  /* 0x00048000010b7983 */ /* 0x000f280000300800 */
[----:B------:R-:W-:Y:S04]  /*b2480*/  STL.64 [R1+0xb890], R26 ;  /* 0x00b8901a01007387 */ /* 0x000fe80000100a00 */
[----:B------:R-:W-:Y:S04]  /*b2490*/  STL.64 [R1+0xb888], R24 ;  /* 0x00b8881801007387 */ /* 0x000fe80000100a00 */
[----:B------:R-:W-:Y:S04]  /*b24a0*/  STL.64 [R1+0xb5e8], R42 ;  /* 0x00b5e82a01007387 */ /* 0x000fe80000100a00 */
[----:B------:R0:W-:Y:S04]  /*b24b0*/  STL.64 [R1+0xb5e0], R40 ;  /* 0x00b5e02801007387 */ /* 0x0001e80000100a00 */
[----:B0-----:R-:W4:Y:S04]  /*b24c0*/  LDL.LU.64 R40, [R1+0xbf0] ;  /* 0x000bf00001287983 */ /* 0x001f280000300a00 */
[----:B------:R-:W4:Y:S04]  /*b24d0*/  LDL.LU.64 R42, [R1+0xbf8] ;  /* 0x000bf800012a7983 */ /* 0x000f280000300a00 */
        /* <DEDUP_REMOVED lines=9> */
[----:B------:R-:W2:Y:S04]  /*b2570*/  LDL.LU.64 R6, [R1+0xa48] ;  /* 0x000a480001067983 */ /* 0x000ea80000300a00 */
[----:B------:R-:W2:Y:S04]  /*b2580*/  LDL.LU R31, [R1+0x488] ;  /* 0x00048800011f7983 */ /* 0x000ea80000300800 */
[----:B------:R-:W2:Y:S04]  /*b2590*/  LDL.LU R0, [R1+0x4b0] ;  /* 0x0004b00001007983 */ /* 0x000ea80000300800 */
[----:B------:R-:W2:Y:S04]  /*b25a0*/  LDL.LU R12, [R1+0x4bc] ;  /* 0x0004bc00010c7983 */ /* 0x000ea80000300800 */
[----:B------:R-:W2:Y:S04]  /*b25b0*/  LDL.LU R13, [R1+0x4b8] ;  /* 0x0004b800010d7983 */ /* 0x000ea80000300800 */
[----:B------:R-:W2:Y:S01]  /*b25c0*/  LDL.LU R14, [R1+0x4f4] ;  /* 0x0004f400010e7983 */ /* 0x000ea20000300800 */
[----:B---3--:R-:W-:Y:S03]  /*b25d0*/  HMMA.16816.F32 R52, R36, R20, R44 ;  /* 0x000000142434723c */ /* 0x008fe6000000182c */
[----:B------:R-:W3:Y:S04]  /*b25e0*/  LDL.LU R15, [R1+0x4f0] ;  /* 0x0004f000010f7983 */ /* 0x000ee80000300800 */
[----:B------:R-:W3:Y:S04]  /*b25f0*/  LDL.LU R32, [R1+0x4fc] ;  /* 0x0004fc0001207983 */ /* 0x000ee80000300800 */
[----:B------:R-:W3:Y:S04]  /*b2600*/  LDL.LU R33, [R1+0x4f8] ;  /* 0x0004f80001217983 */ /* 0x000ee80000300800 */
[----:B------:R-:W3:Y:S04]  /*b2610*/  LDL.LU R34, [R1+0x534] ;  /* 0x0005340001227983 */ /* 0x000ee80000300800 */
[----:B------:R-:W3:Y:S04]  /*b2620*/  LDL.LU R35, [R1+0x530] ;  /* 0x0005300001237983 */ /* 0x000ee80000300800 */
[----:B------:R-:W3:Y:S01]  /*b2630*/  LDL.LU R61, [R1+0x53c] ;  /* 0x00053c00013d7983 */ /* 0x000ee20000300800 */
[----:B------:R-:W-:-:S03]  /*b2640*/  IMAD.MOV.U32 R46, RZ, RZ, R54 ;  /* 0x000000ffff2e7224 */ /* 0x000fc600078e0036 */
[----:B------:R-:W3:Y:S01]  /*b2650*/  LDL.LU R60, [R1+0x538] ;  /* 0x00053800013c7983 */ /* 0x000ee20000300800 */
[C---:B----4-:R-:W-:Y:S06]  /*b2660*/  HMMA.16816.F32 R40, R36.reuse, R18, R40 ;  /* 0x000000122428723c */ /* 0x050fec0000001828 */
[----:B------:R-:W-:Y:S01]  /*b2670*/  HMMA.16816.F32 R24, R36, R16, R24 ;  /* 0x000000102418723c */ /* 0x000fe20000001818 */
[----:B------:R-:W-:Y:S02]  /*b2680*/  IMAD.MOV.U32 R47, RZ, RZ, R55 ;  /* 0x000000ffff2f7224 */ /* 0x000fe400078e0037 */
[----:B------:R-:W-:-:S02]  /*b2690*/  IMAD.MOV.U32 R44, RZ, RZ, R52 ;  /* 0x000000ffff2c7224 */ /* 0x000fc400078e0034 */
[----:B------:R-:W-:Y:S01]  /*b26a0*/  IMAD.MOV.U32 R45, RZ, RZ, R53 ;  /* 0x000000ffff2d7224 */ /* 0x000fe200078e0035 */
[----:B------:R-:W-:Y:S04]  /*b26b0*/  STL.64 [R1+0xb5f8], R50 ;  /* 0x00b5f83201007387 */ /* 0x000fe80000100a00 */
[----:B------:R-:W-:Y:S04]  /*b26c0*/  STL.64 [R1+0xb5f0], R48 ;  /* 0x00b5f03001007387 */ /* 0x000fe80000100a00 */
[----:B------:R-:W-:Y:S04]  /*b26d0*/  STL.64 [R1+0xb608], R46 ;  /* 0x00b6082e01007387 */ /* 0x000fe80000100a00 */
[----:B------:R-:W-:Y:S04]  /*b26e0*/  STL.64 [R1+0xb600], R44 ;  /* 0x00b6002c01007387 */ /* 0x000fe80000100a00 */
[----:B------:R-:W-:Y:S04]  /*b26f0*/  STL.64 [R1+0x490], R40 ;  /* 0x0004902801007387 */ /* 0x000fe80000100a00 */
[----:B------:R-:W-:Y:S01]  /*b2700*/  STL.64 [R1+0x498], R42 ;  /* 0x0004982a01007387 */ /* 0x000fe20000100a00 */
[----:B--2---:R-:W-:Y:S03]  /*b2710*/  HMMA.16816.F32 R4, R36, R2, R4 ;  /* 0x000000022404723c */ /* 0x004fe60000001804 */
[----:B------:R-:W2:Y:S04]  /*b2720*/  LDL.LU R38, [R1+0x48c] ;  /* 0x00048c0001267983 */ /* 0x000ea80000300800 */
[----:B------:R0:W-:Y:S04]  /*b2730*/  STL.64 [R1+0x4c0], R24 ;  /* 0x0004c01801007387 */ /* 0x0001e80000100a00 */
[----:B------:R1:W-:Y:S04]  /*b2740*/  STL.64 [R1+0x4c8], R26 ;  /* 0x0004c81a01007387 */ /* 0x0003e80000100a00 */
[----:B------:R-:W4:Y:S08]  /*b2750*/  LDL.LU R39, [R1+0x4b4] ;  /* 0x0004b40001277983 */ /* 0x000f300000300800 */
[----:B------:R1:W-:Y:S04]  /*b2760*/  STL.64 [R1+0x4a0], R4 ;  /* 0x0004a00401007387 */ /* 0x0003e80000100a00 */
[----:B------:R1:W-:Y:S04]  /*b2770*/  STL.64 [R1+0x4a8], R6 ;  /* 0x0004a80601007387 */ /* 0x0003e80000100a00 */
[----:B0-----:R-:W3:Y:S04]  /*b2780*/  LDL.LU.64 R24, [R1+0x10e0] ;  /* 0x0010e00001187983 */ /* 0x001ee80000300a00 */
[----:B-1----:R-:W3:Y:S01]  /*b2790*/  LDL.LU.64 R26, [R1+0x10e8] ;  /* 0x0010e800011a7983 */ /* 0x002ee20000300a00 */
[----:B------:R-:W-:-:S03]  /*b27a0*/  IMAD R30, R11, 0x100, R10 ;  /* 0x000001000b1e7824 */ /* 0x000fc600078e020a */
[----:B------:R-:W3:Y:S02]  /*b27b0*/  LDL.LU.64 R4, [R1+0x10d0] ;  /* 0x0010d00001047983 */ /* 0x000ee40000300a00 */
[----:B------:R-:W-:Y:S02]  /*b27c0*/  F2FP.F16.E4M3.UNPACK_B R36, R30 ;  /* 0x0000001eff24723e */ /* 0x000fe400020006ff */
[----:B------:R-:W3:Y:S04]  /*b27d0*/  LDL.LU.64 R6, [R1+0x10d8] ;  /* 0x0010d80001067983 */ /* 0x000ee80000300a00 */
        /* <DEDUP_REMOVED lines=11> */
[----:B------:R-:W3:Y:S01]  /*b2890*/  LDL.LU.64 R10, [R1+0xa28] ;  /* 0x000a2800010a7983 */ /* 0x000ee20000300a00 */
[----:B--2---:R-:W-:-:S05]  /*b28a0*/  IMAD R31, R31, 0x100, R38 ;  /* 0x000001001f1f7824 */ /* 0x004fca00078e0226 */
[----:B------:R-:W-:Y:S01]  /*b28b0*/  F2FP.F16.E4M3.UNPACK_B R37, R31 ;  /* 0x0000001fff25723e */ /* 0x000fe200020006ff */
[----:B----4-:R-:W-:Y:S02]  /*b28c0*/  IMAD R38, R0, 0x100, R39 ;  /* 0x0000010000267824 */ /* 0x010fe400078e0227 */
[----:B------:R-:W-:-:S03]  /*b28d0*/  IMAD R39, R13, 0x100, R12 ;  /* 0x000001000d277824 */ /* 0x000fc600078e020c */
[----:B------:R-:W-:Y:S02]  /*b28e0*/  F2FP.F16.E4M3.UNPACK_B R38, R38 ;  /* 0x00000026ff26723e */ /* 0x000fe400020006ff */
[----:B------:R-:W-:-:S07]  /*b28f0*/  F2FP.F16.E4M3.UNPACK_B R39, R39 ;  /* 0x00000027ff27723e */ /* 0x000fce00020006ff */
[----:B---3--:R-:W-:-:S15]  /*b2900*/  HMMA.16816.F32 R24, R36, R28, R24 ;  /* 0x0000001c2418723c */ /* 0x008fde0000001818 */
[----:B------:R-:W-:-:S08]  /*b2910*/  NOP ;  /* 0x0000000000007918 */ /* 0x000fd00000000000 */
[----:B------:R-:W-:Y:S04]  /*b2920*/  STL.64 [R1+0x4d0], R24 ;  /* 0x0004d01801007387 */ /* 0x000fe80000100a00 */
[----:B------:R0:W-:Y:S04]  /*b2930*/  STL.64 [R1+0x4d8], R26 ;  /* 0x0004d81a01007387 */ /* 0x0001e80000100a00 */
[----:B0-----:R-:W2:Y:S04]  /*b2940*/  LDL.LU.64 R26, [R1+0xb890] ;  /* 0x00b89000011a7983 */ /* 0x001ea80000300a00 */
[----:B------:R-:W3:Y:S01]  /*b2950*/  LDL.LU.64 R24, [R1+0xb888] ;  /* 0x00b8880001187983 */ /* 0x000ee20000300a00 */
[----:B--2---:R-:W-:-:S15]  /*b2960*/  HMMA.16816.F32 R4, R36, R26, R4 ;  /* 0x0000001a2404723c */ /* 0x004fde0000001804 */
[----:B------:R-:W-:-:S08]  /*b2970*/  NOP ;  /* 0x0000000000007918 */ /* 0x000fd00000000000 */
[----:B------:R0:W-:Y:S04]  /*b2980*/  STL.64 [R1+0x4e0], R4 ;  /* 0x0004e00401007387 */ /* 0x0001e80000100a00 */
[----:B------:R1:W-:Y:S04]  /*b2990*/  STL.64 [R1+0x4e8], R6 ;  /* 0x0004e80601007387 */ /* 0x0003e80000100a00 */
[----:B0-----:R-:W2:Y:S04]  /*b29a0*/  LDL.LU.64 R4, [R1+0x1220] ;  /* 0x0012200001047983 */ /* 0x001ea80000300a00 */
[----:B-1----:R-:W2:Y:S01]  /*b29b0*/  LDL.LU.64 R6, [R1+0x1228] ;  /* 0x0012280001067983 */ /* 0x002ea20000300a00 */
[----:B---3--:R-:W-:Y:S01]  /*b29c0*/  HMMA.16816.F32 R56, R36, R24, R56 ;  /* 0x000000182438723c */ /* 0x008fe20000001838 */
[----:B------:R-:W-:-:S02]  /*b29d0*/  IMAD R30, R15, 0x100, R14 ;  /* 0x000001000f1e7824 */ /* 0x000fc400078e020e */
[----:B------:R-:W-:-:S03]  /*b29e0*/  IMAD R31, R33, 0x100, R32 ;  /* 0x00000100211f7824 */ /* 0x000fc600078e0220 */
[C---:B------:R-:W-:Y:S06]  /*b29f0*/  HMMA.16816.F32 R52, R36.reuse, R22, R52 ;  /* 0x000000162434723c */ /* 0x040fec0000001834 */
[C---:B------:R-:W-:Y:S06]  /*b2a00*/  HMMA.16816.F32 R48, R36.reuse, R20, R48 ;  /* 0x000000142430723c */ /* 0x040fec0000001830 */
[C---:B------:R-:W-:Y:S06]  /*b2a10*/  HMMA.16816.F32 R44, R36.reuse, R18, R44 ;  /* 0x00000012242c723c */ /* 0x040fec000000182c */
[C---:B------:R-:W-:Y:S06]  /*b2a20*/  HMMA.16816.F32 R40, R36.reuse, R16, R40 ;  /* 0x000000102428723c */ /* 0x040fec0000001828 */
[----:B------:R-:W-:Y:S07]  /*b2a30*/  HMMA.16816.F32 R8, R36, R2, R8 ;  /* 0x000000022408723c */ /* 0x000fee0000001808 */
[----:B------:R-:W-:-:S02]  /*b2a40*/  IMAD R38, R35, 0x100, R34 ;  /* 0x0000010023267824 */ /* 0x000fc400078e0222 */
[----:B------:R-:W-:Y:S01]  /*b2a50*/  IMAD R39, R60, 0x100, R61 ;  /* 0x000001003c277824 */ /* 0x000fe200078e023d */
[----:B------:R-:W-:Y:S02]  /*b2a60*/  F2FP.F16.E4M3.UNPACK_B R36, R30 ;  /* 0x0000001eff24723e */ /* 0x000fe400020006ff */
[----:B------:R-:W-:Y:S02]  /*b2a70*/  F2FP.F16.E4M3.UNPACK_B R37, R31 ;  /* 0x0000001fff25723e */ /* 0x000fe400020006ff */
[----:B------:R-:W-:Y:S02]  /*b2a80*/  F2FP.F16.E4M3.UNPACK_B R38, R38 ;  /* 0x00000026ff26723e */ /* 0x000fe400020006ff */
[----:B------:R-:W-:Y:S01]  /*b2a90*/  F2FP.F16.E4M3.UNPACK_B R39, R39 ;  /* 0x00000027ff27723e */ /* 0x000fe200020006ff */
[----:B------:R0:W-:Y:S04]  /*b2aa0*/  STL.64 [R1+0x500], R56 ;  /* 0x0005003801007387 */ /* 0x0001e80000100a00 */
        /* <DEDUP_REMOVED lines=9> */
[----:B------:R-:W4:Y:S04]  /*b2b40*/  LDL.LU R12, [R1+0x5b4] ;  /* 0x0005b400010c7983 */ /* 0x000f280000300800 */
[----:B------:R4:W-:Y:S04]  /*b2b50*/  STL.64 [R1+0x550], R8 ;  /* 0x0005500801007387 */ /* 0x0009e80000100a00 */
[----:B------:R4:W-:Y:S04]  /*b2b60*/  STL.64 [R1+0x558], R10 ;  /* 0x0005580a01007387 */ /* 0x0009e80000100a00 */
[----:B------:R-:W4:Y:S04]  /*b2b70*/  LDL.LU R13, [R1+0x5b0] ;  /* 0x0005b000010d7983 */ /* 0x000f280000300800 */
[----:B0-----:R-:W4:Y:S04]  /*b2b80*/  LDL.LU.64 R56, [R1+0x1210] ;  /* 0x0012100001387983 */ /* 0x001f280000300a00 */
[----:B-1----:R-:W4:Y:S01]  /*b2b90*/  LDL.LU.64 R58, [R1+0x1218] ;  /* 0x00121800013a7983 */ /* 0x002f220000300a00 */
[----:B--2---:R-:W-:-:S15]  /*b2ba0*/  HMMA.16816.F32 R4, R36, R28, R4 ;  /* 0x0000001c2404723c */ /* 0x004fde0000001804 */
[----:B------:R-:W-:-:S08]  /*b2bb0*/  NOP ;  /* 0x0000000000007918 */ /* 0x000fd00000000000 */
[----:B------:R0:W-:Y:S04]  /*b2bc0*/  STL.64 [R1+0x570], R4 ;  /* 0x0005700401007387 */ /* 0x0001e80000100a00 */
[----:B------:R1:W-:Y:S04]  /*b2bd0*/  STL.64 [R1+0x578], R6 ;  /* 0x0005780601007387 */ /* 0x0003e80000100a00 */
[----:B---3--:R-:W2:Y:S04]  /*b2be0*/  LDL.LU.64 R52, [R1+0x1200] ;  /* 0x0012000001347983 */ /* 0x008ea80000300a00 */
[----:B----4-:R-:W2:Y:S04]  /*b2bf0*/  LDL.LU.64 R54, [R1+0x1208] ;  /* 0x0012080001367983 */ /* 0x010ea80000300a00 */
[----:B------:R-:W3:Y:S04]  /*b2c00*/  LDL.LU.64 R48, [R1+0x11f0] ;  /* 0x0011f00001307983 */ /* 0x000ee80000300a00 */
[----:B------:R-:W3:Y:S04]  /*b2c10*/  LDL.LU.64 R50, [R1+0x11f8] ;  /* 0x0011f80001327983 */ /* 0x000ee80000300a00 */
[----:B------:R-:W4:Y:S04]  /*b2c20*/  LDL.LU.64 R44, [R1+0x11e0] ;  /* 0x0011e000012c7983 */ /* 0x000f280000300a00 */
[----:B------:R-:W4:Y:S04]  /*b2c30*/  LDL.LU.64 R46, [R1+0x11e8] ;  /* 0x0011e800012e7983 */ /* 0x000f280000300a00 */
[----:B------:R-:W4:Y:S04]  /*b2c40*/  LDL.LU.64 R40, [R1+0xc20] ;  /* 0x000c200001287983 */ /* 0x000f280000300a00 */
[----:B------:R-:W4:Y:S04]  /*b2c50*/  LDL.LU.64 R42, [R1+0xc28] ;  /* 0x000c2800012a7983 */ /* 0x000f280000300a00 */
[----:B------:R-:W4:Y:S04]  /*b2c60*/  LDL.LU.64 R8, [R1+0xa10] ;  /* 0x000a100001087983 */ /* 0x000f280000300a00 */
[----:B------:R-:W4:Y:S04]  /*b2c70*/  LDL.LU.64 R10, [R1+0xa18] ;  /* 0x000a1800010a7983 */ /* 0x000f280000300a00 */
[----:B0-----:R-:W4:Y:S04]  /*b2c80*/  LDL.LU.64 R4, [R1+0xa00] ;  /* 0x000a000001047983 */ /* 0x001f280000300a00 */
[----:B-1----:R-:W4:Y:S04]  /*b2c90*/  LDL.LU.64 R6, [R1+0xa08] ;  /* 0x000a080001067983 */ /* 0x002f280000300a00 */
[----:B------:R-:W4:Y:S04]  /*b2ca0*/  LDL.LU R31, [R1+0x5b8] ;  /* 0x0005b800011f7983 */ /* 0x000f280000300800 */
[----:B------:R-:W4:Y:S04]  /*b2cb0*/  LDL.LU R0, [R1+0x608] ;  /* 0x0006080001007983 */ /* 0x000f280000300800 */
[----:B------:R-:W4:Y:S04]  /*b2cc0*/  LDL.LU R14, [R1+0x644] ;  /* 0x00064400010e7983 */ /* 0x000f280000300800 */
[----:B------:R-:W4:Y:S01]  /*b2cd0*/  LDL.LU R15, [R1+0x640] ;  /* 0x00064000010f7983 */ /* 0x000f220000300800 */
[----:B------:R-:W-:Y:S01]  /*b2ce0*/  HMMA.16816.F32 R56, R36, R26, R56 ;  /* 0x0000001a2438723c */ /* 0x000fe20000001838 */
[----:B------:R-:W-:-:S05]  /*b2cf0*/  IMAD R30, R13, 0x100, R12 ;  /* 0x000001000d1e7824 */ /* 0x000fca00078e020c */
[C---:B--2---:R-:W-:Y:S06]  /*b2d00*/  HMMA.16816.F32 R52, R36.reuse, R24, R52 ;  /* 0x000000182434723c */ /* 0x044fec0000001834 */
[C---:B---3--:R-:W-:Y:S06]  /*b2d10*/  HMMA.16816.F32 R48, R36.reuse, R22, R48 ;  /* 0x000000162430723c */ /* 0x048fec0000001830 */
[C---:B----4-:R-:W-:Y:S06]  /*b2d20*/  HMMA.16816.F32 R44, R36.reuse, R20, R44 ;  /* 0x00000014242c723c */ /* 0x050fec000000182c */
[C---:B------:R-:W-:Y:S06]  /*b2d30*/  HMMA.16816.F32 R40, R36.reuse, R18, R40 ;  /* 0x000000122428723c */ /* 0x040fec0000001828 */
[C---:B------:R-:W-:Y:S06]  /*b2d40*/  HMMA.16816.F32 R8, R36.reuse, R16, R8 ;  /* 0x000000102408723c */ /* 0x040fec0000001808 */
[----:B------:R-:W-:Y:S01]  /*b2d50*/  HMMA.16816.F32 R4, R36, R2, R4 ;  /* 0x000000022404723c */ /* 0x000fe20000001804 */
[----:B------:R0:W-:Y:S04]  /*b2d60*/  STL.64 [R1+0xb880], R14 ;  /* 0x00b8800e01007387 */ /* 0x0001e80000100a00 */
[----:B------:R-:W2:Y:S04]  /*b2d70*/  LDL.LU R32, [R1+0x64c] ;  /* 0x00064c0001207983 */ /* 0x000ea80000300800 */
[----:B------:R-:W2:Y:S04]  /*b2d80*/  LDL.LU R33, [R1+0x648] ;  /* 0x0006480001217983 */ /* 0x000ea80000300800 */
[----:B------:R-:W3:Y:S04]  /*b2d90*/  LDL.LU R34, [R1+0x654] ;  /* 0x0006540001227983 */ /* 0x000ee80000300800 */
[----:B------:R-:W3:Y:S04]  /*b2da0*/  LDL.LU R35, [R1+0x650] ;  /* 0x0006500001237983 */ /* 0x000ee80000300800 */
[----:B------:R-:W4:Y:S04]  /*b2db0*/  LDL.LU R61, [R1+0x65c] ;  /* 0x00065c00013d7983 */ /* 0x000f280000300800 */
[----:B------:R-:W4:Y:S04]  /*b2dc0*/  LDL.LU R60, [R1+0x658] ;  /* 0x00065800013c7983 */ /* 0x000f280000300800 */
[----:B------:R-:W-:Y:S04]  /*b2dd0*/  STL.64 [R1+0x580], R56 ;  /* 0x0005803801007387 */ /* 0x000fe80000100a00 */
        /* <DEDUP_REMOVED lines=9> */
[----:B------:R-:W2:Y:S04]  /*b2e70*/  LDL.LU R36, [R1+0x5bc] ;  /* 0x0005bc0001247983 */ /* 0x000ea80000300800 */
[----:B------:R-:W-:Y:S04]  /*b2e80*/  STL.64 [R1+0x5f0], R8 ;  /* 0x0005f00801007387 */ /* 0x000fe80000100a00 */
[----:B------:R-:W-:Y:S04]  /*b2e90*/  STL.64 [R1+0x5f8], R10 ;  /* 0x0005f80a01007387 */ /* 0x000fe80000100a00 */
[----:B------:R-:W3:Y:S04]  /*b2ea0*/  LDL.LU R37, [R1+0x604] ;  /* 0x0006040001257983 */ /* 0x000ee80000300800 */
[----:B------:R1:W-:Y:S04]  /*b2eb0*/  STL.64 [R1+0x5e0], R4 ;  /* 0x0005e00401007387 */ /* 0x0003e80000100a00 */
[----:B------:R1:W-:Y:S04]  /*b2ec0*/  STL.64 [R1+0x5e8], R6 ;  /* 0x0005e80601007387 */ /* 0x0003e80000100a00 */
[----:B------:R-:W3:Y:S04]  /*b2ed0*/  LDL.LU R38, [R1+0x600] ;  /* 0x0006000001267983 */ /* 0x000ee80000300800 */
[----:B------:R-:W4:Y:S04]  /*b2ee0*/  LDL.LU R39, [R1+0x60c] ;  /* 0x00060c0001277983 */ /* 0x000f280000300800 */
[----:B------:R-:W4:Y:S04]  /*b2ef0*/  LDL.LU.64 R12, [R1+0x11d0] ;  /* 0x0011d000010c7983 */ /* 0x000f280000300a00 */
[----:B0-----:R-:W4:Y:S04]  /*b2f00*/  LDL.LU.64 R14, [R1+0x11d8] ;  /* 0x0011d800010e7983 */ /* 0x001f280000300a00 */
[----:B-1----:R-:W4:Y:S04]  /*b2f10*/  LDL.LU.64 R4, [R1+0x11c0] ;  /* 0x0011c00001047983 */ /* 0x002f280000300a00 */
[----:B------:R-:W4:Y:S04]  /*b2f20*/  LDL.LU.64 R6, [R1+0x11c8] ;  /* 0x0011c80001067983 */ /* 0x000f280000300a00 */
        /* <DEDUP_REMOVED lines=11> */
[----:B------:R-:W4:Y:S01]  /*b2fe0*/  LDL.LU.64 R10, [R1+0x9e8] ;  /* 0x0009e800010a7983 */ /* 0x000f220000300a00 */
[----:B--2---:R-:W-:Y:S01]  /*b2ff0*/  IMAD R31, R31, 0x100, R36 ;  /* 0x000001001f1f7824 */ /* 0x004fe200078e0224 */
[----:B------:R-:W-:Y:S01]  /*b3000*/  F2FP.F16.E4M3.UNPACK_B R36, R30 ;  /* 0x0000001eff24723e */ /* 0x000fe200020006ff */
[----:B---3--:R-:W-:-:S02]  /*b3010*/  IMAD R38, R38, 0x100, R37 ;  /* 0x0000010026267824 */ /* 0x008fc400078e0225 */
[----:B----4-:R-:W-:Y:S01]  /*b3020*/  IMAD R39, R0, 0x100, R39 ;  /* 0x0000010000277824 */ /* 0x010fe200078e0227 */
[----:B------:R-:W-:Y:S02]  /*b3030*/  F2FP.F16.E4M3.UNPACK_B R37, R31 ;  /* 0x0000001fff25723e */ /* 0x000fe400020006ff */
[----:B------:R-:W-:Y:S02]  /*b3040*/  F2FP.F16.E4M3.UNPACK_B R38, R38 ;  /* 0x00000026ff26723e */ /* 0x000fe400020006ff */
[----:B------:R-:W-:-:S07]  /*b3050*/  F2FP.F16.E4M3.UNPACK_B R39, R39 ;  /* 0x00000027ff27723e */ /* 0x000fce00020006ff */
[C---:B------:R-:W-:Y:S06]  /*b3060*/  HMMA.16816.F32 R12, R36.reuse, R28, R12 ;  /* 0x0000001c240c723c */ /* 0x040fec000000180c */
[----:B------:R-:W-:-:S15]  /*b3070*/  HMMA.16816.F32 R4, R36, R26, R4 ;  /* 0x0000001a2404723c */ /* 0x000fde0000001804 */
[----:B------:R-:W-:-:S02]  /*b3080*/  NOP ;  /* 0x0000000000007918 */ /* 0x000fc40000000000 */
[----:B------:R-:W-:Y:S04]  /*b3090*/  STL.64 [R1+0x600], R12 ;  /* 0x0006000c01007387 */ /* 0x000fe80000100a00 */
[----:B------:R0:W-:Y:S04]  /*b30a0*/  STL.64 [R1+0x608], R14 ;  /* 0x0006080e01007387 */ /* 0x0001e80000100a00 */
[----:B0-----:R-:W2:Y:S04]  /*b30b0*/  LDL.LU.64 R14, [R1+0xb880] ;  /* 0x00b88000010e7983 */ /* 0x001ea80000300a00 */
[----:B------:R0:W-:Y:S04]  /*b30c0*/  STL.64 [R1+0x610], R4 ;  /* 0x0006100401007387 */ /* 0x0001e80000100a00 */
[----:B------:R1:W-:Y:S04]  /*b30d0*/  STL.64 [R1+0x618], R6 ;  /* 0x0006180601007387 */ /* 0x0003e80000100a00 */
[----:B0-----:R-:W3:Y:S04]  /*b30e0*/  LDL.LU.64 R4, [R1+0x1310] ;  /* 0x0013100001047983 */ /* 0x001ee80000300a00 */
[----:B-1----:R-:W3:Y:S01]  /*b30f0*/  LDL.LU.64 R6, [R1+0x1318] ;  /* 0x0013180001067983 */ /* 0x002ee20000300a00 */
[----:B------:R-:W-:Y:S01]  /*b3100*/  HMMA.16816.F32 R56, R36, R24, R56 ;  /* 0x000000182438723c */ /* 0x000fe20000001838 */
[----:B------:R-:W-:-:S05]  /*b3110*/  IMAD R31, R33, 0x100, R32 ;  /* 0x00000100211f7824 */ /* 0x000fca00078e0220 */
        /* <DEDUP_REMOVED lines=26> */
[----:B--2---:R-:W-:-:S05]  /*b32c0*/  IMAD R30, R15, 0x100, R14 ;  /* 0x000001000f1e7824 */ /* 0x004fca00078e020e */
[----:B------:R-:W-:-:S07]  /*b32d0*/  F2FP.F16.E4M3.UNPACK_B R36, R30 ;  /* 0x0000001eff24723e */ /* 0x000fce00020006ff */
[----:B---3--:R-:W-:-:S15]  /*b32e0*/  HMMA.16816.F32 R4, R36, R28, R4 ;  /* 0x0000001c2404723c */ /* 0x008fde0000001804 */
[----:B------:R-:W-:-:S08]  /*b32f0*/  NOP ;  /* 0x0000000000007918 */ /* 0x000fd00000000000 */
[----:B------:R0:W-:Y:S04]  /*b3300*/  STL.64 [R1+0x6b0], R4 ;  /* 0x0006b00401007387 */ /* 0x0001e80000100a00 */
[----:B------:R1:W-:Y:S04]  /*b3310*/  STL.64 [R1+0x6b8], R6 ;  /* 0x0006b80601007387 */ /* 0x0003e80000100a00 */
[----:B----4-:R-:W2:Y:S04]  /*b3320*/  LDL.LU.64 R52, [R1+0x12f0] ;  /* 0x0012f00001347983 */ /* 0x010ea80000300a00 */
[----:B------:R-:W2:Y:S04]  /*b3330*/  LDL.LU.64 R54, [R1+0x12f8] ;  /* 0x0012f80001367983 */ /* 0x000ea80000300a00 */
        /* <DEDUP_REMOVED lines=103> */
[----:B------:R0:W-:Y:S04]  /*b39b0*/  STL.64 [R1+0x7e8], R10 ;  /* 0x0007e80a01007387 */ /* 0x0001e80000100a00 */
[----:B0-----:R-:W4:Y:S04]  /*b39c0*/  LDL.LU R10, [R1+0x784] ;  /* 0x00078400010a7983 */ /* 0x001f280000300800 */
[----:B------:R-:W4:Y:S04]  /*b39d0*/  LDL.LU R11, [R1+0x780] ;  /* 0x00078000010b7983 */ /* 0x000f280000300800 */
[----:B------:R-:W4:Y:S04]  /*b39e0*/  LDL.LU.64 R56, [R1+0x1470] ;  /* 0x0014700001387983 */ /* 0x000f280000300a00 */
[----:B------:R-:W4:Y:S01]  /*b39f0*/  LDL.LU.64 R58, [R1+0x1478] ;  /* 0x00147800013a7983 */ /* 0x000f220000300a00 */
[----:B--2---:R-:W-:-:S05]  /*b3a00*/  IMAD R30, R15, 0x100, R14 ;  /* 0x000001000f1e7824 */ /* 0x004fca00078e020e */
[----:B------:R-:W-:-:S07]  /*b3a10*/  F2FP.F16.E4M3.UNPACK_B R36, R30 ;  /* 0x0000001eff24723e */ /* 0x000fce00020006ff */
[----:B---3--:R-:W-:-:S15]  /*b3a20*/  HMMA.16816.F32 R4, R36, R28, R4 ;  /* 0x0000001c2404723c */ /* 0x008fde0000001804 */
[----:B------:R-:W-:-:S08]  /*b3a30*/  NOP ;  /* 0x0000000000007918 */ /* 0x000fd00000000000 */
[----:B------:R0:W-:Y:S04]  /*b3a40*/  STL.64 [R1+0x800], R4 ;  /* 0x0008000401007387 */ /* 0x0001e80000100a00 */
[----:B------:R1:W-:Y:S04]  /*b3a50*/  STL.64 [R1+0x808], R6 ;  /* 0x0008080601007387 */ /* 0x0003e80000100a00 */
[----:B------:R-:W2:Y:S04]  /*b3a60*/  LDL.LU.64 R52, [R1+0x1460] ;  /* 0x0014600001347983 */ /* 0x000ea80000300a00 */
[----:B------:R-:W2:Y:S04]  /*b3a70*/  LDL.LU.64 R54, [R1+0x1468] ;  /* 0x0014680001367983 */ /* 0x000ea80000300a00 */
[----:B------:R-:W3:Y:S04]  /*b3a80*/  LDL.LU.64 R48, [R1+0x1450] ;  /* 0x0014500001307983 */ /* 0x000ee80000300a00 */
[----:B------:R-:W3:Y:S04]  /*b3a90*/  LDL.LU.64 R50, [R1+0x1458] ;  /* 0x0014580001327983 */ /* 0x000ee80000300a00 */
[----:B------:R-:W2:Y:S04]  /*b3aa0*/  LDL.LU.64 R44, [R1+0x1090] ;  /* 0x00109000012c7983 */ /* 0x000ea80000300a00 */
[----:B------:R-:W2:Y:S04]  /*b3ab0*/  LDL.LU.64 R46, [R1+0x1098] ;  /* 0x00109800012e7983 */ /* 0x000ea80000300a00 */
[----:B------:R-:W2:Y:S04]  /*b3ac0*/  LDL.LU.64 R40, [R1+0x990] ;  /* 0x0009900001287983 */ /* 0x000ea80000300a00 */
[----:B------:R-:W2:Y:S04]  /*b3ad0*/  LDL.LU.64 R42, [R1+0x998] ;  /* 0x00099800012a7983 */ /* 0x000ea80000300a00 */
[----:B0-----:R-:W2:Y:S04]  /*b3ae0*/  LDL.LU.64 R4, [R1+0x980] ;  /* 0x0009800001047983 */ /* 0x001ea80000300a00 */
[----:B-1----:R-:W2:Y:S04]  /*b3af0*/  LDL.LU.64 R6, [R1+0x988] ;  /* 0x0009880001067983 */ /* 0x002ea80000300a00 */
[----:B------:R-:W2:Y:S04]  /*b3b00*/  LDL.LU R31, [R1+0x788] ;  /* 0x00078800011f7983 */ /* 0x000ea80000300800 */
[----:B------:R-:W2:Y:S04]  /*b3b10*/  LDL.LU R0, [R1+0x7d0] ;  /* 0x0007d00001007983 */ /* 0x000ea80000300800 */
[----:B------:R-:W2:Y:S04]  /*b3b20*/  LDL.LU R61, [R1+0x7dc] ;  /* 0x0007dc00013d7983 */ /* 0x000ea80000300800 */
[----:B------:R-:W2:Y:S04]  /*b3b30*/  LDL.LU R60, [R1+0x7d8] ;  /* 0x0007d800013c7983 */ /* 0x000ea80000300800 */
[----:B------:R-:W4:Y:S04]  /*b3b40*/  LDL.LU R12, [R1+0x844] ;  /* 0x00084400010c7983 */ /* 0x000f280000300800 */
[----:B------:R-:W4:Y:S04]  /*b3b50*/  LDL.LU R13, [R1+0x840] ;  /* 0x00084000010d7983 */ /* 0x000f280000300800 */
[----:B------:R-:W3:Y:S04]  /*b3b60*/  LDL.LU R14, [R1+0x84c] ;  /* 0x00084c00010e7983 */ /* 0x000ee80000300800 */
[----:B------:R-:W3:Y:S04]  /*b3b70*/  LDL.LU R15, [R1+0x848] ;  /* 0x00084800010f7983 */ /* 0x000ee80000300800 */
[----:B---3--:R-:W-:Y:S04]  /*b3b80*/  STL.64 [R1+0xb870], R14 ;  /* 0x00b8700e01007387 */ /* 0x008fe80000100a00 */
[----:B----4-:R0:W-:Y:S04]  /*b3b90*/  STL.64 [R1+0xb868], R12 ;  /* 0x00b8680c01007387 */ /* 0x0101e80000100a00 */
[----:B0-----:R-:W3:Y:S04]  /*b3ba0*/  LDL.LU.64 R12, [R1+0x1480] ;  /* 0x00148000010c7983 */ /* 0x001ee80000300a00 */
[----:B------:R-:W3:Y:S04]  /*b3bb0*/  LDL.LU.64 R14, [R1+0x1488] ;  /* 0x00148800010e7983 */ /* 0x000ee80000300a00 */
[----:B------:R-:W4:Y:S01]  /*b3bc0*/  LDL.LU R32, [R1+0x854] ;  /* 0x0008540001207983 */ /* 0x000f220000300800 */
[C---:B------:R-:W-:Y:S03]  /*b3bd0*/  HMMA.16816.F32 R56, R36.reuse, R24, R56 ;  /* 0x000000182438723c */ /* 0x040fe60000001838 */
[----:B------:R-:W4:Y:S04]  /*b3be0*/  LDL.LU R33, [R1+0x850] ;  /* 0x0008500001217983 */ /* 0x000f280000300800 */
[----:B------:R-:W4:Y:S04]  /*b3bf0*/  LDL.LU R34, [R1+0x85c] ;  /* 0x00085c0001227983 */ /* 0x000f280000300800 */
[----:B------:R-:W4:Y:S01]  /*b3c00*/  LDL.LU R35, [R1+0x858] ;  /* 0x0008580001237983 */ /* 0x000f220000300800 */
[C---:B------:R-:W-:Y:S06]  /*b3c10*/  HMMA.16816.F32 R48, R36.reuse, R20, R48 ;  /* 0x000000142430723c */ /* 0x040fec0000001830 */
[C---:B--2---:R-:W-:Y:S06]  /*b3c20*/  HMMA.16816.F32 R44, R36.reuse, R18, R44 ;  /* 0x00000012242c723c */ /* 0x044fec000000182c */
[C---:B------:R-:W-:Y:S06]  /*b3c30*/  HMMA.16816.F32 R4, R36.reuse, R2, R4 ;  /* 0x000000022404723c */ /* 0x040fec0000001804 */
[----:B---3--:R-:W-:-:S15]  /*b3c40*/  HMMA.16816.F32 R12, R36, R26, R12 ;  /* 0x0000001a240c723c */ /* 0x008fde000000180c */
[----:B------:R-:W-:-:S08]  /*b3c50*/  NOP ;  /* 0x0000000000007918 */ /* 0x000fd00000000000 */
[----:B------:R-:W-:Y:S04]  /*b3c60*/  STL.64 [R1+0x810], R12 ;  /* 0x0008100c01007387 */ /* 0x000fe80000100a00 */
[----:B------:R0:W-:Y:S02]  /*b3c70*/  STL.64 [R1+0x818], R14 ;  /* 0x0008180e01007387 */ /* 0x0001e40000100a00 */
[----:B0-----:R-:W-:Y:S02]  /*b3c80*/  HMMA.16816.F32 R12, R36, R22, R52 ;  /* 0x00000016240c723c */ /* 0x001fe40000001834 */
[----:B------:R-:W-:Y:S04]  /*b3c90*/  STL.64 [R1+0x820], R56 ;  /* 0x0008203801007387 */ /* 0x000fe80000100a00 */
[----:B------:R-:W-:-:S15]  /*b3ca0*/  STL.64 [R1+0x828], R58 ;  /* 0x0008283a01007387 */ /* 0x000fde0000100a00 */
[----:B------:R-:W-:-:S02]  /*b3cb0*/  NOP ;  /* 0x0000000000007918 */ /* 0x000fc40000000000 */
[----:B------:R-:W-:Y:S04]  /*b3cc0*/  STL.64 [R1+0x830], R12 ;  /* 0x0008300c01007387 */ /* 0x000fe80000100a00 */
[----:B------:R0:W-:Y:S02]  /*b3cd0*/  STL.64 [R1+0x838], R14 ;  /* 0x0008380e01007387 */ /* 0x0001e40000100a00 */
[----:B0-----:R-:W-:Y:S02]  /*b3ce0*/  HMMA.16816.F32 R12, R36, R16, R40 ;  /* 0x00000010240c723c */ /* 0x001fe40000001828 */
[----:B------:R-:W-:Y:S04]  /*b3cf0*/  STL.64 [R1+0x860], R48 ;  /* 0x0008603001007387 */ /* 0x000fe80000100a00 */
[----:B------:R-:W-:Y:S04]  /*b3d00*/  STL.64 [R1+0x868], R50 ;  /* 0x0008683201007387 */ /* 0x000fe80000100a00 */
[----:B------:R-:W-:Y:S04]  /*b3d10*/  STL.64 [R1+0x880], R44 ;  /* 0x0008802c01007387 */ /* 0x000fe80000100a00 */
[----:B------:R-:W-:Y:S04]  /*b3d20*/  STL.64 [R1+0x888], R46 ;  /* 0x0008882e01007387 */ /* 0x000fe80000100a00 */
[----:B------:R-:W2:Y:S05]  /*b3d30*/  LDL.LU R38, [R1+0x78c] ;  /* 0x00078c0001267983 */ /* 0x000eaa0000300800 */
[----:B------:R0:W-:Y:S04]  /*b3d40*/  STL.64 [R1+0x8a0], R12 ;  /* 0x0008a00c01007387 */ /* 0x0001e80000100a00 */
[----:B------:R1:W-:Y:S04]  /*b3d50*/  STL.64 [R1+0x8a8], R14 ;  /* 0x0008a80e01007387 */ /* 0x0003e80000100a00 */
[----:B------:R-:W3:Y:S04]  /*b3d60*/  LDL.LU R39, [R1+0x7d4] ;  /* 0x0007d40001277983 */ /* 0x000ee80000300800 */
[----:B------:R4:W-:Y:S04]  /*b3d70*/  STL.64 [R1+0x890], R4 ;  /* 0x0008900401007387 */ /* 0x0009e80000100a00 */
[----:B------:R4:W-:Y:S04]  /*b3d80*/  STL.64 [R1+0x898], R6 ;  /* 0x0008980601007387 */ /* 0x0009e80000100a00 */
[----:B0-----:R-:W3:Y:S04]  /*b3d90*/  LDL.LU.64 R12, [R1+0x1440] ;  /* 0x00144000010c7983 */ /* 0x001ee80000300a00 */
[----:B-1----:R-:W3:Y:S04]  /*b3da0*/  LDL.LU.64 R14, [R1+0x1448] ;  /* 0x00144800010e7983 */ /* 0x002ee80000300a00 */
[----:B------:R-:W3:Y:S04]  /*b3db0*/  LDL.LU.64 R56, [R1+0x1430] ;  /* 0x0014300001387983 */ /* 0x000ee80000300a00 */
[----:B------:R-:W3:Y:S04]  /*b3dc0*/  LDL.LU.64 R58, [R1+0x1438] ;  /* 0x00143800013a7983 */ /* 0x000ee80000300a00 */
[----:B------:R-:W3:Y:S04]  /*b3dd0*/  LDL.LU.64 R52, [R1+0x1420] ;  /* 0x0014200001347983 */ /* 0x000ee80000300a00 */
[----:B------:R-:W3:Y:S04]  /*b3de0*/  LDL.LU.64 R54, [R1+0x1428] ;  /* 0x0014280001367983 */ /* 0x000ee80000300a00 */
[----:B------:R-:W3:Y:S04]  /*b3df0*/  LDL.LU.64 R48, [R1+0x1410] ;  /* 0x0014100001307983 */ /* 0x000ee80000300a00 */
[----:B------:R-:W3:Y:S04]  /*b3e00*/  LDL.LU.64 R50, [R1+0x1418] ;  /* 0x0014180001327983 */ /* 0x000ee80000300a00 */
[----:B------:R-:W3:Y:S01]  /*b3e10*/  LDL.LU.64 R44, [R1+0x1380] ;  /* 0x00138000012c7983 */ /* 0x000ee20000300a00 */
[----:B------:R-:W-:-:S03]  /*b3e20*/  IMAD R30, R11, 0x100, R10 ;  /* 0x000001000b1e7824 */ /* 0x000fc600078e020a */
[----:B------:R-:W3:Y:S04]  /*b3e30*/  LDL.LU.64 R46, [R1+0x1388] ;  /* 0x00138800012e7983 */ /* 0x000ee80000300a00 */
[----:B------:R-:W3:Y:S04]  /*b3e40*/  LDL.LU.64 R40, [R1+0x1080] ;  /* 0x0010800001287983 */ /* 0x000ee80000300a00 */
[----:B------:R-:W3:Y:S04]  /*b3e50*/  LDL.LU.64 R42, [R1+0x1088] ;  /* 0x00108800012a7983 */ /* 0x000ee80000300a00 */
[----:B------:R-:W3:Y:S04]  /*b3e60*/  LDL.LU.64 R8, [R1+0x970] ;  /* 0x0009700001087983 */ /* 0x000ee80000300a00 */
[----:B------:R-:W3:Y:S04]  /*b3e70*/  LDL.LU.64 R10, [R1+0x978] ;  /* 0x00097800010a7983 */ /* 0x000ee80000300a00 */
[----:B----4-:R-:W4:Y:S04]  /*b3e80*/  LDL.LU.64 R4, [R1+0x960] ;  /* 0x0009600001047983 */ /* 0x010f280000300a00 */
[----:B------:R-:W4:Y:S01]  /*b3e90*/  LDL.LU.64 R6, [R1+0x968] ;  /* 0x0009680001067983 */ /* 0x000f220000300a00 */
[----:B------:R-:W-:Y:S01]  /*b3ea0*/  F2FP.F16.E4M3.UNPACK_B R36, R30 ;  /* 0x0000001eff24723e */ /* 0x000fe200020006ff */
[----:B--2---:R-:W-:-:S05]  /*b3eb0*/  IMAD R31, R31, 0x100, R38 ;  /* 0x000001001f1f7824 */ /* 0x004fca00078e0226 */
[----:B------:R-:W-:Y:S01]  /*b3ec0*/  F2FP.F16.E4M3.UNPACK_B R37, R31 ;  /* 0x0000001fff25723e */ /* 0x000fe200020006ff */
[----:B---3--:R-:W-:Y:S02]  /*b3ed0*/  IMAD R38, R0, 0x100, R39 ;  /* 0x0000010000267824 */ /* 0x008fe400078e0227 */
[----:B------:R-:W-:-:S03]  /*b3ee0*/  IMAD R39, R60, 0x100, R61 ;  /* 0x000001003c277824 */ /* 0x000fc600078e023d */
[----:B------:R-:W-:Y:S02]  /*b3ef0*/  F2FP.F16.E4M3.UNPACK_B R38, R38 ;  /* 0x00000026ff26723e */ /* 0x000fe400020006ff */
[----:B------:R-:W-:-:S07]  /*b3f00*/  F2FP.F16.E4M3.UNPACK_B R39, R39 ;  /* 0x00000027ff27723e */ /* 0x000fce00020006ff */
[----:B------:R-:W-:-:S15]  /*b3f10*/  HMMA.16816.F32 R12, R36, R28, R12 ;  /* 0x0000001c240c723c */ /* 0x000fde000000180c */
[----:B------:R-:W-:-:S08]  /*b3f20*/  NOP ;  /* 0x0000000000007918 */ /* 0x000fd00000000000 */
[----:B------:R-:W-:Y:S04]  /*b3f30*/  STL.64 [R1+0x8b0], R12 ;  /* 0x0008b00c01007387 */ /* 0x000fe80000100a00 */
[----:B------:R0:W-:Y:S04]  /*b3f40*/  STL.64 [R1+0x8b8], R14 ;  /* 0x0008b80e01007387 */ /* 0x0001e80000100a00 */
[----:B0-----:R-:W2:Y:S04]  /*b3f50*/  LDL.LU.64 R14, [R1+0xb870] ;  /* 0x00b87000010e7983 */ /* 0x001ea80000300a00 */
[----:B------:R-:W3:Y:S01]  /*b3f60*/  LDL.LU.64 R12, [R1+0xb868] ;  /* 0x00b86800010c7983 */ /* 0x000ee20000300a00 */
[C---:B------:R-:W-:Y:S03]  /*b3f70*/  HMMA.16816.F32 R56, R36.reuse, R26, R56 ;  /* 0x0000001a2438723c */ /* 0x040fe60000001838 */
[----:B------:R-:W3:Y:S03]  /*b3f80*/  LDL.LU R61, [R1+0xab4] ;  /* 0x000ab400013d7983 */ /* 0x000ee60000300800 */
[C---:B------:R-:W-:Y:S01]  /*b3f90*/  HMMA.16816.F32 R52, R36.reuse, R24, R52 ;  /* 0x000000182434723c */ /* 0x040fe20000001834 */
[----:B------:R-:W3:Y:S05]  /*b3fa0*/  LDL.LU R60, [R1+0xab0] ;  /* 0x000ab000013c7983 */ /* 0x000eea0000300800 */
[C---:B------:R-:W-:Y:S06]  /*b3fb0*/  HMMA.16816.F32 R48, R36.reuse, R22, R48 ;  /* 0x000000162430723c */ /* 0x040fec0000001830 */
[C---:B------:R-:W-:Y:S06]  /*b3fc0*/  HMMA.16816.F32 R44, R36.reuse, R20, R44 ;  /* 0x00000014242c723c */ /* 0x040fec000000182c */
[C---:B------:R-:W-:Y:S06]  /*b3fd0*/  HMMA.16816.F32 R40, R36.reuse, R18, R40 ;  /* 0x000000122428723c */ /* 0x040fec0000001828 */
[C---:B------:R-:W-:Y:S06]  /*b3fe0*/  HMMA.16816.F32 R8, R36.reuse, R16, R8 ;  /* 0x000000102408723c */ /* 0x040fec0000001808 */
[----:B----4-:R-:W-:Y:S01]  /*b3ff0*/  HMMA.16816.F32 R4, R36, R2, R4 ;  /* 0x000000022404723c */ /* 0x010fe20000001804 */
        /* <DEDUP_REMOVED lines=10> */
[----:B------:R-:W-:Y:S04]  /*b40a0*/  STL.64 [R1+0x950], R8 ;  /* 0x0009500801007387 */ /* 0x000fe80000100a00 */
[----:B------:R-:W-:Y:S04]  /*b40b0*/  STL.64 [R1+0x958], R10 ;  /* 0x0009580a01007387 */ /* 0x000fe80000100a00 */
[----:B------:R4:W-:Y:S04]  /*b40c0*/  STL.64 [R1+0x940], R4 ;  /* 0x0009400401007387 */ /* 0x0009e80000100a00 */
[----:B------:R4:W-:Y:S04]  /*b40d0*/  STL.64 [R1+0x948], R6 ;  /* 0x0009480601007387 */ /* 0x0009e80000100a00 */
[----:B0-----:R-:W3:Y:S04]  /*b40e0*/  LDL.LU.64 R52, [R1+0x1590] ;  /* 0x0015900001347983 */ /* 0x001ee80000300a00 */
[----:B-1----:R-:W3:Y:S04]  /*b40f0*/  LDL.LU.64 R54, [R1+0x1598] ;  /* 0x0015980001367983 */ /* 0x002ee80000300a00 */
[----:B----4-:R-:W4:Y:S04]  /*b4100*/  LDL.LU.64 R48, [R1+0x1580] ;  /* 0x0015800001307983 */ /* 0x010f280000300a00 */
[----:B------:R-:W4:Y:S04]  /*b4110*/  LDL.LU.64 R50, [R1+0x1588] ;  /* 0x0015880001327983 */ /* 0x000f280000300a00 */
[----:B------:R-:W4:Y:S04]  /*b4120*/  LDL.LU.64 R44, [R1+0x1570] ;  /* 0x00157000012c7983 */ /* 0x000f280000300a00 */
[----:B------:R-:W4:Y:S04]  /*b4130*/  LDL.LU.64 R46, [R1+0x1578] ;  /* 0x00157800012e7983 */ /* 0x000f280000300a00 */
[----:B------:R-:W4:Y:S04]  /*b4140*/  LDL.LU.64 R40, [R1+0x1560] ;  /* 0x0015600001287983 */ /* 0x000f280000300a00 */
[----:B------:R-:W4:Y:S01]  /*b4150*/  LDL.LU.64 R42, [R1+0x1568] ;  /* 0x00156800012a7983 */ /* 0x000f220000300a00 */
[----:B------:R-:W-:-:S03]  /*b4160*/  IMAD R38, R33, 0x100, R32 ;  /* 0x0000010021267824 */ /* 0x000fc600078e0220 */
[----:B------:R-:W4:Y:S01]  /*b4170*/  LDL.LU.64 R4, [R1+0x1550] ;  /* 0x0015500001047983 */ /* 0x000f220000300a00 */
[----:B------:R-:W-:-:S03]  /*b4180*/  IMAD R39, R35, 0x100, R34 ;  /* 0x0000010023277824 */ /* 0x000fc600078e0222 */
[----:B------:R-:W4:Y:S04]  /*b4190*/  LDL.LU.64 R6, [R1+0x1558] ;  /* 0x0015580001067983 */ /* 0x000f280000300a00 */
[----:B------:R-:W4:Y:S04]  /*b41a0*/  LDL.LU.64 R32, [R1+0x1180] ;  /* 0x0011800001207983 */ /* 0x000f280000300a00 */
[----:B------:R-:W4:Y:S01]  /*b41b0*/  LDL.LU.64 R34, [R1+0x1188] ;  /* 0x0011880001227983 */ /* 0x000f220000300a00 */
[----:B--2---:R-:W-:Y:S02]  /*b41c0*/  IMAD R31, R15, 0x100, R14 ;  /* 0x000001000f1f7824 */ /* 0x004fe400078e020e */
[----:B---3--:R-:W-:-:S02]  /*b41d0*/  IMAD R30, R13, 0x100, R12 ;  /* 0x000001000d1e7824 */ /* 0x008fc400078e020c */
[----:B------:R-:W2:Y:S04]  /*b41e0*/  LDL.LU.64 R12, [R1+0x1070] ;  /* 0x00107000010c7983 */ /* 0x000ea80000300a00 */
[----:B------:R-:W2:Y:S04]  /*b41f0*/  LDL.LU.64 R14, [R1+0x1078] ;  /* 0x00107800010e7983 */ /* 0x000ea80000300a00 */
[----:B------:R-:W3:Y:S04]  /*b4200*/  LDL.LU.64 R8, [R1+0xfb0] ;  /* 0x000fb00001087983 */ /* 0x000ee80000300a00 */
[----:B------:R-:W3:Y:S01]  /*b4210*/  LDL.LU.64 R10, [R1+0xfb8] ;  /* 0x000fb800010a7983 */ /* 0x000ee20000300a00 */
[----:B------:R-:W-:-:S02]  /*b4220*/  F2FP.F16.E4M3.UNPACK_B R36, R30 ;  /* 0x0000001eff24723e */ /* 0x000fc400020006ff */
[----:B------:R-:W-:Y:S02]  /*b4230*/  F2FP.F16.E4M3.UNPACK_B R37, R31 ;  /* 0x0000001fff25723e */ /* 0x000fe400020006ff */
[----:B------:R-:W-:Y:S02]  /*b4240*/  F2FP.F16.E4M3.UNPACK_B R38, R38 ;  /* 0x00000026ff26723e */ /* 0x000fe400020006ff */
[----:B------:R-:W-:-:S07]  /*b4250*/  F2FP.F16.E4M3.UNPACK_B R39, R39 ;  /* 0x00000027ff27723e */ /* 0x000fce00020006ff */
[C---:B------:R-:W-:Y:S06]  /*b4260*/  HMMA.16816.F32 R52, R36.reuse, R28, R52 ;  /* 0x0000001c2434723c */ /* 0x040fec0000001834 */
[C---:B----4-:R-:W-:Y:S06]  /*b4270*/  HMMA.16816.F32 R48, R36.reuse, R26, R48 ;  /* 0x0000001a2430723c */ /* 0x050fec0000001830 */
[C---:B------:R-:W-:Y:S11]  /*b4280*/  HMMA.16816.F32 R44, R36.reuse, R24, R44 ;  /* 0x00000018242c723c */ /* 0x040ff6000000182c */
[----:B------:R-:W-:Y:S04]  /*b4290*/  STL.64 [R1+0x960], R52 ;  /* 0x0009603401007387 */ /* 0x000fe80000100a00 */
[----:B------:R-:W-:Y:S04]  /*b42a0*/  STL.64 [R1+0x968], R54 ;  /* 0x0009683601007387 */ /* 0x000fe80000100a00 */
[----:B------:R-:W-:Y:S04]  /*b42b0*/  STL.64 [R1+0xb860], R26 ;  /* 0x00b8601a01007387 */ /* 0x000fe80000100a00 */
[----:B------:R-:W-:Y:S04]  /*b42c0*/  STL.64 [R1+0x970], R48 ;  /* 0x0009703001007387 */ /* 0x000fe80000100a00 */
[----:B------:R-:W-:Y:S04]  /*b42d0*/  STL.64 [R1+0x978], R50 ;  /* 0x0009783201007387 */ /* 0x000fe80000100a00 */
[----:B------:R0:W-:Y:S02]  /*b42e0*/  STL.64 [R1+0xb858], R24 ;  /* 0x00b8581801007387 */ /* 0x0001e40000100a00 */
[C---:B0-----:R-:W-:Y:S02]  /*b42f0*/  HMMA.16816.F32 R24, R36.reuse, R22, R40 ;  /* 0x000000162418723c */ /* 0x041fe40000001828 */
[----:B------:R-:W-:Y:S04]  /*b4300*/  STL.64 [R1+0x980], R44 ;  /* 0x0009802c01007387 */ /* 0x000fe80000100a00 */
[----:B------:R-:W-:Y:S01]  /*b4310*/  STL.64 [R1+0x988], R46 ;  /* 0x0009882e01007387 */ /* 0x000fe20000100a00 */
[----:B------:R-:W-:Y:S03]  /*b4320*/  HMMA.16816.F32 R4, R36, R20, R4 ;  /* 0x000000142404723c */ /* 0x000fe60000001804 */
[----:B------:R-:W4:-:S13]  /*b4330*/  LDL.LU R31, [R1+0xab8] ;  /* 0x000ab800011f7983 */ /* 0x000f1a0000300800 */
[----:B------:R-:W-:Y:S04]  /*b4340*/  STL.64 [R1+0x990], R24 ;  /* 0x0009901801007387 */ /* 0x000fe80000100a00 */
[----:B------:R0:W-:Y:S04]  /*b4350*/  STL.64 [R1+0x998], R26 ;  /* 0x0009981a01007387 */ /* 0x0001e80000100a00 */
[----:B------:R-:W4:Y:S01]  /*b4360*/  LDL.LU R56, [R1+0xaf0] ;  /* 0x000af00001387983 */ /* 0x000f220000300800 */
[C---:B0-----:R-:W-:Y:S03]  /*b4370*/  HMMA.16816.F32 R24, R36.reuse, R18, R32 ;  /* 0x000000122418723c */ /* 0x041fe60000001820 */
[----:B------:R-:W-:Y:S04]  /*b4380*/  STL.64 [R1+0x9b0], R4 ;  /* 0x0009b00401007387 */ /* 0x000fe80000100a00 */
[----:B------:R0:W-:Y:S04]  /*b4390*/  STL.64 [R1+0x9b8], R6 ;  /* 0x0009b80601007387 */ /* 0x0001e80000100a00 */
[----:B0-----:R-:W4:Y:S04]  /*b43a0*/  LDL.LU R6, [R1+0xafc] ;  /* 0x000afc0001067983 */ /* 0x001f280000300800 */
[----:B------:R-:W4:Y:S08]  /*b43b0*/  LDL.LU R7, [R1+0xaf8] ;  /* 0x000af80001077983 */ /* 0x000f300000300800 */
[----:B------:R0:W-:Y:S04]  /*b43c0*/  STL.64 [R1+0x9c0], R24 ;  /* 0x0009c01801007387 */ /* 0x0001e80000100a00 */
[----:B------:R1:W-:Y:S01]  /*b43d0*/  STL.64 [R1+0x9c8], R26 ;  /* 0x0009c81a01007387 */ /* 0x0003e20000100a00 */
[C---:B--2---:R-:W-:Y:S06]  /*b43e0*/  HMMA.16816.F32 R12, R36.reuse, R16, R12 ;  /* 0x00000010240c723c */ /* 0x044fec000000180c */
[----:B---3--:R-:W-:Y:S01]  /*b43f0*/  HMMA.16816.F32 R8, R36, R2, R8 ;  /* 0x000000022408723c */ /* 0x008fe20000001808 */
[----:B------:R-:W4:-:S15]  /*b4400*/  LDL.LU R38, [R1+0xabc] ;  /* 0x000abc0001267983 */ /* 0x000f1e0000300800 */
[----:B------:R-:W-:-:S01]  /*b4410*/  NOP ;  /* 0x0000000000007918 */ /* 0x000fc20000000000 */
[----:B------:R2:W-:Y:S04]  /*b4420*/  STL.64 [R1+0x9e0], R12 ;  /* 0x0009e00c01007387 */ /* 0x0005e80000100a00 */
[----:B------:R3:W-:Y:S04]  /*b4430*/  STL.64 [R1+0x9e8], R14 ;  /* 0x0009e80e01007387 */ /* 0x0007e80000100a00 */
[----:B------:R-:W4:Y:S04]  /*b4440*/  LDL.LU R39, [R1+0xaf4] ;  /* 0x000af40001277983 */ /* 0x000f280000300800 */
[----:B------:R3:W-:Y:S04]  /*b4450*/  STL.64 [R1+0x9d0], R8 ;  /* 0x0009d00801007387 */ /* 0x0007e80000100a00 */
[----:B------:R3:W-:Y:S04]  /*b4460*/  STL.64 [R1+0x9d8], R10 ;  /* 0x0009d80a01007387 */ /* 0x0007e80000100a00 */
[----:B0-----:R-:W4:Y:S04]  /*b4470*/  LDL.LU.64 R24, [R1+0x1540] ;  /* 0x0015400001187983 */ /* 0x001f280000300a00 */
[----:B-1----:R-:W4:Y:S01]  /*b4480*/  LDL.LU.64 R26, [R1+0x1548] ;  /* 0x00154800011a7983 */ /* 0x002f220000300a00 */
[----:B------:R-:W-:-:S03]  /*b4490*/  IMAD R30, R60, 0x100, R61 ;  /* 0x000001003c1e7824 */ /* 0x000fc600078e023d */
[----:B------:R-:W4:Y:S02]  /*b44a0*/  LDL.LU.64 R52, [R1+0x1530] ;  /* 0x0015300001347983 */ /* 0x000f240000300a00 */
[----:B------:R-:W-:Y:S02]  /*b44b0*/  F2FP.F16.E4M3.UNPACK_B R36, R30 ;  /* 0x0000001eff24723e */ /* 0x000fe400020006ff */
        /* <DEDUP_REMOVED lines=20> */
[----:B------:R-:W3:Y:S01]  /*b4600*/  LDL.LU R60, [R1+0xb68] ;  /* 0x000b6800013c7983 */ /* 0x000ee20000300800 */
[----:B----4-:R-:W-:-:S05]  /*b4610*/  IMAD R31, R31, 0x100, R38 ;  /* 0x000001001f1f7824 */ /* 0x010fca00078e0226 */
[----:B------:R-:W-:Y:S01]  /*b4620*/  F2FP.F16.E4M3.UNPACK_B R37, R31 ;  /* 0x0000001fff25723e */ /* 0x000fe200020006ff */
[----:B------:R-:W-:Y:S02]  /*b4630*/  IMAD R38, R56, 0x100, R39 ;  /* 0x0000010038267824 */ /* 0x000fe400078e0227 */
[----:B------:R-:W-:-:S03]  /*b4640*/  IMAD R39, R7, 0x100, R6 ;  /* 0x0000010007277824 */ /* 0x000fc600078e0206 */
[----:B------:R-:W-:Y:S02]  /*b4650*/  F2FP.F16.E4M3.UNPACK_B R38, R38 ;  /* 0x00000026ff26723e */ /* 0x000fe400020006ff */
[----:B------:R-:W-:-:S07]  /*b4660*/  F2FP.F16.E4M3.UNPACK_B R39, R39 ;  /* 0x00000027ff27723e */ /* 0x000fce00020006ff */
[----:B------:R-:W-:-:S15]  /*b4670*/  HMMA.16816.F32 R24, R36, R28, R24 ;  /* 0x0000001c2418723c */ /* 0x000fde0000001818 */
[----:B------:R-:W-:-:S08]  /*b4680*/  NOP ;  /* 0x0000000000007918 */ /* 0x000fd00000000000 */
[----:B------:R-:W-:Y:S04]  /*b4690*/  STL.64 [R1+0x9f0], R24 ;  /* 0x0009f01801007387 */ /* 0x000fe80000100a00 */
[----:B------:R0:W-:Y:S04]  /*b46a0*/  STL.64 [R1+0x9f8], R26 ;  /* 0x0009f81a01007387 */ /* 0x0001e80000100a00 */
[----:B0-----:R-:W4:Y:S04]  /*b46b0*/  LDL.LU.64 R26, [R1+0xb860] ;  /* 0x00b86000011a7983 */ /* 0x001f280000300a00 */
[----:B------:R-:W4:Y:S01]  /*b46c0*/  LDL.LU.64 R24, [R1+0xb858] ;  /* 0x00b8580001187983 */ /* 0x000f220000300a00 */
[C---:B------:R-:W-:Y:S06]  /*b46d0*/  HMMA.16816.F32 R44, R36.reuse, R22, R44 ;  /* 0x00000016242c723c */ /* 0x040fec000000182c */
[C---:B------:R-:W-:Y:S06]  /*b46e0*/  HMMA.16816.F32 R40, R36.reuse, R20, R40 ;  /* 0x000000142428723c */ /* 0x040fec0000001828 */
[C---:B------:R-:W-:Y:S06]  /*b46f0*/  HMMA.16816.F32 R32, R36.reuse, R18, R32 ;  /* 0x000000122420723c */ /* 0x040fec0000001820 */
[C---:B--2---:R-:W-:Y:S06]  /*b4700*/  HMMA.16816.F32 R12, R36.reuse, R16, R12 ;  /* 0x00000010240c723c */ /* 0x044fec000000180c */
[C---:B---3--:R-:W-:Y:S06]  /*b4710*/  HMMA.16816.F32 R8, R36.reuse, R2, R8 ;  /* 0x000000022408723c */ /* 0x048fec0000001808 */
[C---:B----4-:R-:W-:Y:S06]  /*b4720*/  HMMA.16816.F32 R52, R36.reuse, R26, R52 ;  /* 0x0000001a2434723c */ /* 0x050fec0000001834 */
[----:B------:R-:W-:-:S15]  /*b4730*/  HMMA.16816.F32 R48, R36, R24, R48 ;  /* 0x000000182430723c */ /* 0x000fde0000001830 */
[----:B------:R-:W-:-:S02]  /*b4740*/  NOP ;  /* 0x0000000000007918 */ /* 0x000fc40000000000 */
[----:B------:R-:W-:Y:S04]  /*b4750*/  STL.64 [R1+0xa00], R52 ;  /* 0x000a003401007387 */ /* 0x000fe80000100a00 */
[----:B------:R-:W-:Y:S04]  /*b4760*/  STL.64 [R1+0xa08], R54 ;  /* 0x000a083601007387 */ /* 0x000fe80000100a00 */
[----:B------:R-:W-:Y:S04]  /*b4770*/  STL.64 [R1+0xa10], R48 ;  /* 0x000a103001007387 */ /* 0x000fe80000100a00 */
[----:B------:R-:W-:Y:S04]  /*b4780*/  STL.64 [R1+0xa18], R50 ;  /* 0x000a183201007387 */ /* 0x000fe80000100a00 */
[----:B------:R-:W-:Y:S04]  /*b4790*/  STL.64 [R1+0xa20], R44 ;  /* 0x000a202c01007387 */ /* 0x000fe80000100a00 */
[----:B------:R-:W-:Y:S04]  /*b47a0*/  STL.64 [R1+0xa28], R46 ;  /* 0x000a282e01007387 */ /* 0x000fe80000100a00 */
[----:B------:R0:W-:Y:S04]  /*b47b0*/  STL.64 [R1+0xa30], R40 ;  /* 0x000a302801007387 */ /* 0x0001e80000100a00 */
[----:B------:R1:W-:Y:S04]  /*b47c0*/  STL.64 [R1+0xa38], R42 ;  /* 0x000a382a01007387 */ /* 0x0003e80000100a00 */
        /* <DEDUP_REMOVED lines=11> */
[----:B------:R-:W3:Y:S01]  /*b4880*/  LDL.LU.64 R14, [R1+0x1658] ;  /* 0x00165800010e7983 */ /* 0x000ee20000300a00 */
[----:B------:R-:W-:-:S02]  /*b4890*/  IMAD R30, R58, 0x100, R57 ;  /* 0x000001003a1e7824 */ /* 0x000fc400078e0239 */
[----:B------:R-:W-:Y:S01]  /*b48a0*/  IMAD R31, R0, 0x100, R59 ;  /* 0x00000100001f7824 */ /* 0x000fe200078e023b */
[----:B------:R-:W3:Y:S01]  /*b48b0*/  LDL.LU R6, [R1+0xb74] ;  /* 0x000b740001067983 */ /* 0x000ee20000300800 */
[----:B------:R-:W-:Y:S02]  /*b48c0*/  IMAD R38, R5, 0x100, R4 ;  /* 0x0000010005267824 */ /* 0x000fe400078e0204 */
[----:B------:R-:W-:Y:S01]  /*b48d0*/  IMAD R39, R60, 0x100, R61 ;  /* 0x000001003c277824 */ /* 0x000fe200078e023d */
[----:B------:R-:W-:Y:S01]  /*b48e0*/  F2FP.F16.E4M3.UNPACK_B R36, R30 ;  /* 0x0000001eff24723e */ /* 0x000fe200020006ff */
[----:B------:R-:W3:Y:S01]  /*b48f0*/  LDL.LU R7, [R1+0xb70] ;  /* 0x000b700001077983 */ /* 0x000ee20000300800 */
[----:B------:R-:W-:Y:S02]  /*b4900*/  F2FP.F16.E4M3.UNPACK_B R37, R31 ;  /* 0x0000001fff25723e */ /* 0x000fe400020006ff */
[----:B------:R-:W-:Y:S01]  /*b4910*/  F2FP.F16.E4M3.UNPACK_B R38, R38 ;  /* 0x00000026ff26723e */ /* 0x000fe200020006ff */
[----:B-1----:R-:W3:Y:S01]  /*b4920*/  LDL.LU R8, [R1+0xb7c] ;  /* 0x000b7c0001087983 */ /* 0x002ee20000300800 */
[----:B------:R-:W-:-:S03]  /*b4930*/  F2FP.F16.E4M3.UNPACK_B R39, R39 ;  /* 0x00000027ff27723e */ /* 0x000fc600020006ff */
[----:B------:R-:W3:Y:S04]  /*b4940*/  LDL.LU R9, [R1+0xb78] ;  /* 0x000b780001097983 */ /* 0x000ee80000300800 */
[----:B------:R-:W3:Y:S04]  /*b4950*/  LDL.LU R10, [R1+0xb94] ;  /* 0x000b9400010a7983 */ /* 0x000ee80000300800 */
[----:B------:R-:W3:Y:S01]  /*b4960*/  LDL.LU R11, [R1+0xb90] ;  /* 0x000b9000010b7983 */ /* 0x000ee20000300800 */
[C---:B----4-:R-:W-:Y:S06]  /*b4970*/  HMMA.16816.F32 R40, R36.reuse, R28, R40 ;  /* 0x0000001c2428723c */ /* 0x050fec0000001828 */
[C---:B--2---:R-:W-:Y:S06]  /*b4980*/  HMMA.16816.F32 R32, R36.reuse, R26, R32 ;  /* 0x0000001a2420723c */ /* 0x044fec0000001820 */
[C---:B---3--:R-:W-:Y:S11]  /*b4990*/  HMMA.16816.F32 R12, R36.reuse, R24, R12 ;  /* 0x00000018240c723c */ /* 0x048ff6000000180c */
[----:B------:R0:W-:Y:S04]  /*b49a0*/  STL.64 [R1+0xa80], R40 ;  /* 0x000a802801007387 */ /* 0x0001e80000100a00 */
[----:B------:R1:W-:Y:S04]  /*b49b0*/  STL.64 [R1+0xa88], R42 ;  /* 0x000a882a01007387 */ /* 0x0003e80000100a00 */
[----:B------:R-:W2:Y:S04]  /*b49c0*/  LDL.LU.64 R56, [R1+0x1640] ;  /* 0x0016400001387983 */ /* 0x000ea80000300a00 */
[----:B------:R-:W-:Y:S04]  /*b49d0*/  STL.64 [R1+0xa90], R32 ;  /* 0x000a902001007387 */ /* 0x000fe80000100a00 */
[----:B------:R-:W-:Y:S04]  /*b49e0*/  STL.64 [R1+0xa98], R34 ;  /* 0x000a982201007387 */ /* 0x000fe80000100a00 */
[----:B------:R-:W2:Y:S04]  /*b49f0*/  LDL.LU.64 R58, [R1+0x1648] ;  /* 0x00164800013a7983 */ /* 0x000ea80000300a00 */
[----:B------:R3:W-:Y:S04]  /*b4a00*/  STL.64 [R1+0xaa0], R12 ;  /* 0x000aa00c01007387 */ /* 0x0007e80000100a00 */
[----:B------:R4:W-:Y:S04]  /*b4a10*/  STL.64 [R1+0xaa8], R14 ;  /* 0x000aa80e01007387 */ /* 0x0009e80000100a00 */
[----:B------:R-:W2:Y:S04]  /*b4a20*/  LDL.LU.64 R52, [R1+0x1630] ;  /* 0x0016300001347983 */ /* 0x000ea80000300a00 */
[----:B------:R-:W2:Y:S04]  /*b4a30*/  LDL.LU.64 R54, [R1+0x1638] ;  /* 0x0016380001367983 */ /* 0x000ea80000300a00 */
[----:B------:R-:W2:Y:S04]  /*b4a40*/  LDL.LU.64 R48, [R1+0x1270] ;  /* 0x0012700001307983 */ /* 0x000ea80000300a00 */
[----:B------:R-:W2:Y:S04]  /*b4a50*/  LDL.LU.64 R50, [R1+0x1278] ;  /* 0x0012780001327983 */ /* 0x000ea80000300a00 */
[----:B------:R-:W2:Y:S04]  /*b4a60*/  LDL.LU.64 R44, [R1+0x1150] ;  /* 0x00115000012c7983 */ /* 0x000ea80000300a00 */
[----:B------:R-:W2:Y:S04]  /*b4a70*/  LDL.LU.64 R46, [R1+0x1158] ;  /* 0x00115800012e7983 */ /* 0x000ea80000300a00 */
[----:B0-----:R-:W2:Y:S04]  /*b4a80*/  LDL.LU.64 R40, [R1+0x910] ;  /* 0x0009100001287983 */ /* 0x001ea80000300a00 */
[----:B-1----:R-:W2:Y:S04]  /*b4a90*/  LDL.LU.64 R42, [R1+0x918] ;  /* 0x00091800012a7983 */ /* 0x002ea80000300a00 */
[----:B---3--:R-:W3:Y:S04]  /*b4aa0*/  LDL.LU R12, [R1+0xb9c] ;  /* 0x000b9c00010c7983 */ /* 0x008ee80000300800 */
[----:B------:R-:W3:Y:S04]  /*b4ab0*/  LDL.LU R13, [R1+0xb98] ;  /* 0x000b9800010d7983 */ /* 0x000ee80000300800 */
[----:B------:R-:W-:Y:S04]  /*b4ac0*/  STL.64 [R1+0xb850], R26 ;  /* 0x00b8501a01007387 */ /* 0x000fe80000100a00 */
[----:B------:R0:W-:Y:S04]  /*b4ad0*/  STL.64 [R1+0xb848], R24 ;  /* 0x00b8481801007387 */ /* 0x0001e80000100a00 */
[----:B----4-:R-:W4:Y:S04]  /*b4ae0*/  LDL.LU R14, [R1+0xc44] ;  /* 0x000c4400010e7983 */ /* 0x010f280000300800 */
[----:B------:R-:W4:Y:S04]  /*b4af0*/  LDL.LU R15, [R1+0xc40] ;  /* 0x000c4000010f7983 */ /* 0x000f280000300800 */
[----:B------:R-:W4:Y:S04]  /*b4b00*/  LDL.LU R32, [R1+0xc4c] ;  /* 0x000c4c0001207983 */ /* 0x000f280000300800 */
[----:B------:R-:W4:Y:S04]  /*b4b10*/  LDL.LU R33, [R1+0xc48] ;  /* 0x000c480001217983 */ /* 0x000f280000300800 */
[----:B------:R-:W4:Y:S04]  /*b4b20*/  LDL.LU R34, [R1+0xc64] ;  /* 0x000c640001227983 */ /* 0x000f280000300800 */
[----:B------:R-:W4:Y:S04]  /*b4b30*/  LDL.LU R35, [R1+0xc60] ;  /* 0x000c600001237983 */ /* 0x000f280000300800 */
[----:B------:R-:W4:Y:S04]  /*b4b40*/  LDL.LU R61, [R1+0xc6c] ;  /* 0x000c6c00013d7983 */ /* 0x000f280000300800 */
[----:B------:R-:W4:Y:S01]  /*b4b50*/  LDL.LU R60, [R1+0xc68] ;  /* 0x000c6800013c7983 */ /* 0x000f220000300800 */
[C---:B--2---:R-:W-:Y:S06]  /*b4b60*/  HMMA.16816.F32 R56, R36.reuse, R22, R56 ;  /* 0x000000162438723c */ /* 0x044fec0000001838 */
[----:B0-----:R-:W-:-:S15]  /*b4b70*/  HMMA.16816.F32 R24, R36, R20, R52 ;  /* 0x000000142418723c */ /* 0x001fde0000001834 */
[----:B------:R-:W-:-:S02]  /*b4b80*/  NOP ;  /* 0x0000000000007918 */ /* 0x000fc40000000000 */
[----:B------:R-:W-:Y:S01]  /*b4b90*/  STL.64 [R1+0xab0], R56 ;  /* 0x000ab03801007387 */ /* 0x000fe20000100a00 */
[C---:B------:R-:W-:Y:S03]  /*b4ba0*/  HMMA.16816.F32 R48, R36.reuse, R18, R48 ;  /* 0x000000122430723c */ /* 0x040fe60000001830 */
[----:B------:R-:W-:Y:S03]  /*b4bb0*/  STL.64 [R1+0xab8], R58 ;  /* 0x000ab83a01007387 */ /* 0x000fe60000100a00 */
[C---:B------:R-:W-:Y:S01]  /*b4bc0*/  HMMA.16816.F32 R44, R36.reuse, R16, R44 ;  /* 0x00000010242c723c */ /* 0x040fe2000000182c */
[----:B------:R-:W-:Y:S04]  /*b4bd0*/  STL.64 [R1+0xaf0], R24 ;  /* 0x000af01801007387 */ /* 0x000fe80000100a00 */
[----:B------:R0:W-:Y:S02]  /*b4be0*/  STL.64 [R1+0xaf8], R26 ;  /* 0x000af81a01007387 */ /* 0x0001e40000100a00 */
[----:B0-----:R-:W-:Y:S10]  /*b4bf0*/  HMMA.16816.F32 R24, R36, R2, R40 ;  /* 0x000000022418723c */ /* 0x001ff40000001828 */
[----:B------:R-:W-:Y:S04]  /*b4c00*/  STL.64 [R1+0xb00], R48 ;  /* 0x000b003001007387 */ /* 0x000fe80000100a00 */
[----:B------:R-:W-:Y:S04]  /*b4c10*/  STL.64 [R1+0xb08], R50 ;  /* 0x000b083201007387 */ /* 0x000fe80000100a00 */
[----:B------:R-:W-:Y:S04]  /*b4c20*/  STL.64 [R1+0xb40], R44 ;  /* 0x000b402c01007387 */ /* 0x000fe80000100a00 */
[----:B------:R-:W-:Y:S04]  /*b4c30*/  STL.64 [R1+0xb48], R46 ;  /* 0x000b482e01007387 */ /* 0x000fe80000100a00 */
[----:B------:R0:W-:Y:S04]  /*b4c40*/  STL.64 [R1+0xb20], R24 ;  /* 0x000b201801007387 */ /* 0x0001e80000100a00 */
[----:B------:R1:W-:Y:S04]  /*b4c50*/  STL.64 [R1+0xb28], R26 ;  /* 0x000b281a01007387 */ /* 0x0003e80000100a00 */
[----:B0-----:R-:W2:Y:S04]  /*b4c60*/  LDL.LU.64 R24, [R1+0x1620] ;  /* 0x0016200001187983 */ /* 0x001ea80000300a00 */
[----:B-1----:R-:W2:Y:S01]  /*b4c70*/  LDL.LU.64 R26, [R1+0x1628] ;  /* 0x00162800011a7983 */ /* 0x002ea20000300a00 */
[----:B------:R-:W-:-:S02]  /*b4c80*/  IMAD R30, R7, 0x100, R6 ;  /* 0x00000100071e7824 */ /* 0x000fc400078e0206 */
[----:B------:R-:W-:Y:S02]  /*b4c90*/  IMAD R31, R9, 0x100, R8 ;  /* 0x00000100091f7824 */ /* 0x000fe400078e0208 */
[----:B------:R-:W-:Y:S02]  /*b4ca0*/  IMAD R38, R11, 0x100, R10 ;  /* 0x000001000b267824 */ /* 0x000fe400078e020a */
[----:B---3--:R-:W-:Y:S01]  /*b4cb0*/  IMAD R39, R13, 0x100, R12 ;  /* 0x000001000d277824 */ /* 0x008fe200078e020c */
[----:B------:R-:W-:Y:S01]  /*b4cc0*/  F2FP.F16.E4M3.UNPACK_B R36, R30 ;  /* 0x0000001eff24723e */ /* 0x000fe200020006ff */
[----:B------:R-:W3:Y:S01]  /*b4cd0*/  LDL.LU.64 R8, [R1+0x1610] ;  /* 0x0016100001087983 */ /* 0x000ee20000300a00 */
[----:B------:R-:W-:Y:S02]  /*b4ce0*/  F2FP.F16.E4M3.UNPACK_B R37, R31 ;  /* 0x0000001fff25723e */ /* 0x000fe400020006ff */
[----:B------:R-:W-:Y:S01]  /*b4cf0*/  F2FP.F16.E4M3.UNPACK_B R38, R38 ;  /* 0x00000026ff26723e */ /* 0x000fe200020006ff */
[----:B------:R-:W3:Y:S01]  /*b4d00*/  LDL.LU.64 R10, [R1+0x1618] ;  /* 0x00161800010a7983 */ /* 0x000ee20000300a00 */
[----:B------:R-:W-:-:S03]  /*b4d10*/  F2FP.F16.E4M3.UNPACK_B R39, R39 ;  /* 0x00000027ff27723e */ /* 0x000fc600020006ff */
[----:B------:R-:W4:Y:S04]  /*b4d20*/  LDL.LU.64 R4, [R1+0x1600] ;  /* 0x0016000001047983 */ /* 0x000f280000300a00 */
[----:B------:R-:W4:Y:S04]  /*b4d30*/  LDL.LU.64 R6, [R1+0x1608] ;  /* 0x0016080001067983 */ /* 0x000f280000300a00 */
        /* <DEDUP_REMOVED lines=10> */
[----:B--2---:R-:W-:-:S15]  /*b4de0*/  HMMA.16816.F32 R24, R36, R28, R24 ;  /* 0x0000001c2418723c */ /* 0x004fde0000001818 */
[----:B------:R-:W-:-:S08]  /*b4df0*/  NOP ;  /* 0x0000000000007918 */ /* 0x000fd00000000000 */
[----:B------:R-:W-:Y:S04]  /*b4e00*/  STL.64 [R1+0xb50], R24 ;  /* 0x000b501801007387 */ /* 0x000fe80000100a00 */
[----:B------:R0:W-:Y:S04]  /*b4e10*/  STL.64 [R1+0xb58], R26 ;  /* 0x000b581a01007387 */ /* 0x0001e80000100a00 */
[----:B0-----:R-:W2:Y:S04]  /*b4e20*/  LDL.LU.64 R26, [R1+0xb850] ;  /* 0x00b85000011a7983 */ /* 0x001ea80000300a00 */
[----:B------:R-:W2:Y:S01]  /*b4e30*/  LDL.LU.64 R24, [R1+0xb848] ;  /* 0x00b8480001187983 */ /* 0x000ea20000300a00 */
[C---:B---3--:R-:W-:Y:S06]  /*b4e40*/  HMMA.16816.F32 R56, R36.reuse, R22, R56 ;  /* 0x000000162438723c */ /* 0x048fec0000001838 */
[C---:B----4-:R-:W-:Y:S06]  /*b4e50*/  HMMA.16816.F32 R52, R36.reuse, R20, R52 ;  /* 0x000000142434723c */ /* 0x050fec0000001834 */
[C---:B--2---:R-:W-:Y:S06]  /*b4e60*/  HMMA.16816.F32 R8, R36.reuse, R26, R8 ;  /* 0x0000001a2408723c */ /* 0x044fec0000001808 */
[----:B------:R-:W-:-:S15]  /*b4e70*/  HMMA.16816.F32 R4, R36, R24, R4 ;  /* 0x000000182404723c */ /* 0x000fde0000001804 */
[----:B------:R-:W-:-:S02]  /*b4e80*/  NOP ;  /* 0x0000000000007918 */ /* 0x000fc40000000000 */
[----:B------:R0:W-:Y:S04]  /*b4e90*/  STL.64 [R1+0xb60], R8 ;  /* 0x000b600801007387 */ /* 0x0001e80000100a00 */
[----:B------:R1:W-:Y:S04]  /*b4ea0*/  STL.64 [R1+0xb68], R10 ;  /* 0x000b680a01007387 */ /* 0x0003e80000100a00 */
[----:B0-----:R-:W2:Y:S04]  /*b4eb0*/  LDL.LU.64 R8, [R1+0x1750] ;  /* 0x0017500001087983 */ /* 0x001ea80000300a00 */
[----:B-1----:R-:W2:Y:S04]  /*b4ec0*/  LDL.LU.64 R10, [R1+0x1758] ;  /* 0x00175800010a7983 */ /* 0x002ea80000300a00 */
[----:B------:R0:W-:Y:S04]  /*b4ed0*/  STL.64 [R1+0xb70], R4 ;  /* 0x000b700401007387 */ /* 0x0001e80000100a00 */
[----:B------:R1:W-:Y:S04]  /*b4ee0*/  STL.64 [R1+0xb78], R6 ;  /* 0x000b780601007387 */ /* 0x0003e80000100a00 */
[----:B0-----:R-:W3:Y:S04]  /*b4ef0*/  LDL.LU.64 R4, [R1+0x1740] ;  /* 0x0017400001047983 */ /* 0x001ee80000300a00 */
[----:B-1----:R-:W3:Y:S01]  /*b4f00*/  LDL.LU.64 R6, [R1+0x1748] ;  /* 0x0017480001067983 */ /* 0x002ee20000300a00 */
[C---:B------:R-:W-:Y:S06]  /*b4f10*/  HMMA.16816.F32 R48, R36.reuse, R18, R48 ;  /* 0x000000122430723c */ /* 0x040fec0000001830 */
[C---:B------:R-:W-:Y:S06]  /*b4f20*/  HMMA.16816.F32 R44, R36.reuse, R16, R44 ;  /* 0x00000010242c723c */ /* 0x040fec000000182c */
[----:B------:R-:W-:Y:S01]  /*b4f30*/  HMMA.16816.F32 R36, R36, R2, R40 ;  /* 0x000000022424723c */ /* 0x000fe20000001828 */
[----:B------:R-:W-:Y:S04]  /*b4f40*/  STL.64 [R1+0xb90], R56 ;  /* 0x000b903801007387 */ /* 0x000fe80000100a00 */
[----:B------:R-:W-:Y:S04]  /*b4f50*/  STL.64 [R1+0xb98], R58 ;  /* 0x000b983a01007387 */ /* 0x000fe80000100a00 */
[----:B------:R-:W-:Y:S04]  /*b4f60*/  STL.64 [R1+0xba0], R52 ;  /* 0x000ba03401007387 */ /* 0x000fe80000100a00 */
[----:B------:R-:W-:Y:S04]  /*b4f70*/  STL.64 [R1+0xba8], R54 ;  /* 0x000ba83601007387 */ /* 0x000fe80000100a00 */
[----:B------:R-:W-:Y:S04]  /*b4f80*/  STL.64 [R1+0xbc0], R48 ;  /* 0x000bc03001007387 */ /* 0x000fe80000100a00 */
[----:B------:R-:W-:Y:S04]  /*b4f90*/  STL.64 [R1+0xbc8], R50 ;  /* 0x000bc83201007387 */ /* 0x000fe80000100a00 */
[----:B------:R-:W-:Y:S04]  /*b4fa0*/  STL.64 [R1+0xbe0], R44 ;  /* 0x000be02c01007387 */ /* 0x000fe80000100a00 */
[----:B------:R-:W-:Y:S01]  /*b4fb0*/  STL.64 [R1+0xbe8], R46 ;  /* 0x000be82e01007387 */ /* 0x000fe20000100a00 */
[----:B------:R-:W-:-:S03]  /*b4fc0*/  IMAD R30, R15, 0x100, R14 ;  /* 0x000001000f1e7824 */ /* 0x000fc600078e020e */
[----:B------:R-:W4:Y:S01]  /*b4fd0*/  LDL.LU R12, [R1+0x1a88] ;  /* 0x001a8800010c7983 */ /* 0x000f220000300800 */
[----:B------:R-:W-:-:S03]  /*b4fe0*/  IMAD R31, R33, 0x100, R32 ;  /* 0x00000100211f7824 */ /* 0x000fc600078e0220 */
[----:B------:R0:W-:Y:S04]  /*b4ff0*/  STL.64 [R1+0xbd0], R36 ;  /* 0x000bd02401007387 */ /* 0x0001e80000100a00 */
[----:B------:R1:W-:Y:S04]  /*b5000*/  STL.64 [R1+0xbd8], R38 ;  /* 0x000bd82601007387 */ /* 0x0003e80000100a00 */
[----:B------:R-:W4:Y:S01]  /*b5010*/  LDL.LU R13, [R1+0x1a84] ;  /* 0x001a8400010d7983 */ /* 0x000f220000300800 */
[----:B0-----:R-:W-:-:S03]  /*b5020*/  F2FP.F16.E4M3.UNPACK_B R36, R30 ;  /* 0x0000001eff24723e */ /* 0x001fc600020006ff */
[----:B------:R-:W4:Y:S01]  /*b5030*/  LDL.LU.64 R52, [R1+0x1730] ;  /* 0x0017300001347983 */ /* 0x000f220000300a00 */
[----:B-1----:R-:W-:Y:S02]  /*b5040*/  IMAD R38, R35, 0x100, R34 ;  /* 0x0000010023267824 */ /* 0x002fe400078e0222 */
[----:B------:R-:W-:Y:S01]  /*b5050*/  IMAD R39, R60, 0x100, R61 ;  /* 0x000001003c277824 */ /* 0x000fe200078e023d */
[----:B------:R-:W-:Y:S02]  /*b5060*/  F2FP.F16.E4M3.UNPACK_B R37, R31 ;  /* 0x0000001fff25723e */ /* 0x000fe400020006ff */
[----:B------:R-:W-:Y:S02]  /*b5070*/  F2FP.F16.E4M3.UNPACK_B R38, R38 ;  /* 0x00000026ff26723e */ /* 0x000fe400020006ff */
[----:B------:R-:W-:-:S07]  /*b5080*/  F2FP.F16.E4M3.UNPACK_B R39, R39 ;  /* 0x00000027ff27723e */ /* 0x000fce00020006ff */
[C---:B--2---:R-:W-:Y:S06]  /*b5090*/  HMMA.16816.F32 R8, R36.reuse, R28, R8 ;  /* 0x0000001c2408723c */ /* 0x044fec0000001808 */
[----:B---3--:R-:W-:-:S15]  /*b50a0*/  HMMA.16816.F32 R4, R36, R26, R4 ;  /* 0x0000001a2404723c */ /* 0x008fde0000001804 */
[----:B------:R-:W-:-:S02]  /*b50b0*/  NOP ;  /* 0x0000000000007918 */ /* 0x000fc40000000000 */
[----:B------:R0:W-:Y:S04]  /*b50c0*/  STL.64 [R1+0xbf0], R8 ;  /* 0x000bf00801007387 */ /* 0x0001e80000100a00 */
[----:B------:R1:W-:Y:S04]  /*b50d0*/  STL.64 [R1+0xbf8], R10 ;  /* 0x000bf80a01007387 */ /* 0x0003e80000100a00 */
        /* <DEDUP_REMOVED lines=11> */
[----:B---3--:R-:W3:Y:S04]  /*b5190*/  LDL.LU.64 R4, [R1+0x930] ;  /* 0x0009300001047983 */ /* 0x008ee80000300a00 */
[----:B------:R-:W3:Y:S04]  /*b51a0*/  LDL.LU.64 R6, [R1+0x938] ;  /* 0x0009380001067983 */ /* 0x000ee80000300a00 */
[----:B------:R-:W3:Y:S04]  /*b51b0*/  LDL.LU R31, [R1+0x1a8c] ;  /* 0x001a8c00011f7983 */ /* 0x000ee80000300800 */
[----:B------:R-:W3:Y:S04]  /*b51c0*/  LDL.LU R0, [R1+0x1b1c] ;  /* 0x001b1c0001007983 */ /* 0x000ee80000300800 */
[----:B------:R-:W3:Y:S04]  /*b51d0*/  LDL.LU R14, [R1+0x1b28] ;  /* 0x001b2800010e7983 */ /* 0x000ee80000300800 */
[----:B------:R-:W3:Y:S01]  /*b51e0*/  LDL.LU R15, [R1+0x1b24] ;  /* 0x001b2400010f7983 */ /* 0x000ee20000300800 */
[----:B----4-:R-:W-:Y:S01]  /*b51f0*/  IMAD R30, R13, 0x100, R12 ;  /* 0x000001000d1e7824 */ /* 0x010fe200078e020c */
[C---:B--2---:R-:W-:Y:S06]  /*b5200*/  HMMA.16816.F32 R52, R36.reuse, R24, R52 ;  /* 0x000000182434723c */ /* 0x044fec0000001834 */
[C---:B------:R-:W-:Y:S06]  /*b5210*/  HMMA.16816.F32 R48, R36.reuse, R22, R48 ;  /* 0x000000162430723c */ /* 0x040fec0000001830 */
[C---:B------:R-:W-:Y:S06]  /*b5220*/  HMMA.16816.F32 R44, R36.reuse, R20, R44 ;  /* 0x00000014242c723c */ /* 0x040fec000000182c */
[C---:B------:R-:W-:Y:S06]  /*b5230*/  HMMA.16816.F32 R40, R36.reuse, R18, R40 ;  /* 0x000000122428723c */ /* 0x040fec0000001828 */
[C---:B------:R-:W-:Y:S06]  /*b5240*/  HMMA.16816.F32 R8, R36.reuse, R16, R8 ;  /* 0x000000102408723c */ /* 0x040fec0000001808 */
[----:B---3--:R-:W-:Y:S01]  /*b5250*/  HMMA.16816.F32 R4, R36, R2, R4 ;  /* 0x000000022404723c */ /* 0x008fe20000001804 */
[----:B------:R0:W-:Y:S04]  /*b5260*/  STL.64 [R1+0xb840], R14 ;  /* 0x00b8400e01007387 */ /* 0x0001e80000100a00 */
[----:B------:R-:W2:Y:S04]  /*b5270*/  LDL.LU R32, [R1+0x1b30] ;  /* 0x001b300001207983 */ /* 0x000ea80000300800 */
[----:B------:R-:W2:Y:S04]  /*b5280*/  LDL.LU R33, [R1+0x1b2c] ;  /* 0x001b2c0001217983 */ /* 0x000ea80000300800 */
[----:B------:R-:W3:Y:S04]  /*b5290*/  LDL.LU R34, [R1+0x1b38] ;  /* 0x001b380001227983 */ /* 0x000ee80000300800 */
[----:B------:R-:W3:Y:S04]  /*b52a0*/  LDL.LU R35, [R1+0x1b34] ;  /* 0x001b340001237983 */ /* 0x000ee80000300800 */
[----:B------:R-:W4:Y:S04]  /*b52b0*/  LDL.LU R61, [R1+0x1b40] ;  /* 0x001b4000013d7983 */ /* 0x000f280000300800 */
[----:B------:R-:W4:Y:S04]  /*b52c0*/  LDL.LU R60, [R1+0x1b3c] ;  /* 0x001b3c00013c7983 */ /* 0x000f280000300800 */
        /* <DEDUP_REMOVED lines=8> */
[----:B------:R-:W2:Y:S04]  /*b5350*/  LDL.LU R36, [R1+0x1b10] ;  /* 0x001b100001247983 */ /* 0x000ea80000300800 */
[----:B------:R1:W-:Y:S04]  /*b5360*/  STL.64 [R1+0xc70], R8 ;  /* 0x000c700801007387 */ /* 0x0003e80000100a00 */
[----:B------:R1:W-:Y:S04]  /*b5370*/  STL.64 [R1+0xc78], R10 ;  /* 0x000c780a01007387 */ /* 0x0003e80000100a00 */
[----:B------:R-:W3:Y:S04]  /*b5380*/  LDL.LU R37, [R1+0x1b18] ;  /* 0x001b180001257983 */ /* 0x000ee80000300800 */
[----:B------:R1:W-:Y:S04]  /*b5390*/  STL.64 [R1+0xc60], R4 ;  /* 0x000c600401007387 */ /* 0x0003e80000100a00 */
[----:B------:R1:W-:Y:S04]  /*b53a0*/  STL.64 [R1+0xc68], R6 ;  /* 0x000c680601007387 */ /* 0x0003e80000100a00 */
[----:B------:R-:W3:Y:S04]  /*b53b0*/  LDL.LU R38, [R1+0x1b14] ;  /* 0x001b140001267983 */ /* 0x000ee80000300800 */
[----:B------:R-:W4:Y:S04]  /*b53c0*/  LDL.LU R39, [R1+0x1b20] ;  /* 0x001b200001277983 */ /* 0x000f280000300800 */
[----:B------:R-:W4:Y:S04]  /*b53d0*/  LDL.LU.64 R12, [R1+0x1700] ;  /* 0x00170000010c7983 */ /* 0x000f280000300a00 */
[----:B0-----:R-:W4:Y:S04]  /*b53e0*/  LDL.LU.64 R14, [R1+0x1708] ;  /* 0x00170800010e7983 */ /* 0x001f280000300a00 */
[----:B------:R-:W4:Y:S04]  /*b53f0*/  LDL.LU.64 R56, [R1+0x16f0] ;  /* 0x0016f00001387983 */ /* 0x000f280000300a00 */
[----:B------:R-:W4:Y:S04]  /*b5400*/  LDL.LU.64 R58, [R1+0x16f8] ;  /* 0x0016f800013a7983 */ /* 0x000f280000300a00 */
        /* <DEDUP_REMOVED lines=19> */
[----:B------:R-:W-:-:S15]  /*b5540*/  HMMA.16816.F32 R12, R36, R28, R12 ;  /* 0x0000001c240c723c */ /* 0x000fde000000180c */
[----:B------:R-:W-:-:S08]  /*b5550*/  NOP ;  /* 0x0000000000007918 */ /* 0x000fd00000000000 */
[----:B------:R-:W-:Y:S04]  /*b5560*/  STL.64 [R1+0xc80], R12 ;  /* 0x000c800c01007387 */ /* 0x000fe80000100a00 */
[----:B------:R0:W-:Y:S04]  /*b5570*/  STL.64 [R1+0xc88], R14 ;  /* 0x000c880e01007387 */ /* 0x0001e80000100a00 */
[----:B0-----:R-:W2:Y:S01]  /*b5580*/  LDL.LU.64 R14, [R1+0xb840] ;  /* 0x00b84000010e7983 */ /* 0x001ea20000300a00 */
[C---:B------:R-:W-:Y:S06]  /*b5590*/  HMMA.16816.F32 R56, R36.reuse, R26, R56 ;  /* 0x0000001a2438723c */ /* 0x040fec0000001838 */
[----:B------:R-:W-:Y:S01]  /*b55a0*/  STL.64 [R1+0xb838], R26 ;  /* 0x00b8381a01007387 */ /* 0x000fe20000100a00 */
[C---:B------:R-:W-:Y:S06]  /*b55b0*/  HMMA.16816.F32 R52, R36.reuse, R24, R52 ;  /* 0x000000182434723c */ /* 0x040fec0000001834 */
[C---:B------:R-:W-:Y:S06]  /*b55c0*/  HMMA.16816.F32 R48, R36.reuse, R22, R48 ;  /* 0x000000162430723c */ /* 0x040fec0000001830 */
[C---:B------:R-:W-:Y:S04]  /*b55d0*/  HMMA.16816.F32 R44, R36.reuse, R20, R44 ;  /* 0x00000014242c723c */ /* 0x040fe8000000182c */
[----:B------:R-:W-:Y:S04]  /*b55e0*/  STL.64 [R1+0xc90], R56 ;  /* 0x000c903801007387 */ /* 0x000fe80000100a00 */
[----:B------:R-:W-:Y:S01]  /*b55f0*/  STL.64 [R1+0xc98], R58 ;  /* 0x000c983a01007387 */ /* 0x000fe20000100a00 */
[C---:B------:R-:W-:Y:S03]  /*b5600*/  HMMA.16816.F32 R8, R36.reuse, R16, R8 ;  /* 0x000000102408723c */ /* 0x040fe60000001808 */
[----:B------:R0:W-:Y:S03]  /*b5610*/  STL.64 [R1+0xb830], R24 ;  /* 0x00b8301801007387 */ /* 0x0001e60000100a00 */
[C---:B------:R-:W-:Y:S06]  /*b5620*/  HMMA.16816.F32 R4, R36.reuse, R2, R4 ;  /* 0x000000022404723c */ /* 0x040fec0000001804 */
[----:B0-----:R-:W-:Y:S01]  /*b5630*/  HMMA.16816.F32 R24, R36, R18, R40 ;  /* 0x000000122418723c */ /* 0x001fe20000001828 */
        /* <DEDUP_REMOVED lines=10> */
[----:B------:R-:W2:Y:S04]  /*b56e0*/  LDL.LU R12, [R1+0x1b48] ;  /* 0x001b4800010c7983 */ /* 0x000ea80000300800 */
[----:B------:R4:W-:Y:S04]  /*b56f0*/  STL.64 [R1+0xd20], R4 ;  /* 0x000d200401007387 */ /* 0x0009e80000100a00 */
[----:B------:R4:W-:Y:S04]  /*b5700*/  STL.64 [R1+0xd28], R6 ;  /* 0x000d280601007387 */ /* 0x0009e80000100a00 */
[----:B------:R-:W2:Y:S04]  /*b5710*/  LDL.LU R13, [R1+0x1b44] ;  /* 0x001b4400010d7983 */ /* 0x000ea80000300800 */
[----:B0-----:R-:W2:Y:S04]  /*b5720*/  LDL.LU.64 R24, [R1+0x1820] ;  /* 0x0018200001187983 */ /* 0x001ea80000300a00 */
[----:B-1----:R-:W2:Y:S04]  /*b5730*/  LDL.LU.64 R26, [R1+0x1828] ;  /* 0x00182800011a7983 */ /* 0x002ea80000300a00 */
[----:B------:R-:W2:Y:S04]  /*b5740*/  LDL.LU.64 R56, [R1+0x1810] ;  /* 0x0018100001387983 */ /* 0x000ea80000300a00 */
        /* <DEDUP_REMOVED lines=11> */
[----:B------:R-:W4:Y:S04]  /*b5800*/  LDL.LU.64 R4, [R1+0x1230] ;  /* 0x0012300001047983 */ /* 0x000f280000300a00 */
[----:B------:R-:W4:Y:S01]  /*b5810*/  LDL.LU.64 R6, [R1+0x1238] ;  /* 0x0012380001067983 */ /* 0x000f220000300a00 */
[----:B--2---:R-:W-:-:S03]  /*b5820*/  IMAD R30, R15, 0x100, R14 ;  /* 0x000001000f1e7824 */ /* 0x004fc600078e020e */
[----:B------:R-:W2:Y:S04]  /*b5830*/  LDL.LU R14, [R1+0x1b68] ;  /* 0x001b6800010e7983 */ /* 0x000ea80000300800 */
[----:B------:R-:W2:Y:S01]  /*b5840*/  LDL.LU R15, [R1+0x1b64] ;  /* 0x001b6400010f7983 */ /* 0x000ea20000300800 */
[----:B------:R-:W-:Y:S02]  /*b5850*/  IMAD R31, R33, 0x100, R32 ;  /* 0x00000100211f7824 */ /* 0x000fe400078e0220 */
[----:B------:R-:W-:Y:S02]  /*b5860*/  IMAD R38, R35, 0x100, R34 ;  /* 0x0000010023267824 */ /* 0x000fe400078e0222 */
[----:B------:R-:W-:Y:S01]  /*b5870*/  IMAD R39, R60, 0x100, R61 ;  /* 0x000001003c277824 */ /* 0x000fe200078e023d */
[----:B------:R-:W-:-:S02]  /*b5880*/  F2FP.F16.E4M3.UNPACK_B R36, R30 ;  /* 0x0000001eff24723e */ /* 0x000fc400020006ff */
[----:B------:R-:W-:Y:S02]  /*b5890*/  F2FP.F16.E4M3.UNPACK_B R37, R31 ;  /* 0x0000001fff25723e */ /* 0x000fe400020006ff */
[----:B------:R-:W-:Y:S02]  /*b58a0*/  F2FP.F16.E4M3.UNPACK_B R38, R38 ;  /* 0x00000026ff26723e */ /* 0x000fe400020006ff */
[----:B------:R-:W-:-:S07]  /*b58b0*/  F2FP.F16.E4M3.UNPACK_B R39, R39 ;  /* 0x00000027ff27723e */ /* 0x000fce00020006ff */
[C---:B------:R-:W-:Y:S01]  /*b58c0*/  HMMA.16816.F32 R24, R36.reuse, R28, R24 ;  /* 0x0000001c2418723c */ /* 0x040fe20000001818 */
[----:B--2---:R-:W-:Y:S04]  /*b58d0*/  STL.64 [R1+0xb820], R14 ;  /* 0x00b8200e01007387 */ /* 0x004fe80000100a00 */
[----:B------:R-:W2:Y:S04]  /*b58e0*/  LDL.LU R32, [R1+0x1b70] ;  /* 0x001b700001207983 */ /* 0x000ea80000300800 */
[----:B------:R-:W2:Y:S04]  /*b58f0*/  LDL.LU R33, [R1+0x1b6c] ;  /* 0x001b6c0001217983 */ /* 0x000ea80000300800 */
[----:B------:R-:W2:Y:S04]  /*b5900*/  LDL.LU R34, [R1+0x1b78] ;  /* 0x001b780001227983 */ /* 0x000ea80000300800 */
[----:B------:R-:W2:Y:S06]  /*b5910*/  LDL.LU R35, [R1+0x1b74] ;  /* 0x001b740001237983 */ /* 0x000eac0000300800 */
[----:B------:R-:W-:Y:S04]  /*b5920*/  STL.64 [R1+0xd50], R24 ;  /* 0x000d501801007387 */ /* 0x000fe80000100a00 */
[----:B------:R0:W-:Y:S04]  /*b5930*/  STL.64 [R1+0xd58], R26 ;  /* 0x000d581a01007387 */ /* 0x0001e80000100a00 */
[----:B0-----:R-:W2:Y:S04]  /*b5940*/  LDL.LU.64 R26, [R1+0xb838] ;  /* 0x00b83800011a7983 */ /* 0x001ea80000300a00 */
[----:B------:R-:W2:Y:S01]  /*b5950*/  LDL.LU.64 R24, [R1+0xb830] ;  /* 0x00b8300001187983 */ /* 0x000ea20000300a00 */
[C---:B------:R-:W-:Y:S03]  /*b5960*/  HMMA.16816.F32 R48, R36.reuse, R22, R48 ;  /* 0x000000162430723c */ /* 0x040fe60000001830 */
[----:B------:R-:W2:Y:S03]  /*b5970*/  LDL.LU R0, [R1+0x1b50] ;  /* 0x001b500001007983 */ /* 0x000ea60000300800 */
[C---:B------:R-:W-:Y:S01]  /*b5980*/  HMMA.16816.F32 R44, R36.reuse, R20, R44 ;  /* 0x00000014242c723c */ /* 0x040fe2000000182c */
[----:B------:R-:W2:Y:S04]  /*b5990*/  LDL.LU R31, [R1+0x1b4c] ;  /* 0x001b4c00011f7983 */ /* 0x000ea80000300800 */
[----:B------:R-:W2:Y:S01]  /*b59a0*/  LDL.LU R61, [R1+0x1b80] ;  /* 0x001b8000013d7983 */ /* 0x000ea20000300800 */
[C---:B------:R-:W-:Y:S03]  /*b59b0*/  HMMA.16816.F32 R40, R36.reuse, R18, R40 ;  /* 0x000000122428723c */ /* 0x040fe60000001828 */
[----:B------:R-:W2:Y:S03]  /*b59c0*/  LDL.LU R60, [R1+0x1b7c] ;  /* 0x001b7c00013c7983 */ /* 0x000ea60000300800 */
[C---:B---3--:R-:W-:Y:S06]  /*b59d0*/  HMMA.16816.F32 R8, R36.reuse, R16, R8 ;  /* 0x000000102408723c */ /* 0x048fec0000001808 */
[----:B----4-:R-:W-:Y:S01]  /*b59e0*/  HMMA.16816.F32 R4, R36, R2, R4 ;  /* 0x000000022404723c */ /* 0x010fe20000001804 */
[----:B------:R-:W-:-:S05]  /*b59f0*/  IMAD R30, R13, 0x100, R12 ;  /* 0x000001000d1e7824 */ /* 0x000fca00078e020c */
[C---:B--2---:R-:W-:Y:S06]  /*b5a00*/  HMMA.16816.F32 R56, R36.reuse, R26, R56 ;  /* 0x0000001a2438723c */ /* 0x044fec0000001838 */
[----:B------:R-:W-:-:S15]  /*b5a10*/  HMMA.16816.F32 R52, R36, R24, R52 ;  /* 0x000000182434723c */ /* 0x000fde0000001834 */
[----:B------:R-:W-:-:S02]  /*b5a20*/  NOP ;  /* 0x0000000000007918 */ /* 0x000fc40000000000 */
        /* <DEDUP_REMOVED lines=14> */
[----:B------:R4:W-:Y:S04]  /*b5b10*/  STL.64 [R1+0xdd0], R4 ;  /* 0x000dd00401007387 */ /* 0x0009e80000100a00 */
[----:B------:R4:W-:Y:S04]  /*b5b20*/  STL.64 [R1+0xdd8], R6 ;  /* 0x000dd80601007387 */ /* 0x0009e80000100a00 */
[----:B------:R-:W4:Y:S04]  /*b5b30*/  LDL.LU R37, [R1+0x1b60] ;  /* 0x001b600001257983 */ /* 0x000f280000300800 */
[----:B------:R-:W4:Y:S04]  /*b5b40*/  LDL.LU R39, [R1+0x1b5c] ;  /* 0x001b5c0001277983 */ /* 0x000f280000300800 */
[----:B------:R-:W4:Y:S04]  /*b5b50*/  LDL.LU.64 R12, [R1+0x17d0] ;  /* 0x0017d000010c7983 */ /* 0x000f280000300a00 */
[----:B------:R-:W4:Y:S04]  /*b5b60*/  LDL.LU.64 R14, [R1+0x17d8] ;  /* 0x0017d800010e7983 */ /* 0x000f280000300a00 */
[----:B0-----:R-:W4:Y:S04]  /*b5b70*/  LDL.LU.64 R56, [R1+0x17c0] ;  /* 0x0017c00001387983 */ /* 0x001f280000300a00 */
[----:B-1----:R-:W4:Y:S04]  /*b5b80*/  LDL.LU.64 R58, [R1+0x17c8] ;  /* 0x0017c800013a7983 */ /* 0x002f280000300a00 */
[----:B--2---:R-:W2:Y:S04]  /*b5b90*/  LDL.LU.64 R52, [R1+0x17b0] ;  /* 0x0017b00001347983 */ /* 0x004ea80000300a00 */
[----:B---3--:R-:W2:Y:S04]  /*b5ba0*/  LDL.LU.64 R54, [R1+0x17b8] ;  /* 0x0017b80001367983 */ /* 0x008ea80000300a00 */
[----:B----4-:R-:W3:Y:S04]  /*b5bb0*/  LDL.LU.64 R48, [R1+0x17a0] ;  /* 0x0017a00001307983 */ /* 0x010ee80000300a00 */
        /* <DEDUP_REMOVED lines=9> */
[----:B------:R-:W-:-:S03]  /*b5c50*/  IMAD R31, R31, 0x100, R0 ;  /* 0x000001001f1f7824 */ /* 0x000fc600078e0200 */
[----:B------:R-:W4:Y:S01]  /*b5c60*/  LDL.LU R0, [R1+0xb828] ;  /* 0x00b8280001007983 */ /* 0x000f220000300800 */
[----:B------:R-:W-:Y:S01]  /*b5c70*/  IMAD R38, R38, 0x100, R36 ;  /* 0x0000010026267824 */ /* 0x000fe200078e0224 */
[----:B------:R-:W-:-:S04]  /*b5c80*/  F2FP.F16.E4M3.UNPACK_B R36, R30 ;  /* 0x0000001eff24723e */ /* 0x000fc800020006ff */
[----:B------:R-:W-:Y:S01]  /*b5c90*/  F2FP.F16.E4M3.UNPACK_B R38, R38 ;  /* 0x00000026ff26723e */ /* 0x000fe200020006ff */
[----:B------:R-:W-:Y:S01]  /*b5ca0*/  IMAD R39, R39, 0x100, R37 ;  /* 0x0000010027277824 */ /* 0x000fe200078e0225 */
[----:B------:R-:W-:-:S04]  /*b5cb0*/  F2FP.F16.E4M3.UNPACK_B R37, R31 ;  /* 0x0000001fff25723e */ /* 0x000fc800020006ff */
[----:B------:R-:W-:-:S07]  /*b5cc0*/  F2FP.F16.E4M3.UNPACK_B R39, R39 ;  /* 0x00000027ff27723e */ /* 0x000fce00020006ff */
[----:B------:R-:W-:-:S15]  /*b5cd0*/  HMMA.16816.F32 R12, R36, R28, R12 ;  /* 0x0000001c240c723c */ /* 0x000fde000000180c */
[----:B------:R-:W-:-:S08]  /*b5ce0*/  NOP ;  /* 0x0000000000007918 */ /* 0x000fd00000000000 */
[----:B------:R-:W-:Y:S04]  /*b5cf0*/  STL.64 [R1+0xdf0], R12 ;  /* 0x000df00c01007387 */ /* 0x000fe80000100a00 */
[----:B------:R0:W-:Y:S04]  /*b5d00*/  STL.64 [R1+0xdf8], R14 ;  /* 0x000df80e01007387 */ /* 0x0001e80000100a00 */
[----:B0-----:R-:W4:Y:S01]  /*b5d10*/  LDL.LU.64 R14, [R1+0xb820] ;  /* 0x00b82000010e7983 */ /* 0x001f220000300a00 */
[C---:B------:R-:W-:Y:S06]  /*b5d20*/  HMMA.16816.F32 R56, R36.reuse, R26, R56 ;  /* 0x0000001a2438723c */ /* 0x040fec0000001838 */
[----:B------:R-:W-:Y:S01]  /*b5d30*/  STL.64 [R1+0xb818], R26 ;  /* 0x00b8181a01007387 */ /* 0x000fe20000100a00 */
[C---:B--2---:R-:W-:Y:S06]  /*b5d40*/  HMMA.16816.F32 R52, R36.reuse, R24, R52 ;  /* 0x000000182434723c */ /* 0x044fec0000001834 */
[C---:B---3--:R-:W-:Y:S06]  /*b5d50*/  HMMA.16816.F32 R48, R36.reuse, R22, R48 ;  /* 0x000000162430723c */ /* 0x048fec0000001830 */
[C---:B----4-:R-:W-:Y:S04]  /*b5d60*/  HMMA.16816.F32 R44, R36.reuse, R20, R44 ;  /* 0x00000014242c723c */ /* 0x050fe8000000182c */
        /* <DEDUP_REMOVED lines=18> */
[----:B------:R-:W4:Y:S04]  /*b5e90*/  LDL.LU R12, [R1+0x1b88] ;  /* 0x001b8800010c7983 */ /* 0x000f280000300800 */
[----:B------:R-:W4:Y:S04]  /*b5ea0*/  LDL.LU R13, [R1+0x1b84] ;  /* 0x001b8400010d7983 */ /* 0x000f280000300800 */
        /* <DEDUP_REMOVED lines=14> */
[----:B----4-:R-:W3:Y:S04]  /*b5f90*/  LDL.LU R4, [R1+0x1b98] ;  /* 0x001b980001047983 */ /* 0x010ee80000300800 */
[----:B------:R-:W3:Y:S04]  /*b5fa0*/  LDL.LU R5, [R1+0x1b94] ;  /* 0x001b940001057983 */ /* 0x000ee80000300800 */
[----:B------:R-:W4:Y:S04]  /*b5fb0*/  LDL.LU R6, [R1+0x1ba0] ;  /* 0x001ba00001067983 */ /* 0x000f280000300800 */
[----:B------:R-:W4:Y:S01]  /*b5fc0*/  LDL.LU R7, [R1+0x1b9c] ;  /* 0x001b9c0001077983 */ /* 0x000f220000300800 */
[----:B------:R-:W-:-:S03]  /*b5fd0*/  IMAD R30, R15, 0x100, R14 ;  /* 0x000001000f1e7824 */ /* 0x000fc600078e020e */
        /* <DEDUP_REMOVED lines=8> */
[----:B------:R-:W-:Y:S01]  /*b6060*/  F2FP.F16.E4M3.UNPACK_B R39, R39 ;  /* 0x00000027ff27723e */ /* 0x000fe200020006ff */
[----:B--2---:R-:W-:Y:S04]  /*b6070*/  STL.64 [R1+0xb7f8], R14 ;  /* 0x00b7f80e01007387 */ /* 0x004fe80000100a00 */
[----:B------:R-:W2:Y:S04]  /*b6080*/  LDL.LU R32, [R1+0x1bb0] ;  /* 0x001bb00001207983 */ /* 0x000ea80000300800 */
[----:B------:R-:W2:Y:S04]  /*b6090*/  LDL.LU R33, [R1+0x1bac] ;  /* 0x001bac0001217983 */ /* 0x000ea80000300800 */
[----:B------:R-:W3:Y:S04]  /*b60a0*/  LDL.LU R34, [R1+0x1bb8] ;  /* 0x001bb80001227983 */ /* 0x000ee80000300800 */
[----:B------:R-:W3:Y:S01]  /*b60b0*/  LDL.LU R35, [R1+0x1bb4] ;  /* 0x001bb40001237983 */ /* 0x000ee20000300800 */
[C---:B------:R-:W-:Y:S03]  /*b60c0*/  HMMA.16816.F32 R24, R36.reuse, R28, R24 ;  /* 0x0000001c2418723c */ /* 0x040fe60000001818 */
[----:B---3--:R-:W-:Y:S04]  /*b60d0*/  STL.64 [R1+0xb808], R34 ;  /* 0x00b8082201007387 */ /* 0x008fe80000100a00 */
[----:B--2---:R0:W-:Y:S04]  /*b60e0*/  STL.64 [R1+0xb800], R32 ;  /* 0x00b8002001007387 */ /* 0x0041e80000100a00 */
[----:B0-----:R-:W2:Y:S04]  /*b60f0*/  LDL.LU.64 R32, [R1+0x18c0] ;  /* 0x0018c00001207983 */ /* 0x001ea80000300a00 */
[----:B------:R-:W2:Y:S04]  /*b6100*/  LDL.LU.64 R34, [R1+0x18c8] ;  /* 0x0018c80001227983 */ /* 0x000ea80000300a00 */
[----:B------:R-:W3:Y:S04]  /*b6110*/  LDL.LU R61, [R1+0x1bc0] ;  /* 0x001bc000013d7983 */ /* 0x000ee80000300800 */
[----:B------:R-:W3:Y:S04]  /*b6120*/  LDL.LU R60, [R1+0x1bbc] ;  /* 0x001bbc00013c7983 */ /* 0x000ee80000300800 */
[----:B------:R-:W4:Y:S04]  /*b6130*/  LDL.LU R31, [R1+0x1b8c] ;  /* 0x001b8c00011f7983 */ /* 0x000f280000300800 */
[----:B------:R-:W-:Y:S04]  /*b6140*/  STL.64 [R1+0xe70], R24 ;  /* 0x000e701801007387 */ /* 0x000fe80000100a00 */
[----:B------:R0:W-:Y:S04]  /*b6150*/  STL.64 [R1+0xe78], R26 ;  /* 0x000e781a01007387 */ /* 0x0001e80000100a00 */
[----:B0-----:R-:W2:Y:S04]  /*b6160*/  LDL.LU.64 R26, [R1+0xb818] ;  /* 0x00b81800011a7983 */ /* 0x001ea80000300a00 */
[----:B------:R-:W3:Y:S01]  /*b6170*/  LDL.LU.64 R24, [R1+0xb810] ;  /* 0x00b8100001187983 */ /* 0x000ee20000300a00 */
[C---:B------:R-:W-:Y:S06]  /*b6180*/  HMMA.16816.F32 R48, R36.reuse, R20, R48 ;  /* 0x000000142430723c */ /* 0x040fec0000001830 */
[C---:B------:R-:W-:Y:S06]  /*b6190*/  HMMA.16816.F32 R44, R36.reuse, R18, R44 ;  /* 0x00000012242c723c */ /* 0x040fec000000182c */
[----:B------:R-:W-:Y:S01]  /*b61a0*/  HMMA.16816.F32 R8, R36, R2, R8 ;  /* 0x000000022408723c */ /* 0x000fe20000001808 */
[----:B------:R-:W-:-:S05]  /*b61b0*/  IMAD R30, R13, 0x100, R12 ;  /* 0x000001000d1e7824 */ /* 0x000fca00078e020c */
[C---:B--2---:R-:W-:Y:S06]  /*b61c0*/  HMMA.16816.F32 R32, R36.reuse, R26, R32 ;  /* 0x0000001a2420723c */ /* 0x044fec0000001820 */
[----:B---3--:R-:W-:-:S15]  /*b61d0*/  HMMA.16816.F32 R56, R36, R24, R56 ;  /* 0x000000182438723c */ /* 0x008fde0000001838 */
[----:B------:R-:W-:-:S02]  /*b61e0*/  NOP ;  /* 0x0000000000007918 */ /* 0x000fc40000000000 */
        /* <DEDUP_REMOVED lines=13> */
[----:B------:R-:W4:Y:S05]  /*b62c0*/  LDL.LU R39, [R1+0x1b90] ;  /* 0x001b900001277983 */ /* 0x000f2a0000300800 */
[----:B------:R0:W-:Y:S04]  /*b62d0*/  STL.64 [R1+0xee0], R32 ;  /* 0x000ee02001007387 */ /* 0x0001e80000100a00 */
[----:B------:R1:W-:Y:S04]  /*b62e0*/  STL.64 [R1+0xee8], R34 ;  /* 0x000ee82201007387 */ /* 0x0003e80000100a00 */
[----:B------:R2:W-:Y:S04]  /*b62f0*/  STL.64 [R1+0xed0], R8 ;  /* 0x000ed00801007387 */ /* 0x0005e80000100a00 */
[----:B------:R3:W-:Y:S04]  /*b6300*/  STL.64 [R1+0xed8], R10 ;  /* 0x000ed80a01007387 */ /* 0x0007e80000100a00 */
[----:B0-----:R-:W4:Y:S04]  /*b6310*/  LDL.LU.64 R32, [R1+0x1880] ;  /* 0x0018800001207983 */ /* 0x001f280000300a00 */
[----:B-1----:R-:W4:Y:S04]  /*b6320*/  LDL.LU.64 R34, [R1+0x1888] ;  /* 0x0018880001227983 */ /* 0x002f280000300a00 */
[----:B------:R-:W4:Y:S04]  /*b6330*/  LDL.LU.64 R12, [R1+0x1870] ;  /* 0x00187000010c7983 */ /* 0x000f280000300a00 */
[----:B------:R-:W4:Y:S01]  /*b6340*/  LDL.LU.64 R14, [R1+0x1878] ;  /* 0x00187800010e7983 */ /* 0x000f220000300a00 */
[----:B------:R-:W-:Y:S01]  /*b6350*/  IMAD R38, R5, 0x100, R4 ;  /* 0x0000010005267824 */ /* 0x000fe200078e0204 */
[----:B------:R-:W-:-:S02]  /*b6360*/  F2FP.F16.E4M3.UNPACK_B R36, R30 ;  /* 0x0000001eff24723e */ /* 0x000fc400020006ff */
        /* <DEDUP_REMOVED lines=13> */
[----:B------:R-:W3:Y:S01]  /*b6440*/  LDL.LU.64 R4, [R1+0x1970] ;  /* 0x0019700001047983 */ /* 0x000ee20000300a00 */
[----:B----4-:R-:W-:-:S02]  /*b6450*/  IMAD R31, R31, 0x100, R39 ;  /* 0x000001001f1f7824 */ /* 0x010fc400078e0227 */
[----:B------:R-:W-:Y:S02]  /*b6460*/  IMAD R39, R7, 0x100, R6 ;  /* 0x0000010007277824 */ /* 0x000fe400078e0206 */
[----:B------:R-:W3:Y:S01]  /*b6470*/  LDL.LU.64 R6, [R1+0x1978] ;  /* 0x0019780001067983 */ /* 0x000ee20000300a00 */
[----:B------:R-:W-:Y:S02]  /*b6480*/  F2FP.F16.E4M3.UNPACK_B R37, R31 ;  /* 0x0000001fff25723e */ /* 0x000fe400020006ff */
[----:B------:R-:W-:-:S07]  /*b6490*/  F2FP.F16.E4M3.UNPACK_B R39, R39 ;  /* 0x00000027ff27723e */ /* 0x000fce00020006ff */
[C---:B------:R-:W-:Y:S06]  /*b64a0*/  HMMA.16816.F32 R32, R36.reuse, R28, R32 ;  /* 0x0000001c2420723c */ /* 0x040fec0000001820 */
[----:B------:R-:W-:-:S15]  /*b64b0*/  HMMA.16816.F32 R12, R36, R26, R12 ;  /* 0x0000001a240c723c */ /* 0x000fde000000180c */
[----:B------:R-:W-:-:S02]  /*b64c0*/  NOP ;  /* 0x0000000000007918 */ /* 0x000fc40000000000 */
[----:B------:R-:W-:Y:S04]  /*b64d0*/  STL.64 [R1+0xef0], R32 ;  /* 0x000ef02001007387 */ /* 0x000fe80000100a00 */
[----:B------:R0:W-:Y:S04]  /*b64e0*/  STL.64 [R1+0xef8], R34 ;  /* 0x000ef82201007387 */ /* 0x0001e80000100a00 */
[----:B0-----:R-:W4:Y:S04]  /*b64f0*/  LDL.LU.64 R34, [R1+0xb808] ;  /* 0x00b8080001227983 */ /* 0x001f280000300a00 */
[----:B------:R-:W3:Y:S04]  /*b6500*/  LDL.LU.64 R32, [R1+0xb800] ;  /* 0x00b8000001207983 */ /* 0x000ee80000300a00 */
[----:B------:R-:W-:Y:S04]  /*b6510*/  STL.64 [R1+0xf00], R12 ;  /* 0x000f000c01007387 */ /* 0x000fe80000100a00 */
[----:B------:R0:W-:Y:S04]  /*b6520*/  STL.64 [R1+0xf08], R14 ;  /* 0x000f080e01007387 */ /* 0x0001e80000100a00 */
[----:B0-----:R-:W3:Y:S01]  /*b6530*/  LDL.LU.64 R14, [R1+0xb7f8] ;  /* 0x00b7f800010e7983 */ /* 0x001ee20000300a00 */
[C---:B------:R-:W-:Y:S06]  /*b6540*/  HMMA.16816.F32 R56, R36.reuse, R24, R56 ;  /* 0x000000182438723c */ /* 0x040fec0000001838 */
[C---:B------:R-:W-:Y:S06]  /*b6550*/  HMMA.16816.F32 R52, R36.reuse, R22, R52 ;  /* 0x000000162434723c */ /* 0x040fec0000001834 */
[C---:B------:R-:W-:Y:S06]  /*b6560*/  HMMA.16816.F32 R48, R36.reuse, R20, R48 ;  /* 0x000000142430723c */ /* 0x040fec0000001830 */
[C---:B------:R-:W-:Y:S06]  /*b6570*/  HMMA.16816.F32 R44, R36.reuse, R18, R44 ;  /* 0x00000012242c723c */ /* 0x040fec000000182c */
[C---:B------:R-:W-:Y:S06]  /*b6580*/  HMMA.16816.F32 R40, R36.reuse, R16, R40 ;  /* 0x000000102428723c */ /* 0x040fec0000001828 */
[----:B--2---:R-:W-:Y:S07]  /*b6590*/  HMMA.16816.F32 R8, R36, R2, R8 ;  /* 0x000000022408723c */ /* 0x004fee0000001808 */
[----:B------:R-:W-:-:S05]  /*b65a0*/  IMAD R39, R60, 0x100, R61 ;  /* 0x000001003c277824 */ /* 0x000fca00078e023d */
        /* <DEDUP_REMOVED lines=13> */
[----:B0-----:R-:W2:Y:S04]  /*b6680*/  LDL.LU.64 R52, [R1+0x1960] ;  /* 0x0019600001347983 */ /* 0x001ea80000300a00 */
[----:B-1----:R-:W2:Y:S01]  /*b6690*/  LDL.LU.64 R54, [R1+0x1968] ;  /* 0x0019680001367983 */ /* 0x002ea20000300a00 */
[----:B----4-:R-:W-:-:S02]  /*b66a0*/  IMAD R38, R35, 0x100, R34 ;  /* 0x0000010023267824 */ /* 0x010fc400078e0222 */
[----:B---3--:R-:W-:-:S03]  /*b66b0*/  IMAD R31, R33, 0x100, R32 ;  /* 0x00000100211f7824 */ /* 0x008fc600078e0220 */
[----:B------:R-:W-:Y:S02]  /*b66c0*/  F2FP.F16.E4M3.UNPACK_B R38, R38 ;  /* 0x00000026ff26723e */ /* 0x000fe400020006ff */
[----:B------:R-:W-:Y:S01]  /*b66d0*/  F2FP.F16.E4M3.UNPACK_B R37, R31 ;  /* 0x0000001fff25723e */ /* 0x000fe200020006ff */
[----:B------:R-:W-:-:S05]  /*b66e0*/  IMAD R30, R15, 0x100, R14 ;  /* 0x000001000f1e7824 */ /* 0x000fca00078e020e */
[----:B------:R-:W-:-:S07]  /*b66f0*/  F2FP.F16.E4M3.UNPACK_B R36, R30 ;  /* 0x0000001eff24723e */ /* 0x000fce00020006ff */
[----:B------:R-:W-:-:S15]  /*b6700*/  HMMA.16816.F32 R4, R36, R28, R4 ;  /* 0x0000001c2404723c */ /* 0x000fde0000001804 */
[----:B------:R-:W-:-:S08]  /*b6710*/  NOP ;  /* 0x0000000000007918 */ /* 0x000fd00000000000 */
[----:B------:R0:W-:Y:S04]  /*b6720*/  STL.64 [R1+0xfb0], R4 ;  /* 0x000fb00401007387 */ /* 0x0001e80000100a00 */
[----:B------:R1:W-:Y:S04]  /*b6730*/  STL.64 [R1+0xfb8], R6 ;  /* 0x000fb80601007387 */ /* 0x0003e80000100a00 */
[----:B--2---:R-:W2:Y:S04]  /*b6740*/  LDL.LU.64 R48, [R1+0x1950] ;  /* 0x0019500001307983 */ /* 0x004ea80000300a00 */
[----:B------:R-:W2:Y:S04]  /*b6750*/  LDL.LU.64 R50, [R1+0x1958] ;  /* 0x0019580001327983 */ /* 0x000ea80000300a00 */
[----:B------:R-:W3:Y:S04]  /*b6760*/  LDL.LU.64 R44, [R1+0x1940] ;  /* 0x00194000012c7983 */ /* 0x000ee80000300a00 */
[----:B------:R-:W3:Y:S04]  /*b6770*/  LDL.LU.64 R46, [R1+0x1948] ;  /* 0x00194800012e7983 */ /* 0x000ee80000300a00 */
[----:B------:R-:W4:Y:S04]  /*b6780*/  LDL.LU.64 R40, [R1+0x1930] ;  /* 0x0019300001287983 */ /* 0x000f280000300a00 */
[----:B------:R-:W4:Y:S04]  /*b6790*/  LDL.LU.64 R42, [R1+0x1938] ;  /* 0x00193800012a7983 */ /* 0x000f280000300a00 */
[----:B------:R-:W3:Y:S04]  /*b67a0*/  LDL.LU.64 R8, [R1+0x16a0] ;  /* 0x0016a00001087983 */ /* 0x000ee80000300a00 */
[----:B------:R-:W3:Y:S04]  /*b67b0*/  LDL.LU.64 R10, [R1+0x16a8] ;  /* 0x0016a800010a7983 */ /* 0x000ee80000300a00 */
[----:B0-----:R-:W4:Y:S04]  /*b67c0*/  LDL.LU.64 R4, [R1+0x15a0] ;  /* 0x0015a00001047983 */ /* 0x001f280000300a00 */
[----:B-1----:R-:W4:Y:S04]  /*b67d0*/  LDL.LU.64 R6, [R1+0x15a8] ;  /* 0x0015a80001067983 */ /* 0x002f280000300a00 */
[----:B------:R-:W2:Y:S04]  /*b67e0*/  LDL.LU R12, [R1+0x1be8] ;  /* 0x001be800010c7983 */ /* 0x000ea80000300800 */
[----:B------:R-:W2:Y:S04]  /*b67f0*/  LDL.LU R13, [R1+0x1be4] ;  /* 0x001be400010d7983 */ /* 0x000ea80000300800 */
[----:B------:R-:W3:Y:S04]  /*b6800*/  LDL.LU R14, [R1+0x1bf0] ;  /* 0x001bf000010e7983 */ /* 0x000ee80000300800 */
[----:B------:R-:W3:Y:S04]  /*b6810*/  LDL.LU R15, [R1+0x1bec] ;  /* 0x001bec00010f7983 */ /* 0x000ee80000300800 */
[----:B---3--:R-:W-:Y:S04]  /*b6820*/  STL.64 [R1+0xb7e0], R14 ;  /* 0x00b7e00e01007387 */ /* 0x008fe80000100a00 */
[----:B--2---:R0:W-:Y:S04]  /*b6830*/  STL.64 [R1+0xb7d8], R12 ;  /* 0x00b7d80c01007387 */ /* 0x0041e80000100a00 */
[----:B------:R-:W2:Y:S04]  /*b6840*/  LDL.LU R32, [R1+0x1bf8] ;  /* 0x001bf80001207983 */ /* 0x000ea80000300800 */
[----:B------:R-:W2:Y:S04]  /*b6850*/  LDL.LU R33, [R1+0x1bf4] ;  /* 0x001bf40001217983 */ /* 0x000ea80000300800 */
[----:B------:R-:W3:Y:S04]  /*b6860*/  LDL.LU R34, [R1+0x1c00] ;  /* 0x001c000001227983 */ /* 0x000ee80000300800 */
[----:B------:R-:W3:Y:S01]  /*b6870*/  LDL.LU R35, [R1+0x1bfc] ;  /* 0x001bfc0001237983 */ /* 0x000ee20000300800 */
[C---:B0-----:R-:W-:Y:S06]  /*b6880*/  HMMA.16816.F32 R12, R36.reuse, R24, R48 ;  /* 0x00000018240c723c */ /* 0x041fec0000001830 */
[C---:B------:R-:W-:Y:S01]  /*b6890*/  HMMA.16816.F32 R8, R36.reuse, R18, R8 ;  /* 0x000000122408723c */ /* 0x040fe20000001808 */
[----:B---3--:R-:W-:Y:S04]  /*b68a0*/  STL.64 [R1+0xb7f0], R34 ;  /* 0x00b7f02201007387 */ /* 0x008fe80000100a00 */
[----:B--2---:R0:W-:Y:S04]  /*b68b0*/  STL.64 [R1+0xb7e8], R32 ;  /* 0x00b7e82001007387 */ /* 0x0041e80000100a00 */
[----:B------:R-:W2:Y:S01]  /*b68c0*/  LDL.LU R30, [R1+0x1bc4] ;  /* 0x001bc400011e7983 */ /* 0x000ea20000300800 */
[----:B0-----:R-:W-:-:S15]  /*b68d0*/  HMMA.16816.F32 R32, R36, R26, R52 ;  /* 0x0000001a2420723c */ /* 0x001fde0000001834 */
[----:B------:R-:W-:-:S08]  /*b68e0*/  NOP ;  /* 0x0000000000007918 */ /* 0x000fd00000000000 */
[----:B------:R-:W-:Y:S04]  /*b68f0*/  STL.64 [R1+0xfd0], R32 ;  /* 0x000fd02001007387 */ /* 0x000fe80000100a00 */
[----:B------:R0:W-:Y:S04]  /*b6900*/  STL.64 [R1+0xfd8], R34 ;  /* 0x000fd82201007387 */ /* 0x0001e80000100a00 */
[----:B------:R-:W3:Y:S04]  /*b6910*/  LDL.LU R31, [R1+0x1bcc] ;  /* 0x001bcc00011f7983 */ /* 0x000ee80000300800 */
[----:B------:R-:W-:Y:S04]  /*b6920*/  STL.64 [R1+0xfe0], R12 ;  /* 0x000fe00c01007387 */ /* 0x000fe80000100a00 */
[----:B------:R4:W-:Y:S01]  /*b6930*/  STL.64 [R1+0xfe8], R14 ;  /* 0x000fe80e01007387 */ /* 0x0009e20000100a00 */
[C---:B0-----:R-:W-:Y:S06]  /*b6940*/  HMMA.16816.F32 R32, R36.reuse, R22, R44 ;  /* 0x000000162420723c */ /* 0x041fec000000182c */
[----:B----4-:R-:W-:-:S15]  /*b6950*/  HMMA.16816.F32 R12, R36, R20, R40 ;  /* 0x00000014240c723c */ /* 0x010fde0000001828 */
[----:B------:R-:W-:-:S02]  /*b6960*/  NOP ;  /* 0x0000000000007918 */ /* 0x000fc40000000000 */
[----:B------:R-:W-:Y:S04]  /*b6970*/  STL.64 [R1+0xff0], R32 ;  /* 0x000ff02001007387 */ /* 0x000fe80000100a00 */
[----:B------:R-:W-:Y:S03]  /*b6980*/  STL.64 [R1+0xff8], R34 ;  /* 0x000ff82201007387 */ /* 0x000fe60000100a00 */
[----:B------:R-:W-:Y:S02]  /*b6990*/  IMAD.MOV.U32 R60, RZ, RZ, R15 ;  /* 0x000000ffff3c7224 */ /* 0x000fe400078e000f */
[----:B------:R-:W-:Y:S01]  /*b69a0*/  IMAD.MOV.U32 R61, RZ, RZ, R14 ;  /* 0x000000ffff3d7224 */ /* 0x000fe200078e000e */
[----:B------:R-:W-:Y:S04]  /*b69b0*/  STL.64 [R1+0x1000], R12 ;  /* 0x0010000c01007387 */ /* 0x000fe80000100a00 */
[----:B------:R0:W-:Y:S04]  /*b69c0*/  STL [R1+0xb1c8], R60 ;  /* 0x00b1c83c01007387 */ /* 0x0001e80000100800 */
[----:B0-----:R-:W4:Y:S04]  /*b69d0*/  LDL.LU R60, [R1+0x1bdc] ;  /* 0x001bdc00013c7983 */ /* 0x001f280000300800 */
[----:B------:R0:W-:Y:S04]  /*b69e0*/  STL [R1+0xb1b0], R61 ;  /* 0x00b1b03d01007387 */ /* 0x0001e80000100800 */
[----:B0-----:R-:W4:Y:S04]  /*b69f0*/  LDL.LU R61, [R1+0x1be0] ;  /* 0x001be000013d7983 */ /* 0x001f280000300800 */
[----:B------:R-:W2:Y:S04]  /*b6a00*/  LDL.LU.64 R32, [R1+0x14a0] ;  /* 0x0014a00001207983 */ /* 0x000ea80000300a00 */
[----:B------:R0:W-:Y:S04]  /*b6a10*/  STL.64 [R1+0x1010], R8 ;  /* 0x0010100801007387 */ /* 0x0001e80000100a00 */
[----:B------:R1:W-:Y:S04]  /*b6a20*/  STL.64 [R1+0x1018], R10 ;  /* 0x0010180a01007387 */ /* 0x0003e80000100a00 */
[----:B------:R-:W2:Y:S01]  /*b6a30*/  LDL.LU.64 R34, [R1+0x14a8] ;  /* 0x0014a80001227983 */ /* 0x000ea20000300a00 */
[----:B------:R-:W-:-:S15]  /*b6a40*/  HMMA.16816.F32 R4, R36, R16, R4 ;  /* 0x000000102404723c */ /* 0x000fde0000001804 */
[----:B------:R-:W-:-:S08]  /*b6a50*/  NOP ;  /* 0x0000000000007918 */ /* 0x000fd00000000000 */
[----:B------:R1:W-:Y:S04]  /*b6a60*/  STL.64 [R1+0x1030], R4 ;  /* 0x0010300401007387 */ /* 0x0003e80000100a00 */
[----:B------:R1:W-:Y:S04]  /*b6a70*/  STL.64 [R1+0x1038], R6 ;  /* 0x0010380601007387 */ /* 0x0003e80000100a00 */
        /* <DEDUP_REMOVED lines=14> */
[----:B------:R-:W4:Y:S04]  /*b6b60*/  LDL.LU.64 R4, [R1+0xb10] ;  /* 0x000b100001047983 */ /* 0x000f280000300a00 */
[----:B------:R-:W4:Y:S01]  /*b6b70*/  LDL.LU.64 R6, [R1+0xb18] ;  /* 0x000b180001067983 */ /* 0x000f220000300a00 */
[----:B--2---:R-:W-:Y:S03]  /*b6b80*/  HMMA.16816.F32 R36, R36, R2, R32 ;  /* 0x000000022424723c */ /* 0x004fe60000001820 */
[----:B------:R-:W2:Y:S04]  /*b6b90*/  LDL.LU.64 R34, [R1+0xb7f0] ;  /* 0x00b7f00001227983 */ /* 0x000ea80000300a00 */
[----:B------:R-:W2:-:S15]  /*b6ba0*/  LDL.LU.64 R32, [R1+0xb7e8] ;  /* 0x00b7e80001207983 */ /* 0x000e9e0000300a00 */
[----:B------:R-:W-:-:S01]  /*b6bb0*/  NOP ;  /* 0x0000000000007918 */ /* 0x000fc20000000000 */
[----:B------:R0:W-:Y:S04]  /*b6bc0*/  STL.64 [R1+0x1020], R36 ;  /* 0x0010202401007387 */ /* 0x0001e80000100a00 */
[----:B------:R1:W-:Y:S04]  /*b6bd0*/  STL.64 [R1+0x1028], R38 ;  /* 0x0010282601007387 */ /* 0x0003e80000100a00 */
[----:B0-----:R-:W3:Y:S04]  /*b6be0*/  LDL.LU R36, [R1+0x1bc8] ;  /* 0x001bc80001247983 */ /* 0x001ee80000300800 */
[----:B------:R-:W4:Y:S04]  /*b6bf0*/  LDL.LU R37, [R1+0x1bd0] ;  /* 0x001bd00001257983 */ /* 0x000f280000300800 */
[----:B-1----:R-:W2:Y:S04]  /*b6c00*/  LDL.LU R38, [R1+0x1bd8] ;  /* 0x001bd80001267983 */ /* 0x002ea80000300800 */
[----:B------:R-:W2:Y:S01]  /*b6c10*/  LDL.LU R39, [R1+0x1bd4] ;  /* 0x001bd40001277983 */ /* 0x000ea20000300800 */
[----:B---3--:R-:W-:-:S02]  /*b6c20*/  IMAD R30, R30, 0x100, R36 ;  /* 0x000001001e1e7824 */ /* 0x008fc400078e0224 */
[----:B----4-:R-:W-:-:S03]  /*b6c30*/  IMAD R31, R31, 0x100, R37 ;  /* 0x000001001f1f7824 */ /* 0x010fc600078e0225 */
[----:B------:R-:W-:Y:S01]  /*b6c40*/  F2FP.F16.E4M3.UNPACK_B R36, R30 ;  /* 0x0000001eff24723e */ /* 0x000fe200020006ff */
[----:B--2---:R-:W-:Y:S02]  /*b6c50*/  IMAD R38, R39, 0x100, R38 ;  /* 0x0000010027267824 */ /* 0x004fe400078e0226 */
[----:B------:R-:W-:Y:S01]  /*b6c60*/  IMAD R39, R60, 0x100, R61 ;  /* 0x000001003c277824 */ /* 0x000fe200078e023d */
[----:B------:R-:W-:Y:S02]  /*b6c70*/  F2FP.F16.E4M3.UNPACK_B R37, R31 ;  /* 0x0000001fff25723e */ /* 0x000fe400020006ff */
[----:B------:R-:W-:Y:S02]  /*b6c80*/  F2FP.F16.E4M3.UNPACK_B R38, R38 ;  /* 0x00000026ff26723e */ /* 0x000fe400020006ff */
[----:B------:R-:W-:-:S07]  /*b6c90*/  F2FP.F16.E4M3.UNPACK_B R39, R39 ;  /* 0x00000027ff27723e */ /* 0x000fce00020006ff */
[C---:B------:R-:W-:Y:S06]  /*b6ca0*/  HMMA.16816.F32 R12, R36.reuse, R28, R12 ;  /* 0x0000001c240c723c */ /* 0x040fec000000180c */
[C---:B------:R-:W-:Y:S06]  /*b6cb0*/  HMMA.16816.F32 R56, R36.reuse, R26, R56 ;  /* 0x0000001a2438723c */ /* 0x040fec0000001838 */
[C---:B------:R-:W-:Y:S06]  /*b6cc0*/  HMMA.16816.F32 R52, R36.reuse, R24, R52 ;  /* 0x000000182434723c */ /* 0x040fec0000001834 */
[C---:B------:R-:W-:Y:S06]  /*b6cd0*/  HMMA.16816.F32 R48, R36.reuse, R22, R48 ;  /* 0x000000162430723c */ /* 0x040fec0000001830 */
[C---:B------:R-:W-:Y:S06]  /*b6ce0*/  HMMA.16816.F32 R44, R36.reuse, R20, R44 ;  /* 0x00000014242c723c */ /* 0x040fec000000182c */
[C---:B------:R-:W-:Y:S06]  /*b6cf0*/  HMMA.16816.F32 R40, R36.reuse, R18, R40 ;  /* 0x000000122428723c */ /* 0x040fec0000001828 */
[C---:B------:R-:W-:Y:S06]  /*b6d00*/  HMMA.16816.F32 R8, R36.reuse, R16, R8 ;  /* 0x000000102408723c */ /* 0x040fec0000001808 */
[----:B------:R-:W-:Y:S01]  /*b6d10*/  HMMA.16816.F32 R4, R36, R2, R4 ;  /* 0x000000022404723c */ /* 0x000fe20000001804 */
[----:B------:R-:W-:Y:S04]  /*b6d20*/  STL.64 [R1+0x1040], R12 ;  /* 0x0010400c01007387 */ /* 0x000fe80000100a00 */
[----:B------:R0:W-:Y:S04]  /*b6d30*/  STL.64 [R1+0x1048], R14 ;  /* 0x0010480e01007387 */ /* 0x0001e80000100a00 */
[----:B0-----:R-:W2:Y:S04]  /*b6d40*/  LDL.LU.64 R14, [R1+0xb7e0] ;  /* 0x00b7e000010e7983 */ /* 0x001ea80000300a00 */
[----:B------:R-:W3:Y:S04]  /*b6d50*/  LDL.LU.64 R12, [R1+0xb7d8] ;  /* 0x00b7d800010c7983 */ /* 0x000ee80000300a00 */
        /* <DEDUP_REMOVED lines=27> */
[----:B------:R-:W4:Y:S04]  /*b6f10*/  LDL.LU.64 R4, [R1+0x1680] ;  /* 0x0016800001047983 */ /* 0x000f280000300a00 */
[----:B------:R-:W4:Y:S01]  /*b6f20*/  LDL.LU.64 R6, [R1+0x1688] ;  /* 0x0016880001067983 */ /* 0x000f220000300a00 */
[----:B------:R-:W-:-:S03]  /*b6f30*/  IMAD R39, R35, 0x100, R34 ;  /* 0x0000010023277824 */ /* 0x000fc600078e0222 */
[----:B------:R-:W4:Y:S04]  /*b6f40*/  LDL.LU R61, [R1+0x1c20] ;  /* 0x001c2000013d7983 */ /* 0x000f280000300800 */
[----:B------:R-:W4:Y:S04]  /*b6f50*/  LDL.LU R60, [R1+0x1c1c] ;  /* 0x001c1c00013c7983 */ /* 0x000f280000300800 */
[----:B------:R-:W4:Y:S04]  /*b6f60*/  LDL.LU R32, [R1+0x1c28] ;  /* 0x001c280001207983 */ /* 0x000f280000300800 */
[----:B------:R-:W4:Y:S04]  /*b6f70*/  LDL.LU R33, [R1+0x1c24] ;  /* 0x001c240001217983 */ /* 0x000f280000300800 */
[----:B------:R-:W4:Y:S04]  /*b6f80*/  LDL.LU R34, [R1+0x1c30] ;  /* 0x001c300001227983 */ /* 0x000f280000300800 */
[----:B------:R-:W4:Y:S01]  /*b6f90*/  LDL.LU R35, [R1+0x1c2c] ;  /* 0x001c2c0001237983 */ /* 0x000f220000300800 */
[----:B--2---:R-:W-:-:S02]  /*b6fa0*/  IMAD R31, R15, 0x100, R14 ;  /* 0x000001000f1f7824 */ /* 0x004fc400078e020e */
[----:B---3--:R-:W-:Y:S01]  /*b6fb0*/  IMAD R30, R13, 0x100, R12 ;  /* 0x000001000d1e7824 */ /* 0x008fe200078e020c */
[----:B----4-:R-:W-:Y:S04]  /*b6fc0*/  STL.64 [R1+0xb7c0], R34 ;  /* 0x00b7c02201007387 */ /* 0x010fe80000100a00 */
[----:B------:R0:W-:Y:S04]  /*b6fd0*/  STL.64 [R1+0xb7b8], R32 ;  /* 0x00b7b82001007387 */ /* 0x0001e80000100a00 */
[----:B------:R-:W2:Y:S04]  /*b6fe0*/  LDL.LU R12, [R1+0x1c38] ;  /* 0x001c3800010c7983 */ /* 0x000ea80000300800 */
[----:B------:R-:W2:Y:S04]  /*b6ff0*/  LDL.LU R13, [R1+0x1c34] ;  /* 0x001c3400010d7983 */ /* 0x000ea80000300800 */
[----:B------:R-:W3:Y:S04]  /*b7000*/  LDL.LU R14, [R1+0x1c40] ;  /* 0x001c4000010e7983 */ /* 0x000ee80000300800 */
[----:B------:R-:W3:Y:S01]  /*b7010*/  LDL.LU R15, [R1+0x1c3c] ;  /* 0x001c3c00010f7983 */ /* 0x000ee20000300800 */
[----:B------:R-:W-:-:S02]  /*b7020*/  F2FP.F16.E4M3.UNPACK_B R36, R30 ;  /* 0x0000001eff24723e */ /* 0x000fc400020006ff */
[----:B------:R-:W-:Y:S02]  /*b7030*/  F2FP.F16.E4M3.UNPACK_B R37, R31 ;  /* 0x0000001fff25723e */ /* 0x000fe400020006ff */
[----:B------:R-:W-:Y:S02]  /*b7040*/  F2FP.F16.E4M3.UNPACK_B R38, R38 ;  /* 0x00000026ff26723e */ /* 0x000fe400020006ff */
[----:B------:R-:W-:-:S07]  /*b7050*/  F2FP.F16.E4M3.UNPACK_B R39, R39 ;  /* 0x00000027ff27723e */ /* 0x000fce00020006ff */
[C---:B0-----:R-:W-:Y:S06]  /*b7060*/  HMMA.16816.F32 R32, R36.reuse, R28, R56 ;  /* 0x0000001c2420723c */ /* 0x041fec0000001838 */
[C---:B------:R-:W-:Y:S06]  /*b7070*/  HMMA.16816.F32 R48, R36.reuse, R24, R48 ;  /* 0x000000182430723c */ /* 0x040fec0000001830 */
[C---:B------:R-:W-:Y:S01]  /*b7080*/  HMMA.16816.F32 R8, R36.reuse, R18, R8 ;  /* 0x000000122408723c */ /* 0x040fe20000001808 */
[----:B---3--:R-:W-:Y:S04]  /*b7090*/  STL.64 [R1+0xb7d0], R14 ;  /* 0x00b7d00e01007387 */ /* 0x008fe80000100a00 */
[----:B--2---:R0:W-:Y:S04]  /*b70a0*/  STL.64 [R1+0xb7c8], R12 ;  /* 0x00b7c80c01007387 */ /* 0x0041e80000100a00 */
[----:B------:R-:W2:Y:S04]  /*b70b0*/  LDL.LU R30, [R1+0x1c04] ;  /* 0x001c0400011e7983 */ /* 0x000ea80000300800 */
[----:B------:R-:W3:Y:S01]  /*b70c0*/  LDL.LU R31, [R1+0x1c0c] ;  /* 0x001c0c00011f7983 */ /* 0x000ee20000300800 */
[C---:B0-----:R-:W-:Y:S03]  /*b70d0*/  HMMA.16816.F32 R12, R36.reuse, R26, R52 ;  /* 0x0000001a240c723c */ /* 0x041fe60000001834 */
[----:B------:R-:W-:Y:S04]  /*b70e0*/  STL.64 [R1+0x10c0], R32 ;  /* 0x0010c02001007387 */ /* 0x000fe80000100a00 */
[----:B------:R0:W-:Y:S02]  /*b70f0*/  STL.64 [R1+0x10c8], R34 ;  /* 0x0010c82201007387 */ /* 0x0001e40000100a00 */
[----:B0-----:R-:W-:-:S14]  /*b7100*/  HMMA.16816.F32 R32, R36, R22, R44 ;  /* 0x000000162420723c */ /* 0x001fdc000000182c */
[----:B------:R-:W-:Y:S04]  /*b7110*/  STL.64 [R1+0x10d0], R12 ;  /* 0x0010d00c01007387 */ /* 0x000fe80000100a00 */
[----:B------:R0:W-:Y:S02]  /*b7120*/  STL.64 [R1+0x10d8], R14 ;  /* 0x0010d80e01007387 */ /* 0x0001e40000100a00 */
[C---:B0-----:R-:W-:Y:S02]  /*b7130*/  HMMA.16816.F32 R12, R36.reuse, R20, R40 ;  /* 0x00000014240c723c */ /* 0x041fe40000001828 */
[----:B------:R-:W-:Y:S04]  /*b7140*/  STL.64 [R1+0x10e0], R48 ;  /* 0x0010e03001007387 */ /* 0x000fe80000100a00 */
[----:B------:R-:W-:Y:S04]  /*b7150*/  STL.64 [R1+0x10e8], R50 ;  /* 0x0010e83201007387 */ /* 0x000fe80000100a00 */
[----:B------:R-:W-:Y:S04]  /*b7160*/  STL.64 [R1+0x10f0], R32 ;  /* 0x0010f02001007387 */ /* 0x000fe80000100a00 */
[----:B------:R-:W-:Y:S09]  /*b7170*/  STL.64 [R1+0x10f8], R34 ;  /* 0x0010f82201007387 */ /* 0x000ff20000100a00 */
[----:B------:R0:W-:Y:S04]  /*b7180*/  STL.64 [R1+0x1100], R12 ;  /* 0x0011000c01007387 */ /* 0x0001e80000100a00 */
[----:B------:R1:W-:Y:S04]  /*b7190*/  STL.64 [R1+0x1108], R14 ;  /* 0x0011080e01007387 */ /* 0x0003e80000100a00 */
[----:B0-----:R-:W4:Y:S04]  /*b71a0*/  LDL.LU.64 R12, [R1+0xae0] ;  /* 0x000ae000010c7983 */ /* 0x001f280000300a00 */
[----:B------:R-:W-:Y:S04]  /*b71b0*/  STL.64 [R1+0x1110], R8 ;  /* 0x0011100801007387 */ /* 0x000fe80000100a00 */
[----:B------:R-:W-:Y:S04]  /*b71c0*/  STL.64 [R1+0x1118], R10 ;  /* 0x0011180a01007387 */ /* 0x000fe80000100a00 */
[----:B-1----:R-:W4:Y:S01]  /*b71d0*/  LDL.LU.64 R14, [R1+0xae8] ;  /* 0x000ae800010e7983 */ /* 0x002f220000300a00 */
[----:B------:R-:W-:-:S15]  /*b71e0*/  HMMA.16816.F32 R4, R36, R16, R4 ;  /* 0x000000102404723c */ /* 0x000fde0000001804 */
[----:B------:R-:W-:-:S08]  /*b71f0*/  NOP ;  /* 0x0000000000007918 */ /* 0x000fd00000000000 */
[----:B------:R0:W-:Y:S04]  /*b7200*/  STL.64 [R1+0x1130], R4 ;  /* 0x0011300401007387 */ /* 0x0001e80000100a00 */
[----:B------:R1:W-:Y:S04]  /*b7210*/  STL.64 [R1+0x1138], R6 ;  /* 0x0011380601007387 */ /* 0x0003e80000100a00 */
[----:B------:R-:W3:Y:S04]  /*b7220*/  LDL.LU.64 R32, [R1+0x19c0] ;  /* 0x0019c00001207983 */ /* 0x000ee80000300a00 */
[----:B------:R-:W3:Y:S04]  /*b7230*/  LDL.LU.64 R34, [R1+0x19c8] ;  /* 0x0019c80001227983 */ /* 0x000ee80000300a00 */
        /* <DEDUP_REMOVED lines=14> */
[----:B----4-:R-:W-:Y:S03]  /*b7320*/  HMMA.16816.F32 R36, R36, R2, R12 ;  /* 0x000000022424723c */ /* 0x010fe6000000180c */
[----:B------:R-:W4:Y:S04]  /*b7330*/  LDL.LU.64 R14, [R1+0xb7d0] ;  /* 0x00b7d000010e7983 */ /* 0x000f280000300a00 */
[----:B------:R-:W4:-:S15]  /*b7340*/  LDL.LU.64 R12, [R1+0xb7c8] ;  /* 0x00b7c800010c7983 */ /* 0x000f1e0000300a00 */
[----:B------:R-:W-:-:S01]  /*b7350*/  NOP ;  /* 0x0000000000007918 */ /* 0x000fc20000000000 */
[----:B------:R0:W-:Y:S04]  /*b7360*/  STL.64 [R1+0x1120], R36 ;  /* 0x0011202401007387 */ /* 0x0001e80000100a00 */
[----:B------:R1:W-:Y:S04]  /*b7370*/  STL.64 [R1+0x1128], R38 ;  /* 0x0011282601007387 */ /* 0x0003e80000100a00 */
[----:B0-----:R-:W2:Y:S04]  /*b7380*/  LDL.LU R36, [R1+0x1c08] ;  /* 0x001c080001247983 */ /* 0x001ea80000300800 */
[----:B------:R-:W3:Y:S04]  /*b7390*/  LDL.LU R37, [R1+0x1c10] ;  /* 0x001c100001257983 */ /* 0x000ee80000300800 */
[----:B-1----:R-:W4:Y:S04]  /*b73a0*/  LDL.LU R38, [R1+0x1c18] ;  /* 0x001c180001267983 */ /* 0x002f280000300800 */
[----:B------:R-:W4:Y:S01]  /*b73b0*/  LDL.LU R39, [R1+0x1c14] ;  /* 0x001c140001277983 */ /* 0x000f220000300800 */
[----:B--2---:R-:W-:-:S02]  /*b73c0*/  IMAD R30, R30, 0x100, R36 ;  /* 0x000001001e1e7824 */ /* 0x004fc400078e0224 */
[----:B---3--:R-:W-:-:S03]  /*b73d0*/  IMAD R31, R31, 0x100, R37 ;  /* 0x000001001f1f7824 */ /* 0x008fc600078e0225 */
[----:B------:R-:W-:Y:S01]  /*b73e0*/  F2FP.F16.E4M3.UNPACK_B R36, R30 ;  /* 0x0000001eff24723e */ /* 0x000fe200020006ff */
[----:B----4-:R-:W-:Y:S02]  /*b73f0*/  IMAD R38, R39, 0x100, R38 ;  /* 0x0000010027267824 */ /* 0x010fe400078e0226 */
[----:B------:R-:W-:Y:S01]  /*b7400*/  IMAD R39, R60, 0x100, R61 ;  /* 0x000001003c277824 */ /* 0x000fe200078e023d */
[----:B------:R-:W-:Y:S02]  /*b7410*/  F2FP.F16.E4M3.UNPACK_B R37, R31 ;  /* 0x0000001fff25723e */ /* 0x000fe400020006ff */
        /* <DEDUP_REMOVED lines=17> */
[----:B0-----:R-:W4:Y:S04]  /*b7530*/  LDL.LU.64 R6, [R1+0xb7b0] ;  /* 0x00b7b00001067983 */ /* 0x001f280000300a00 */
[----:B------:R-:W4:Y:S04]  /*b7540*/  LDL.LU.64 R4, [R1+0xb7a8] ;  /* 0x00b7a80001047983 */ /* 0x000f280000300a00 */
[----:B------:R-:W-:Y:S04]  /*b7550*/  STL.64 [R1+0x1160], R8 ;  /* 0x0011600801007387 */ /* 0x000fe80000100a00 */
[----:B------:R0:W-:Y:S04]  /*b7560*/  STL.64 [R1+0x1168], R10 ;  /* 0x0011680a01007387 */ /* 0x0001e80000100a00 */
[----:B0-----:R-:W4:Y:S04]  /*b7570*/  LDL.LU.64 R10, [R1+0xb7a0] ;  /* 0x00b7a000010a7983 */ /* 0x001f280000300a00 */
[----:B------:R-:W4:Y:S04]  /*b7580*/  LDL.LU.64 R8, [R1+0xb798] ;  /* 0x00b7980001087983 */ /* 0x000f280000300a00 */
        /* <DEDUP_REMOVED lines=9> */
[----:B------:R0:W-:Y:S01]  /*b7620*/  STL.64 [R1+0x1268], R38 ;  /* 0x0012682601007387 */ /* 0x0001e20000100a00 */
[----:B--2---:R-:W-:-:S02]  /*b7630*/  IMAD R31, R35, 0x100, R34 ;  /* 0x00000100231f7824 */ /* 0x004fc400078e0222 */
[----:B---3--:R-:W-:Y:S02]  /*b7640*/  IMAD R30, R33, 0x100, R32 ;  /* 0x00000100211e7824 */ /* 0x008fe400078e0220 */
[----:B------:R-:W2:Y:S04]  /*b7650*/  LDL.LU.64 R32, [R1+0x1990] ;  /* 0x0019900001207983 */ /* 0x000ea80000300a00 */
[----:B------:R-:W2:Y:S01]  /*b7660*/  LDL.LU.64 R34, [R1+0x1998] ;  /* 0x0019980001227983 */ /* 0x000ea20000300a00 */
[----:B0-----:R-:W-:Y:S02]  /*b7670*/  IMAD R38, R13, 0x100, R12 ;  /* 0x000001000d267824 */ /* 0x001fe400078e020c */
[----:B------:R-:W-:Y:S01]  /*b7680*/  IMAD R39, R15, 0x100, R14 ;  /* 0x000001000f277824 */ /* 0x000fe200078e020e */
[----:B------:R-:W3:Y:S04]  /*b7690*/  LDL.LU.64 R52, [R1+0x18f0] ;  /* 0x0018f00001347983 */ /* 0x000ee80000300a00 */
[----:B------:R-:W3:Y:S04]  /*b76a0*/  LDL.LU.64 R54, [R1+0x18f8] ;  /* 0x0018f80001367983 */ /* 0x000ee80000300a00 */
[----:B------:R-:W4:Y:S01]  /*b76b0*/  LDL.LU.64 R12, [R1+0x1830] ;  /* 0x00183000010c7983 */ /* 0x000f220000300a00 */
[----:B------:R-:W-:-:S03]  /*b76c0*/  F2FP.F16.E4M3.UNPACK_B R36, R30 ;  /* 0x0000001eff24723e */ /* 0x000fc600020006ff */
[----:B------:R-:W4:Y:S01]  /*b76d0*/  LDL.LU.64 R14, [R1+0x1838] ;  /* 0x00183800010e7983 */ /* 0x000f220000300a00 */
[----:B------:R-:W-:-:S03]  /*b76e0*/  F2FP.F16.E4M3.UNPACK_B R37, R31 ;  /* 0x0000001fff25723e */ /* 0x000fc600020006ff */
[----:B------:R-:W4:Y:S01]  /*b76f0*/  LDL.LU.64 R56, [R1+0xb80] ;  /* 0x000b800001387983 */ /* 0x000f220000300a00 */
[----:B------:R-:W-:Y:S02]  /*b7700*/  F2FP.F16.E4M3.UNPACK_B R38, R38 ;  /* 0x00000026ff26723e */ /* 0x000fe400020006ff */
[----:B------:R-:W-:Y:S01]  /*b7710*/  F2FP.F16.E4M3.UNPACK_B R39, R39 ;  /* 0x00000027ff27723e */ /* 0x000fe200020006ff */
[----:B------:R-:W4:Y:S04]  /*b7720*/  LDL.LU.64 R58, [R1+0xb88] ;  /* 0x000b8800013a7983 */ /* 0x000f280000300a00 */
        /* <DEDUP_REMOVED lines=8> */
[----:B--2---:R-:W-:Y:S03]  /*b77b0*/  HMMA.16816.F32 R32, R36, R28, R32 ;  /* 0x0000001c2420723c */ /* 0x004fe60000001820 */
[----:B------:R-:W2:Y:S04]  /*b77c0*/  LDL.LU.64 R28, [R1+0x1760] ;  /* 0x00176000011c7983 */ /* 0x000ea80000300a00 */
[----:B------:R-:W2:-:S15]  /*b77d0*/  LDL.LU.64 R30, [R1+0x1768] ;  /* 0x00176800011e7983 */ /* 0x000e9e0000300a00 */
[----:B------:R-:W-:-:S01]  /*b77e0*/  NOP ;  /* 0x0000000000007918 */ /* 0x000fc20000000000 */
[----:B------:R0:W-:Y:S04]  /*b77f0*/  STL.64 [R1+0x1250], R32 ;  /* 0x0012502001007387 */ /* 0x0001e80000100a00 */
[----:B------:R1:W-:Y:S04]  /*b7800*/  STL.64 [R1+0x1258], R34 ;  /* 0x0012582201007387 */ /* 0x0003e80000100a00 */
[----:B0-----:R-:W2:Y:S04]  /*b7810*/  LDL.LU.64 R32, [R1+0xad0] ;  /* 0x000ad00001207983 */ /* 0x001ea80000300a00 */
[----:B-1----:R-:W2:Y:S01]  /*b7820*/  LDL.LU.64 R34, [R1+0xad8] ;  /* 0x000ad80001227983 */ /* 0x002ea20000300a00 */
[C---:B---3--:R-:W-:Y:S03]  /*b7830*/  HMMA.16816.F32 R52, R36.reuse, R26, R52 ;  /* 0x0000001a2434723c */ /* 0x048fe60000001834 */
[----:B------:R-:W3:Y:S03]  /*b7840*/  LDL.LU R40, [R1+0x13b4] ;  /* 0x0013b40001287983 */ /* 0x000ee60000300800 */
[C---:B----4-:R-:W-:Y:S01]  /*b7850*/  HMMA.16816.F32 R24, R36.reuse, R24, R12 ;  /* 0x000000182418723c */ /* 0x050fe2000000180c */
[----:B------:R-:W4:Y:S04]  /*b7860*/  LDL.LU R41, [R1+0x13b0] ;  /* 0x0013b00001297983 */ /* 0x000f280000300800 */
[----:B------:R-:W4:Y:S04]  /*b7870*/  LDL.LU R42, [R1+0x1394] ;  /* 0x00139400012a7983 */ /* 0x000f280000300800 */
[----:B------:R-:W4:Y:S08]  /*b7880*/  LDL.LU R43, [R1+0x1390] ;  /* 0x00139000012b7983 */ /* 0x000f300000300800 */
[----:B------:R0:W-:Y:S04]  /*b7890*/  STL.64 [R1+0x1240], R52 ;  /* 0x0012403401007387 */ /* 0x0001e80000100a00 */
[----:B------:R-:W-:Y:S04]  /*b78a0*/  STL.64 [R1+0x1248], R54 ;  /* 0x0012483601007387 */ /* 0x000fe80000100a00 */
[----:B0-----:R-:W4:Y:S04]  /*b78b0*/  LDL.LU R52, [R1+0x13a0] ;  /* 0x0013a00001347983 */ /* 0x001f280000300800 */
[----:B------:R-:W4:Y:S04]  /*b78c0*/  LDL.LU R53, [R1+0x13a4] ;  /* 0x0013a40001357983 */ /* 0x000f280000300800 */
[----:B------:R-:W4:Y:S04]  /*b78d0*/  LDL.LU.64 R14, [R1+0xb790] ;  /* 0x00b79000010e7983 */ /* 0x000f280000300a00 */
[----:B------:R-:W4:Y:S04]  /*b78e0*/  LDL.LU.64 R12, [R1+0xb788] ;  /* 0x00b78800010c7983 */ /* 0x000f280000300a00 */
[----:B------:R0:W-:Y:S04]  /*b78f0*/  STL.64 [R1+0x1230], R24 ;  /* 0x0012301801007387 */ /* 0x0001e80000100a00 */
[----:B------:R1:W-:Y:S04]  /*b7900*/  STL.64 [R1+0x1238], R26 ;  /* 0x0012381a01007387 */ /* 0x0003e80000100a00 */
[----:B0-----:R-:W3:Y:S04]  /*b7910*/  LDL.LU.64 R24, [R1+0x870] ;  /* 0x0008700001187983 */ /* 0x001ee80000300a00 */
[----:B-1----:R-:W3:Y:S04]  /*b7920*/  LDL.LU.64 R26, [R1+0x878] ;  /* 0x00087800011a7983 */ /* 0x002ee80000300a00 */
[----:B------:R-:W4:Y:S04]  /*b7930*/  LDL.LU R54, [R1+0x13c0] ;  /* 0x0013c00001367983 */ /* 0x000f280000300800 */
[----:B------:R-:W4:Y:S01]  /*b7940*/  LDL.LU R55, [R1+0x13c4] ;  /* 0x0013c40001377983 */ /* 0x000f220000300800 */
[----:B--2---:R-:W-:-:S15]  /*b7950*/  HMMA.16816.F32 R28, R36, R22, R28 ;  /* 0x00000016241c723c */ /* 0x004fde000000181c */
[----:B------:R-:W-:-:S08]  /*b7960*/  NOP ;  /* 0x0000000000007918 */ /* 0x000fd00000000000 */
[----:B------:R-:W-:Y:S04]  /*b7970*/  STL.64 [R1+0x1220], R28 ;  /* 0x0012201c01007387 */ /* 0x000fe80000100a00 */
[----:B------:R0:W-:Y:S02]  /*b7980*/  STL.64 [R1+0x1228], R30 ;  /* 0x0012281e01007387 */ /* 0x0001e40000100a00 */
[C---:B0-----:R-:W-:Y:S02]  /*b7990*/  HMMA.16816.F32 R28, R36.reuse, R20, R56 ;  /* 0x00000014241c723c */ /* 0x041fe40000001838 */
[----:B------:R-:W2:Y:S04]  /*b79a0*/  LDL.LU.64 R20, [R1+0xac0] ;  /* 0x000ac00001147983 */ /* 0x000ea80000300a00 */
[----:B------:R-:W2:Y:S01]  /*b79b0*/  LDL.LU.64 R22, [R1+0xac8] ;  /* 0x000ac80001167983 */ /* 0x000ea20000300a00 */
[----:B------:R-:W-:-:S15]  /*b79c0*/  HMMA.16816.F32 R32, R36, R18, R32 ;  /* 0x000000122420723c */ /* 0x000fde0000001820 */
[----:B------:R-:W-:-:S01]  /*b79d0*/  NOP ;  /* 0x0000000000007918 */ /* 0x000fc20000000000 */
[----:B------:R-:W-:Y:S04]  /*b79e0*/  STL.64 [R1+0x1210], R28 ;  /* 0x0012101c01007387 */ /* 0x000fe80000100a00 */
[----:B------:R0:W-:Y:S04]  /*b79f0*/  STL.64 [R1+0x1218], R30 ;  /* 0x0012181e01007387 */ /* 0x0001e80000100a00 */
[----:B------:R-:W4:Y:S04]  /*b7a00*/  LDL.LU R56, [R1+0x13d0] ;  /* 0x0013d00001387983 */ /* 0x000f280000300800 */
[----:B------:R-:W4:Y:S04]  /*b7a10*/  LDL.LU R57, [R1+0x13d4] ;  /* 0x0013d40001397983 */ /* 0x000f280000300800 */
[----:B------:R-:W4:Y:S01]  /*b7a20*/  LDL.LU R58, [R1+0x13e0] ;  /* 0x0013e000013a7983 */ /* 0x000f220000300800 */
[----:B0-----:R-:W-:-:S02]  /*b7a30*/  IMAD.MOV.U32 R31, RZ, RZ, R34 ;  /* 0x000000ffff1f7224 */ /* 0x001fc400078e0022 */
[----:B------:R-:W-:Y:S01]  /*b7a40*/  IMAD.MOV.U32 R30, RZ, RZ, R35 ;  /* 0x000000ffff1e7224 */ /* 0x000fe200078e0023 */
[----:B------:R-:W4:Y:S04]  /*b7a50*/  LDL.LU R59, [R1+0x13e4] ;  /* 0x0013e400013b7983 */ /* 0x000f280000300800 */
[----:B------:R0:W-:Y:S04]  /*b7a60*/  STL.64 [R1+0x1200], R32 ;  /* 0x0012002001007387 */ /* 0x0001e80000100a00 */
[----:B------:R-:W4:Y:S04]  /*b7a70*/  LDL.LU.64 R34, [R1+0xb780] ;  /* 0x00b7800001227983 */ /* 0x000f280000300a00 */
[----:B0-----:R-:W4:Y:S04]  /*b7a80*/  LDL.LU.64 R32, [R1+0xb778] ;  /* 0x00b7780001207983 */ /* 0x001f280000300a00 */
[----:B------:R-:W-:Y:S04]  /*b7a90*/  STL [R1+0xb250], R30 ;  /* 0x00b2501e01007387 */ /* 0x000fe80000100800 */
[----:B------:R2:W-:Y:S02]  /*b7aa0*/  STL [R1+0xb1cc], R31 ;  /* 0x00b1cc1f01007387 */ /* 0x0005e40000100800 */
[----:B--2---:R-:W-:Y:S07]  /*b7ab0*/  HMMA.16816.F32 R28, R36, R16, R20 ;  /* 0x00000010241c723c */ /* 0x004fee0000001814 */
[----:B------:R-:W-:-:S02]  /*b7ac0*/  IMAD R20, R45, 0x100, R44 ;  /* 0x000001002d147824 */ /* 0x000fc400078e022c */
[----:B------:R-:W-:Y:S02]  /*b7ad0*/  IMAD R21, R47, 0x100, R46 ;  /* 0x000001002f157824 */ /* 0x000fe400078e022e */
[----:B------:R-:W-:Y:S02]  /*b7ae0*/  IMAD R22, R49, 0x100, R48 ;  /* 0x0000010031167824 */ /* 0x000fe400078e0230 */
[----:B------:R-:W-:Y:S01]  /*b7af0*/  IMAD R23, R51, 0x100, R50 ;  /* 0x0000010033177824 */ /* 0x000fe200078e0232 */
[----:B---3--:R-:W-:Y:S01]  /*b7b00*/  HMMA.16816.F32 R16, R36, R2, R24 ;  /* 0x000000022410723c */ /* 0x008fe20000001818 */
[----:B------:R-:W-:Y:S02]  /*b7b10*/  F2FP.F16.E4M3.UNPACK_B R20, R20 ;  /* 0x00000014ff14723e */ /* 0x000fe400020006ff */
[----:B------:R-:W-:Y:S02]  /*b7b20*/  F2FP.F16.E4M3.UNPACK_B R21, R21 ;  /* 0x00000015ff15723e */ /* 0x000fe400020006ff */
[----:B------:R-:W-:-:S02]  /*b7b30*/  F2FP.F16.E4M3.UNPACK_B R22, R22 ;  /* 0x00000016ff16723e */ /* 0x000fc400020006ff */
[----:B------:R-:W-:Y:S02]  /*b7b40*/  F2FP.F16.E4M3.UNPACK_B R23, R23 ;  /* 0x00000017ff17723e */ /* 0x000fe400020006ff */
[----:B------:R0:W-:Y:S02]  /*b7b50*/  STL.64 [R1+0x11f0], R28 ;  /* 0x0011f01c01007387 */ /* 0x0001e40000100a00 */
[----:B0-----:R-:W-:Y:S02]  /*b7b60*/  F2FP.F16.E4M3.UNPACK_B R29, R40.H1 ;  /* 0x00000028ff1d723e */ /* 0x001fe400030006ff */
[----:B----4-:R-:W-:Y:S01]  /*b7b70*/  F2FP.F16.E4M3.UNPACK_B R28, R41.H1 ;  /* 0x00000029ff1c723e */ /* 0x010fe200030006ff */
[----:B------:R-:W-:Y:S06]  /*b7b80*/  STL.64 [R1+0x11f8], R30 ;  /* 0x0011f81e01007387 */ /* 0x000fec0000100a00 */
[----:B------:R-:W-:Y:S03]  /*b7b90*/  HMMA.16816.F32 R24, R20, R28, R32 ;  /* 0x0000001c1418723c */ /* 0x000fe60000001820 */
[----:B------:R0:W-:Y:S04]  /*b7ba0*/  STL.64 [R1+0x1280], R16 ;  /* 0x0012801001007387 */ /* 0x0001e80000100a00 */
[----:B------:R1:W-:Y:S01]  /*b7bb0*/  STL.64 [R1+0x1288], R18 ;  /* 0x0012881201007387 */ /* 0x0003e20000100a00 */
[----:B0-----:R-:W-:-:S02]  /*b7bc0*/  F2FP.F16.E4M3.UNPACK_B R16, R52.H1 ;  /* 0x00000034ff10723e */ /* 0x001fc400030006ff */
[----:B-1----:R-:W-:Y:S02]  /*b7bd0*/  F2FP.F16.E4M3.UNPACK_B R19, R42.H1 ;  /* 0x0000002aff13723e */ /* 0x002fe400030006ff */
[----:B------:R-:W-:Y:S02]  /*b7be0*/  F2FP.F16.E4M3.UNPACK_B R18, R43.H1 ;  /* 0x0000002bff12723e */ /* 0x000fe400030006ff */
[----:B------:R-:W-:-:S09]  /*b7bf0*/  F2FP.F16.E4M3.UNPACK_B R17, R53.H1 ;  /* 0x00000035ff11723e */ /* 0x000fd200030006ff */
[----:B------:R-:W-:Y:S04]  /*b7c00*/  STL.64 [R1+0x12b0], R24 ;  /* 0x0012b01801007387 */ /* 0x000fe80000100a00 */
[----:B------:R0:W-:Y:S01]  /*b7c10*/  STL.64 [R1+0x12b8], R26 ;  /* 0x0012b81a01007387 */ /* 0x0001e20000100a00 */
[C---:B------:R-:W-:Y:S06]  /*b7c20*/  HMMA.16816.F32 R8, R20.reuse, R16, R8 ;  /* 0x000000101408723c */ /* 0x040fec0000001808 */
[----:B0-----:R-:W-:Y:S07]  /*b7c30*/  HMMA.16816.F32 R24, R20, R18, R12 ;  /* 0x000000121418723c */ /* 0x001fee000000180c */
[----:B------:R-:W-:-:S02]  /*b7c40*/  F2FP.F16.E4M3.UNPACK_B R14, R54.H1 ;  /* 0x00000036ff0e723e */ /* 0x000fc400030006ff */
[----:B------:R-:W-:-:S14]  /*b7c50*/  F2FP.F16.E4M3.UNPACK_B R15, R55.H1 ;  /* 0x00000037ff0f723e */ /* 0x000fdc00030006ff */
[----:B------:R-:W-:Y:S04]  /*b7c60*/  STL.64 [R1+0x12c0], R24 ;  /* 0x0012c01801007387 */ /* 0x000fe80000100a00 */
[----:B------:R-:W-:Y:S04]  /*b7c70*/  STL.64 [R1+0x12c8], R26 ;  /* 0x0012c81a01007387 */ /* 0x000fe80000100a00 */
[----:B------:R-:W-:Y:S04]  /*b7c80*/  STL.64 [R1+0xb740], R18 ;  /* 0x00b7401201007387 */ /* 0x000fe80000100a00 */
[----:B------:R-:W-:Y:S04]  /*b7c90*/  STL.64 [R1+0xb738], R16 ;  /* 0x00b7381001007387 */ /* 0x000fe80000100a00 */
[----:B------:R-:W-:Y:S04]  /*b7ca0*/  STL.64 [R1+0x12e0], R8 ;  /* 0x0012e00801007387 */ /* 0x000fe80000100a00 */
[----:B------:R0:W-:Y:S02]  /*b7cb0*/  STL.64 [R1+0x12e8], R10 ;  /* 0x0012e80a01007387 */ /* 0x0001e40000100a00 */
[----:B0-----:R-:W-:Y:S01]  /*b7cc0*/  HMMA.16816.F32 R8, R20, R14, R4 ;  /* 0x0000000e1408723c */ /* 0x001fe20000001804 */
[----:B------:R-:W-:-:S15]  /*b7cd0*/  IMAD.MOV.U32 R53, RZ, RZ, R0 ;  /* 0x000000ffff357224 */ /* 0x000fde00078e0000 */
[----:B------:R-:W-:-:S07]  /*b7ce0*/  NOP ;  /* 0x0000000000007918 */ /* 0x000fce0000000000 */
[----:B------:R-:W-:Y:S04]  /*b7cf0*/  STL.64 [R1+0x12f0], R8 ;  /* 0x0012f00801007387 */ /* 0x000fe80000100a00 */
[----:B------:R0:W-:Y:S04]  /*b7d00*/  STL.64 [R1+0x12f8], R10 ;  /* 0x0012f80a01007387 */ /* 0x0001e80000100a00 */
[----:B------:R-:W2:Y:S04]  /*b7d10*/  LDL.LU R52, [R1+0x2a0] ;  /* 0x0002a00001347983 */ /* 0x000ea80000300800 */
[----:B------:R-:W3:Y:S04]  /*b7d20*/  LDL.LU R0, [R1+0xb774] ;  /* 0x00b7740001007983 */ /* 0x000ee80000300800 */
[----:B------:R-:W4:Y:S04]  /*b7d30*/  LDL.LU R54, [R1+0x2a8] ;  /* 0x0002a80001367983 */ /* 0x000f280000300800 */
[----:B------:R-:W4:Y:S01]  /*b7d40*/  LDL.LU R55, [R1+0x2ac] ;  /* 0x0002ac0001377983 */ /* 0x000f220000300800 */
[----:B---3--:R-:W-:-:S03]  /*b7d50*/  IMAD.MOV.U32 R46, RZ, RZ, R0 ;  /* 0x000000ffff2e7224 */ /* 0x008fc600078e0000 */
[----:B----4-:R-:W-:Y:S04]  /*b7d60*/  STL.64 [R1+0xb750], R54 ;  /* 0x00b7503601007387 */ /* 0x010fe80000100a00 */
[----:B--2---:R1:W-:Y:S04]  /*b7d70*/  STL.64 [R1+0xb748], R52 ;  /* 0x00b7483401007387 */ /* 0x0043e80000100a00 */
[----:B------:R-:W2:Y:S04]  /*b7d80*/  LDL.LU R44, [R1+0x2d0] ;  /* 0x0002d000012c7983 */ /* 0x000ea80000300800 */
[----:B------:R-:W2:Y:S04]  /*b7d90*/  LDL.LU R45, [R1+0x2d4] ;  /* 0x0002d400012d7983 */ /* 0x000ea80000300800 */
[----:B------:R-:W0:Y:S04]  /*b7da0*/  LDL.LU R0, [R1+0xb770] ;  /* 0x00b7700001007983 */ /* 0x000e280000300800 */
[----:B------:R-:W3:Y:S01]  /*b7db0*/  LDL.LU R47, [R1+0x2dc] ;  /* 0x0002dc00012f7983 */ /* 0x000ee20000300800 */
[----:B0-----:R-:W-:-:S03]  /*b7dc0*/  IMAD.MOV.U32 R11, RZ, RZ, R0 ;  /* 0x000000ffff0b7224 */ /* 0x001fc600078e0000 */
[----:B---3--:R-:W-:Y:S04]  /*b7dd0*/  STL.64 [R1+0xb760], R46 ;  /* 0x00b7602e01007387 */ /* 0x008fe80000100a00 */
[----:B--2---:R0:W-:Y:S04]  /*b7de0*/  STL.64 [R1+0xb758], R44 ;  /* 0x00b7582c01007387 */ /* 0x0041e80000100a00 */
[----:B------:R-:W2:Y:S04]  /*b7df0*/  LDL.LU R8, [R1+0x20] ;  /* 0x0000200001087983 */ /* 0x000ea80000300800 */
[----:B------:R-:W2:Y:S04]  /*b7e00*/  LDL.LU R9, [R1+0x24] ;  /* 0x0000240001097983 */ /* 0x000ea80000300800 */
[----:B------:R-:W2:Y:S04]  /*b7e10*/  LDL.LU R10, [R1+0x28] ;  /* 0x00002800010a7983 */ /* 0x000ea80000300800 */
[----:B------:R-:W3:Y:S04]  /*b7e20*/  LDL.LU R0, [R1+0xb76c] ;  /* 0x00b76c0001007983 */ /* 0x000ee80000300800 */
[----:B------:R-:W4:Y:S04]  /*b7e30*/  LDL.LU R16, [R1+0x300] ;  /* 0x0003000001107983 */ /* 0x000f280000300800 */
[----:B------:R-:W4:Y:S04]  /*b7e40*/  LDL.LU R17, [R1+0x304] ;  /* 0x0003040001117983 */ /* 0x000f280000300800 */
[----:B------:R-:W4:Y:S04]  /*b7e50*/  LDL.LU R18, [R1+0x308] ;  /* 0x0003080001127983 */ /* 0x000f280000300800 */
[----:B------:R-:W4:Y:S04]  /*b7e60*/  LDL.LU R19, [R1+0x30c] ;  /* 0x00030c0001137983 */ /* 0x000f280000300800 */
[----:B-1----:R-:W2:Y:S01]  /*b7e70*/  LDL.LU R52, [R1+0x310] ;  /* 0x0003100001347983 */ /* 0x002ea20000300800 */
[----:B---3--:R-:W-:-:S03]  /*b7e80*/  IMAD.MOV.U32 R53, RZ, RZ, R0 ;  /* 0x000000ffff357224 */ /* 0x008fc600078e0000 */
[----:B------:R-:W3:Y:S04]  /*b7e90*/  LDL.LU R0, [R1+0xb768] ;  /* 0x00b7680001007983 */ /* 0x000ee80000300800 */
[----:B------:R-:W2:Y:S04]  /*b7ea0*/  LDL.LU R54, [R1+0x318] ;  /* 0x0003180001367983 */ /* 0x000ea80000300800 */
[----:B------:R-:W2:Y:S04]  /*b7eb0*/  LDL.LU R55, [R1+0x31c] ;  /* 0x00031c0001377983 */ /* 0x000ea80000300800 */
[----:B0-----:R-:W4:Y:S04]  /*b7ec0*/  LDL.LU R44, [R1+0x320] ;  /* 0x00032000012c7983 */ /* 0x001f280000300800 */
[----:B------:R-:W4:Y:S04]  /*b7ed0*/  LDL.LU R45, [R1+0x324] ;  /* 0x00032400012d7983 */ /* 0x000f280000300800 */
[----:B------:R-:W4:Y:S04]  /*b7ee0*/  LDL.LU R46, [R1+0x328] ;  /* 0x00032800012e7983 */ /* 0x000f280000300800 */
[----:B------:R-:W4:Y:S04]  /*b7ef0*/  LDL.LU R5, [R1+0x13f0] ;  /* 0x0013f00001057983 */ /* 0x000f280000300800 */
[----:B------:R-:W4:Y:S04]  /*b7f00*/  LDL.LU R32, [R1+0x13f4] ;  /* 0x0013f40001207983 */ /* 0x000f280000300800 */
[----:B------:R-:W4:Y:S04]  /*b7f10*/  LDL.LU R3, [R1+0x1404] ;  /* 0x0014040001037983 */ /* 0x000f280000300800 */
[----:B------:R-:W4:Y:S01]  /*b7f20*/  LDL.LU R2, [R1+0x1400] ;  /* 0x0014000001027983 */ /* 0x000f220000300800 */
[----:B------:R-:W-:-:S03]  /*b7f30*/  F2FP.F16.E4M3.UNPACK_B R12, R56.H1 ;  /* 0x00000038ff0c723e */ /* 0x000fc600030006ff */
[----:B------:R-:W4:Y:S01]  /*b7f40*/  LDL.LU R33, [R1+0x1c68] ;  /* 0x001c680001217983 */ /* 0x000f220000300800 */
[----:B------:R-:W-:-:S03]  /*b7f50*/  F2FP.F16.E4M3.UNPACK_B R13, R57.H1 ;  /* 0x00000039ff0d723e */ /* 0x000fc600030006ff */
[----:B------:R-:W4:Y:S04]  /*b7f60*/  LDL.LU R34, [R1+0x1c64] ;  /* 0x001c640001227983 */ /* 0x000f280000300800 */
[----:B------:R-:W4:Y:S04]  /*b7f70*/  LDL.LU R35, [R1+0x1c70] ;  /* 0x001c700001237983 */ /* 0x000f280000300800 */
[----:B------:R-:W4:Y:S01]  /*b7f80*/  LDL.LU R31, [R1+0x1c6c] ;  /* 0x001c6c00011f7983 */ /* 0x000f220000300800 */
[----:B------:R-:W-:-:S03]  /*b7f90*/  F2FP.F16.E4M3.UNPACK_B R6, R58.H1 ;  /* 0x0000003aff06723e */ /* 0x000fc600030006ff */
[----:B------:R-:W4:Y:S01]  /*b7fa0*/  LDL.LU R30, [R1+0x1c78] ;  /* 0x001c7800011e7983 */ /* 0x000f220000300800 */
[----:B------:R-:W-:-:S03]  /*b7fb0*/  F2FP.F16.E4M3.UNPACK_B R7, R59.H1 ;  /* 0x0000003bff07723e */ /* 0x000fc600030006ff */
[----:B------:R-:W4:Y:S04]  /*b7fc0*/  LDL.LU R61, [R1+0x1c74] ;  /* 0x001c7400013d7983 */ /* 0x000f280000300800 */
[----:B------:R-:W4:Y:S01]  /*b7fd0*/  LDL.LU R60, [R1+0x1c80] ;  /* 0x001c8000013c7983 */ /* 0x000f220000300800 */
[----:B---3--:R-:W-:-:S03]  /*b7fe0*/  IMAD.MOV.U32 R47, RZ, RZ, R0 ;  /* 0x000000ffff2f7224 */ /* 0x008fc600078e0000 */
[----:B------:R-:W3:Y:S04]  /*b7ff0*/  LDL.LU R0, [R1+0x1c7c] ;  /* 0x001c7c0001007983 */ /* 0x000ee80000300800 */
[----:B------:R-:W3:Y:S01]  /*b8000*/  LDL.LU R36, [R1+0x2f0] ;  /* 0x0002f00001247983 */ /* 0x000ee20000300800 */
[C---:B--2---:R-:W-:Y:S03]  /*b8010*/  HMMA.16816.F32 R52, R20.reuse, R6, R52 ;  /* 0x000000061434723c */ /* 0x044fe60000001834 */
[----:B------:R-:W2:Y:S04]  /*b8020*/  LDL.LU R37, [R1+0x2f4] ;  /* 0x0002f40001257983 */ /* 0x000ea80000300800 */
[----:B------:R-:W2:Y:S04]  /*b8030*/  LDL.LU R38, [R1+0x2f8] ;  /* 0x0002f80001267983 */ /* 0x000ea80000300800 */
[----:B------:R-:W2:Y:S01]  /*b8040*/  LDL.LU R39, [R1+0x2fc] ;  /* 0x0002fc0001277983 */ /* 0x000ea20000300800 */
[----:B----4-:R-:W-:Y:S03]  /*b8050*/  HMMA.16816.F32 R44, R20, R12, R44 ;  /* 0x0000000c142c723c */ /* 0x010fe6000000182c */
[----:B------:R-:W4:Y:S01]  /*b8060*/  LDL.LU R24, [R1+0x2e0] ;  /* 0x0002e00001187983 */ /* 0x000f220000300800 */
[----:B------:R-:W-:-:S03]  /*b8070*/  F2FP.F16.E4M3.UNPACK_B R4, R5.H1 ;  /* 0x00000005ff04723e */ /* 0x000fc600030006ff */
[----:B------:R-:W4:Y:S01]  /*b8080*/  LDL.LU R25, [R1+0x2e4] ;  /* 0x0002e40001197983 */ /* 0x000f220000300800 */
[----:B------:R-:W-:-:S03]  /*b8090*/  F2FP.F16.E4M3.UNPACK_B R5, R32.H1 ;  /* 0x00000020ff05723e */ /* 0x000fc600030006ff */
[----:B------:R-:W4:Y:S04]  /*b80a0*/  LDL.LU R26, [R1+0x2e8] ;  /* 0x0002e800011a7983 */ /* 0x000f280000300800 */
[----:B------:R-:W4:Y:S01]  /*b80b0*/  LDL.LU R27, [R1+0x2ec] ;  /* 0x0002ec00011b7983 */ /* 0x000f220000300800 */
[----:B------:R-:W-:Y:S03]  /*b80c0*/  HMMA.16816.F32 R16, R20, R4, R16 ;  /* 0x000000041410723c */ /* 0x000fe60000001810 */
        /* <DEDUP_REMOVED lines=21> */
[----:B------:R0:W-:Y:S04]  /*b8220*/  STL.64 [R1+0x1348], R18 ;  /* 0x0013481201007387 */ /* 0x0001e80000100a00 */
[----:B0-----:R-:W4:Y:S04]  /*b8230*/  LDL.LU.64 R18, [R1+0xb740] ;  /* 0x00b7400001127983 */ /* 0x001f280000300a00 */
[----:B------:R-:W4:Y:S01]  /*b8240*/  LDL.LU.64 R16, [R1+0xb738] ;  /* 0x00b7380001107983 */ /* 0x000f220000300a00 */
[----:B------:R-:W-:-:S02]  /*b8250*/  F2FP.F16.E4M3.UNPACK_B R3, R3.H1 ;  /* 0x00000003ff03723e */ /* 0x000fc400030006ff */
[----:B------:R-:W-:-:S07]  /*b8260*/  F2FP.F16.E4M3.UNPACK_B R2, R2.H1 ;  /* 0x00000002ff02723e */ /* 0x000fce00030006ff */
[----:B------:R-:W-:Y:S07]  /*b8270*/  HMMA.16816.F32 R20, R20, R2, R8 ;  /* 0x000000021414723c */ /* 0x000fee0000001808 */
[----:B------:R-:W-:Y:S02]  /*b8280*/  IMAD R8, R34, 0x100, R33 ;  /* 0x0000010022087824 */ /* 0x000fe400078e0221 */
[----:B------:R-:W-:Y:S02]  /*b8290*/  IMAD R9, R31, 0x100, R35 ;  /* 0x000001001f097824 */ /* 0x000fe400078e0223 */
[----:B------:R-:W-:Y:S01]  /*b82a0*/  IMAD R10, R61, 0x100, R30 ;  /* 0x000001003d0a7824 */ /* 0x000fe200078e021e */
[----:B------:R-:W-:-:S02]  /*b82b0*/  F2FP.F16.E4M3.UNPACK_B R8, R8 ;  /* 0x00000008ff08723e */ /* 0x000fc400020006ff */
[----:B------:R-:W-:Y:S02]  /*b82c0*/  F2FP.F16.E4M3.UNPACK_B R9, R9 ;  /* 0x00000009ff09723e */ /* 0x000fe400020006ff */
[----:B------:R-:W-:-:S07]  /*b82d0*/  F2FP.F16.E4M3.UNPACK_B R10, R10 ;  /* 0x0000000aff0a723e */ /* 0x000fce00020006ff */
[----:B------:R-:W-:Y:S04]  /*b82e0*/  STL.64 [R1+0x1320], R20 ;  /* 0x0013201401007387 */ /* 0x000fe80000100a00 */
[----:B------:R2:W-:Y:S01]  /*b82f0*/  STL.64 [R1+0x1328], R22 ;  /* 0x0013281601007387 */ /* 0x0005e20000100a00 */
[----:B---3--:R-:W-:-:S05]  /*b8300*/  IMAD R11, R0, 0x100, R60 ;  /* 0x00000100000b7824 */ /* 0x008fca00078e023c */
[----:B------:R-:W-:-:S07]  /*b8310*/  F2FP.F16.E4M3.UNPACK_B R11, R11 ;  /* 0x0000000bff0b723e */ /* 0x000fce00020006ff */
[----:B--2---:R-:W-:-:S15]  /*b8320*/  HMMA.16816.F32 R20, R8, R28, R36 ;  /* 0x0000001c0814723c */ /* 0x004fde0000001824 */
[----:B------:R-:W-:-:S08]  /*b8330*/  NOP ;  /* 0x0000000000007918 */ /* 0x000fd00000000000 */
[----:B------:R-:W-:Y:S01]  /*b8340*/  STL.64 [R1+0x1310], R20 ;  /* 0x0013101401007387 */ /* 0x000fe20000100a00 */
[----:B------:R-:W-:-:S03]  /*b8350*/  IMAD.MOV.U32 R0, RZ, RZ, R23 ;  /* 0x000000ffff007224 */ /* 0x000fc600078e0017 */
[----:B------:R0:W-:Y:S04]  /*b8360*/  STL [R1+0x1318], R22 ;  /* 0x0013181601007387 */ /* 0x0001e80000100800 */
[----:B------:R1:W-:Y:S01]  /*b8370*/  STL [R1+0xb060], R0 ;  /* 0x00b0600001007387 */ /* 0x0003e20000100800 */
[C---:B----4-:R-:W-:Y:S06]  /*b8380*/  HMMA.16816.F32 R24, R8.reuse, R18, R24 ;  /* 0x000000120818723c */ /* 0x050fec0000001818 */
[----:B0-----:R-:W-:-:S15]  /*b8390*/  HMMA.16816.F32 R20, R8, R16, R44 ;  /* 0x000000100814723c */ /* 0x001fde000000182c */
[----:B------:R-:W-:-:S08]  /*b83a0*/  NOP ;  /* 0x0000000000007918 */ /* 0x000fd00000000000 */
[----:B------:R-:W-:Y:S04]  /*b83b0*/  STL.64 [R1+0x12d0], R20 ;  /* 0x0012d01401007387 */ /* 0x000fe80000100a00 */
[----:B------:R-:W-:Y:S04]  /*b83c0*/  STL.64 [R1+0x1300], R24 ;  /* 0x0013001801007387 */ /* 0x000fe80000100a00 */
[----:B------:R-:W-:Y:S01]  /*b83d0*/  STL.64 [R1+0x1308], R26 ;  /* 0x0013081a01007387 */ /* 0x000fe20000100a00 */
[----:B-1----:R-:W-:-:S03]  /*b83e0*/  IMAD.MOV.U32 R0, RZ, RZ, R23 ;  /* 0x000000ffff007224 */ /* 0x002fc600078e0017 */
[----:B------:R0:W-:Y:S04]  /*b83f0*/  STL [R1+0x12d8], R22 ;  /* 0x0012d81601007387 */ /* 0x0001e80000100800 */
[----:B------:R-:W-:Y:S04]  /*b8400*/  STL.64 [R1+0xb730], R18 ;  /* 0x00b7301201007387 */ /* 0x000fe80000100a00 */
[----:B------:R1:W-:Y:S01]  /*b8410*/  STL.64 [R1+0xb728], R16 ;  /* 0x00b7281001007387 */ /* 0x0003e20000100a00 */
[C---:B0-----:R-:W-:Y:S06]  /*b8420*/  HMMA.16816.F32 R20, R8.reuse, R14, R48 ;  /* 0x0000000e0814723c */ /* 0x041fec0000001830 */
[----:B-1----:R-:W-:Y:S01]  /*b8430*/  HMMA.16816.F32 R16, R8, R12, R40 ;  /* 0x0000000c0810723c */ /* 0x002fe20000001828 */
[----:B------:R0:W-:-:S15]  /*b8440*/  STL [R1+0xb064], R0 ;  /* 0x00b0640001007387 */ /* 0x0001de0000100800 */
[----:B------:R-:W-:-:S07]  /*b8450*/  NOP ;  /* 0x0000000000007918 */ /* 0x000fce0000000000 */
[----:B------:R-:W-:Y:S01]  /*b8460*/  STL.64 [R1+0x1290], R16 ;  /* 0x0012901001007387 */ /* 0x000fe20000100a00 */
[----:B0-----:R-:W-:-:S03]  /*b8470*/  IMAD.MOV.U32 R0, RZ, RZ, R19 ;  /* 0x000000ffff007224 */ /* 0x001fc600078e0013 */
[----:B------:R-:W-:Y:S04]  /*b8480*/  STL.64 [R1+0x12a0], R20 ;  /* 0x0012a01401007387 */ /* 0x000fe80000100a00 */
[----:B------:R0:W-:Y:S04]  /*b8490*/  STL.64 [R1+0x12a8], R22 ;  /* 0x0012a81601007387 */ /* 0x0001e80000100a00 */
[----:B------:R1:W-:Y:S01]  /*b84a0*/  STL [R1+0x1298], R18 ;  /* 0x0012981201007387 */ /* 0x0003e20000100800 */
[C---:B0-----:R-:W-:Y:S06]  /*b84b0*/  HMMA.16816.F32 R20, R8.reuse, R6, R52 ;  /* 0x000000060814723c */ /* 0x041fec0000001834 */
[----:B-1----:R-:W-:Y:S01]  /*b84c0*/  HMMA.16816.F32 R16, R8, R4, R56 ;  /* 0x000000040810723c */ /* 0x002fe20000001838 */
[----:B------:R0:W-:-:S15]  /*b84d0*/  STL [R1+0xb068], R0 ;  /* 0x00b0680001007387 */ /* 0x0001de0000100800 */
[----:B------:R-:W-:-:S07]  /*b84e0*/  NOP ;  /* 0x0000000000007918 */ /* 0x000fce0000000000 */
[----:B------:R1:W-:Y:S04]  /*b84f0*/  STL.64 [R1+0x11d0], R16 ;  /* 0x0011d01001007387 */ /* 0x0003e80000100a00 */
[----:B------:R-:W-:Y:S04]  /*b8500*/  STL.64 [R1+0x1350], R20 ;  /* 0x0013501401007387 */ /* 0x000fe80000100a00 */
[----:B------:R-:W-:Y:S04]  /*b8510*/  STL.64 [R1+0x1358], R22 ;  /* 0x0013581601007387 */ /* 0x000fe80000100a00 */
[----:B------:R2:W-:Y:S04]  /*b8520*/  STL [R1+0x11dc], R19 ;  /* 0x0011dc1301007387 */ /* 0x0005e80000100800 */
[----:B------:R-:W3:Y:S04]  /*b8530*/  LDL.LU R48, [R1+0x220] ;  /* 0x0002200001307983 */ /* 0x000ee80000300800 */
[----:B------:R-:W3:Y:S04]  /*b8540*/  LDL.LU R49, [R1+0x224] ;  /* 0x0002240001317983 */ /* 0x000ee80000300800 */
[----:B------:R-:W3:Y:S04]  /*b8550*/  LDL.LU R50, [R1+0x228] ;  /* 0x0002280001327983 */ /* 0x000ee80000300800 */
[----:B------:R-:W3:Y:S04]  /*b8560*/  LDL.LU R51, [R1+0x22c] ;  /* 0x00022c0001337983 */ /* 0x000ee80000300800 */
[----:B------:R-:W4:Y:S04]  /*b8570*/  LDL.LU R24, [R1+0x240] ;  /* 0x0002400001187983 */ /* 0x000f280000300800 */
[----:B------:R-:W4:Y:S01]  /*b8580*/  LDL.LU R25, [R1+0x244] ;  /* 0x0002440001197983 */ /* 0x000f220000300800 */
[----:B0-----:R-:W-:-:S03]  /*b8590*/  IMAD.MOV.U32 R0, RZ, RZ, R18 ;  /* 0x000000ffff007224 */ /* 0x001fc600078e0012 */
[----:B------:R-:W4:Y:S04]  /*b85a0*/  LDL.LU R26, [R1+0x248] ;  /* 0x00024800011a7983 */ /* 0x000f280000300800 */
[----:B------:R-:W4:Y:S04]  /*b85b0*/  LDL.LU R27, [R1+0x24c] ;  /* 0x00024c00011b7983 */ /* 0x000f280000300800 */
[----:B-1----:R-:W3:Y:S04]  /*b85c0*/  LDL.LU R16, [R1+0x10] ;  /* 0x0000100001107983 */ /* 0x002ee80000300800 */
[----:B------:R-:W3:Y:S04]  /*b85d0*/  LDL.LU R17, [R1+0x14] ;  /* 0x0000140001117983 */ /* 0x000ee80000300800 */
[----:B------:R-:W3:Y:S04]  /*b85e0*/  LDL.LU R18, [R1+0x18] ;  /* 0x0000180001127983 */ /* 0x000ee80000300800 */
[----:B--2---:R-:W3:Y:S04]  /*b85f0*/  LDL.LU R19, [R1+0x1c] ;  /* 0x00001c0001137983 */ /* 0x004ee80000300800 */
[----:B------:R-:W2:Y:S04]  /*b8600*/  LDL.LU R31, [R1+0x1c98] ;  /* 0x001c9800011f7983 */ /* 0x000ea80000300800 */
[----:B------:R-:W2:Y:S04]  /*b8610*/  LDL.LU R30, [R1+0x1c94] ;  /* 0x001c9400011e7983 */ /* 0x000ea80000300800 */
        /* <DEDUP_REMOVED lines=23> */
[----:B------:R-:W4:Y:S04]  /*b8790*/  LDL.LU R41, [R1+0x4] ;  /* 0x0000040001297983 */ /* 0x000f280000300800 */
[----:B------:R-:W4:Y:S04]  /*b87a0*/  LDL.LU R42, [R1+0x8] ;  /* 0x00000800012a7983 */ /* 0x000f280000300800 */
[----:B------:R-:W4:Y:S04]  /*b87b0*/  LDL.LU R43, [R1+0xc] ;  /* 0x00000c00012b7983 */ /* 0x000f280000300800 */
[----:B------:R-:W4:Y:S04]  /*b87c0*/  LDL.LU R52, [R1+0x1ca8] ;  /* 0x001ca80001347983 */ /* 0x000f280000300800 */
[----:B------:R-:W4:Y:S04]  /*b87d0*/  LDL.LU R53, [R1+0x1ca4] ;  /* 0x001ca40001357983 */ /* 0x000f280000300800 */
[----:B------:R-:W4:Y:S04]  /*b87e0*/  LDL.LU R54, [R1+0x1cb0] ;  /* 0x001cb00001367983 */ /* 0x000f280000300800 */
[----:B------:R-:W4:Y:S04]  /*b87f0*/  LDL.LU R55, [R1+0x1cac] ;  /* 0x001cac0001377983 */ /* 0x000f280000300800 */
[----:B------:R0:W-:Y:S04]  /*b8800*/  STL [R1+0xb06c], R0 ;  /* 0x00b06c0001007387 */ /* 0x0001e80000100800 */
[----:B0-----:R-:W4:Y:S01]  /*b8810*/  LDL.LU R0, [R1+0x1c8c] ;  /* 0x001c8c0001007983 */ /* 0x001f220000300800 */
[----:B---3--:R-:W-:Y:S03]  /*b8820*/  HMMA.16816.F32 R8, R8, R2, R16 ;  /* 0x000000020808723c */ /* 0x008fe60000001810 */
[----:B------:R-:W3:Y:S04]  /*b8830*/  LDL.LU.64 R18, [R1+0xb730] ;  /* 0x00b7300001127983 */ /* 0x000ee80000300a00 */
[----:B------:R-:W3:-:S15]  /*b8840*/  LDL.LU.64 R16, [R1+0xb728] ;  /* 0x00b7280001107983 */ /* 0x000ede0000300a00 */
[----:B------:R-:W-:-:S01]  /*b8850*/  NOP ;  /* 0x0000000000007918 */ /* 0x000fc20000000000 */
[----:B------:R0:W-:Y:S04]  /*b8860*/  STL.64 [R1+0x11c0], R8 ;  /* 0x0011c00801007387 */ /* 0x0001e80000100a00 */
[----:B------:R1:W-:Y:S04]  /*b8870*/  STL.64 [R1+0x11c8], R10 ;  /* 0x0011c80a01007387 */ /* 0x0003e80000100a00 */
[----:B0-----:R-:W2:Y:S04]  /*b8880*/  LDL.LU R9, [R1+0x1c88] ;  /* 0x001c880001097983 */ /* 0x001ea80000300800 */
[----:B-1----:R-:W2:Y:S04]  /*b8890*/  LDL.LU R10, [R1+0x1c84] ;  /* 0x001c8400010a7983 */ /* 0x002ea80000300800 */
[----:B------:R-:W4:Y:S01]  /*b88a0*/  LDL.LU R11, [R1+0x1c90] ;  /* 0x001c9000010b7983 */ /* 0x000f220000300800 */
[----:B--2---:R-:W-:-:S02]  /*b88b0*/  IMAD R8, R10, 0x100, R9 ;  /* 0x000001000a087824 */ /* 0x004fc400078e0209 */
[----:B------:R-:W-:Y:S02]  /*b88c0*/  IMAD R10, R30, 0x100, R31 ;  /* 0x000001001e0a7824 */ /* 0x000fe400078e021f */
[----:B----4-:R-:W-:Y:S02]  /*b88d0*/  IMAD R9, R0, 0x100, R11 ;  /* 0x0000010000097824 */ /* 0x010fe400078e020b */
[----:B------:R-:W-:Y:S01]  /*b88e0*/  IMAD R11, R60, 0x100, R61 ;  /* 0x000001003c0b7824 */ /* 0x000fe200078e023d */
[----:B------:R-:W-:Y:S02]  /*b88f0*/  F2FP.F16.E4M3.UNPACK_B R8, R8 ;  /* 0x00000008ff08723e */ /* 0x000fe400020006ff */
[----:B------:R-:W-:Y:S02]  /*b8900*/  F2FP.F16.E4M3.UNPACK_B R9, R9 ;  /* 0x00000009ff09723e */ /* 0x000fe400020006ff */
[----:B------:R-:W-:Y:S02]  /*b8910*/  F2FP.F16.E4M3.UNPACK_B R10, R10 ;  /* 0x0000000aff0a723e */ /* 0x000fe400020006ff */
[----:B------:R-:W-:-:S07]  /*b8920*/  F2FP.F16.E4M3.UNPACK_B R11, R11 ;  /* 0x0000000bff0b723e */ /* 0x000fce00020006ff */
[C---:B------:R-:W-:Y:S06]  /*b8930*/  HMMA.16816.F32 R56, R8.reuse, R28, R56 ;  /* 0x0000001c0838723c */ /* 0x040fec0000001838 */
[----:B---3--:R-:W-:-:S15]  /*b8940*/  HMMA.16816.F32 R20, R8, R18, R20 ;  /* 0x000000120814723c */ /* 0x008fde0000001814 */
[----:B------:R-:W-:-:S02]  /*b8950*/  NOP ;  /* 0x0000000000007918 */ /* 0x000fc40000000000 */
[----:B------:R-:W-:Y:S01]  /*b8960*/  STL [R1+0x11b0], R56 ;  /* 0x0011b03801007387 */ /* 0x000fe20000100800 */
[----:B------:R-:W-:-:S03]  /*b8970*/  IMAD.MOV.U32 R0, RZ, RZ, R57 ;  /* 0x000000ffff007224 */ /* 0x000fc600078e0039 */
[----:B------:R0:W-:Y:S04]  /*b8980*/  STL.64 [R1+0x11b8], R58 ;  /* 0x0011b83a01007387 */ /* 0x0001e80000100a00 */
[----:B0-----:R-:W2:Y:S04]  /*b8990*/  LDL.LU.64 R58, [R1+0xb720] ;  /* 0x00b72000013a7983 */ /* 0x001ea80000300a00 */
[----:B------:R-:W3:Y:S04]  /*b89a0*/  LDL.LU.64 R56, [R1+0xb718] ;  /* 0x00b7180001387983 */ /* 0x000ee80000300a00 */
[----:B------:R-:W-:Y:S04]  /*b89b0*/  STL [R1+0xb710], R29 ;  /* 0x00b7101d01007387 */ /* 0x000fe80000100800 */
[----:B------:R-:W-:Y:S04]  /*b89c0*/  STL [R1+0xb070], R0 ;  /* 0x00b0700001007387 */ /* 0x000fe80000100800 */
[----:B------:R-:W-:Y:S04]  /*b89d0*/  STL.64 [R1+0x11a0], R20 ;  /* 0x0011a01401007387 */ /* 0x000fe80000100a00 */
[----:B------:R0:W-:Y:S02]  /*b89e0*/  STL.64 [R1+0x11a8], R22 ;  /* 0x0011a81601007387 */ /* 0x0001e40000100a00 */
[----:B0-----:R-:W-:-:S15]  /*b89f0*/  HMMA.16816.F32 R20, R8, R16, R32 ;  /* 0x000000100814723c */ /* 0x001fde0000001820 */
[----:B------:R-:W-:-:S08]  /*b8a00*/  NOP ;  /* 0x0000000000007918 */ /* 0x000fd00000000000 */
[----:B------:R-:W-:Y:S01]  /*b8a10*/  STL [R1+0x1174], R21 ;  /* 0x0011741501007387 */ /* 0x000fe20000100800 */
[----:B------:R-:W-:-:S03]  /*b8a20*/  IMAD.MOV.U32 R0, RZ, RZ, R20 ;  /* 0x000000ffff007224 */ /* 0x000fc600078e0014 */
[----:B------:R0:W-:Y:S04]  /*b8a30*/  STL.64 [R1+0x1178], R22 ;  /* 0x0011781601007387 */ /* 0x0001e80000100a00 */
[----:B------:R-:W-:Y:S04]  /*b8a40*/  STL.64 [R1+0xb708], R18 ;  /* 0x00b7081201007387 */ /* 0x000fe80000100a00 */
[----:B------:R1:W-:Y:S01]  /*b8a50*/  STL.64 [R1+0xb700], R16 ;  /* 0x00b7001001007387 */ /* 0x0003e20000100a00 */
[C---:B0-----:R-:W-:Y:S06]  /*b8a60*/  HMMA.16816.F32 R20, R8.reuse, R14, R36 ;  /* 0x0000000e0814723c */ /* 0x041fec0000001824 */
[----:B-1----:R-:W-:Y:S01]  /*b8a70*/  HMMA.16816.F32 R16, R8, R12, R24 ;  /* 0x0000000c0810723c */ /* 0x002fe20000001818 */
[----:B------:R-:W-:Y:S04]  /*b8a80*/  STL [R1+0xb0e8], R0 ;  /* 0x00b0e80001007387 */ /* 0x000fe80000100800 */
[----:B------:R-:W-:-:S12]  /*b8a90*/  STL.64 [R1+0xb6e8], R14 ;  /* 0x00b6e80e01007387 */ /* 0x000fd80000100a00 */
[----:B------:R-:W-:Y:S04]  /*b8aa0*/  STL.64 [R1+0xfc0], R20 ;  /* 0x000fc01401007387 */ /* 0x000fe80000100a00 */
[----:B------:R-:W-:Y:S04]  /*b8ab0*/  STL.64 [R1+0xfc8], R22 ;  /* 0x000fc81601007387 */ /* 0x000fe80000100a00 */
[----:B------:R-:W-:Y:S04]  /*b8ac0*/  STL.64 [R1+0xb6e0], R12 ;  /* 0x00b6e00c01007387 */ /* 0x000fe80000100a00 */
[----:B------:R-:W-:Y:S04]  /*b8ad0*/  STL.64 [R1+0xf70], R16 ;  /* 0x000f701001007387 */ /* 0x000fe80000100a00 */
[----:B------:R0:W-:Y:S02]  /*b8ae0*/  STL.64 [R1+0xf78], R18 ;  /* 0x000f781201007387 */ /* 0x0001e40000100a00 */
[C---:B0-----:R-:W-:Y:S06]  /*b8af0*/  HMMA.16816.F32 R16, R8.reuse, R6, R44 ;  /* 0x000000060810723c */ /* 0x041fec000000182c */
[----:B------:R-:W-:Y:S01]  /*b8b00*/  STL.64 [R1+0xb6c8], R6 ;  /* 0x00b6c80601007387 */ /* 0x000fe20000100a00 */
[----:B------:R-:W-:-:S15]  /*b8b10*/  HMMA.16816.F32 R12, R8, R4, R48 ;  /* 0x00000004080c723c */ /* 0x000fde0000001830 */
[----:B------:R-:W-:-:S01]  /*b8b20*/  NOP ;  /* 0x0000000000007918 */ /* 0x000fc20000000000 */
[----:B------:R-:W-:Y:S04]  /*b8b30*/  STL.64 [R1+0xf60], R16 ;  /* 0x000f601001007387 */ /* 0x000fe80000100a00 */
[----:B------:R-:W-:Y:S04]  /*b8b40*/  STL.64 [R1+0xf68], R18 ;  /* 0x000f681201007387 */ /* 0x000fe80000100a00 */
[----:B------:R0:W-:Y:S02]  /*b8b50*/  STL.64 [R1+0xb6c0], R4 ;  /* 0x00b6c00401007387 */ /* 0x0001e40000100a00 */
[----:B0-----:R-:W-:Y:S02]  /*b8b60*/  HMMA.16816.F32 R4, R8, R2, R40 ;  /* 0x000000020804723c */ /* 0x001fe40000001828 */
[----:B------:R-:W-:Y:S04]  /*b8b70*/  STL.64 [R1+0xf40], R12 ;  /* 0x000f400c01007387 */ /* 0x000fe80000100a00 */
[----:B------:R-:W-:-:S15]  /*b8b80*/  STL.64 [R1+0xf48], R14 ;  /* 0x000f480e01007387 */ /* 0x000fde0000100a00 */
[----:B------:R-:W-:-:S02]  /*b8b90*/  NOP ;  /* 0x0000000000007918 */ /* 0x000fc40000000000 */
[----:B------:R0:W-:Y:S04]  /*b8ba0*/  STL.64 [R1+0xf10], R4 ;  /* 0x000f100401007387 */ /* 0x0001e80000100a00 */
[----:B------:R1:W-:Y:S04]  /*b8bb0*/  STL.64 [R1+0xf18], R6 ;  /* 0x000f180601007387 */ /* 0x0003e80000100a00 */
[----:B------:R-:W4:Y:S04]  /*b8bc0*/  LDL.LU R48, [R1+0x160] ;  /* 0x0001600001307983 */ /* 0x000f280000300800 */
[----:B------:R-:W4:Y:S04]  /*b8bd0*/  LDL.LU R49, [R1+0x164] ;  /* 0x0001640001317983 */ /* 0x000f280000300800 */
[----:B------:R-:W4:Y:S04]  /*b8be0*/  LDL.LU R50, [R1+0x168] ;  /* 0x0001680001327983 */ /* 0x000f280000300800 */
[----:B------:R-:W4:Y:S01]  /*b8bf0*/  LDL.LU R51, [R1+0x16c] ;  /* 0x00016c0001337983 */ /* 0x000f220000300800 */
[----:B------:R-:W-:-:S02]  /*b8c00*/  IMAD R8, R53, 0x100, R52 ;  /* 0x0000010035087824 */ /* 0x000fc400078e0234 */
[----:B------:R-:W-:Y:S02]  /*b8c10*/  IMAD R9, R55, 0x100, R54 ;  /* 0x0000010037097824 */ /* 0x000fe400078e0236 */
[----:B--2---:R-:W-:Y:S02]  /*b8c20*/  IMAD.MOV.U32 R44, RZ, RZ, R59 ;  /* 0x000000ffff2c7224 */ /* 0x004fe400078e003b */
[----:B------:R-:W-:Y:S02]  /*b8c30*/  IMAD.MOV.U32 R45, RZ, RZ, R58 ;  /* 0x000000ffff2d7224 */ /* 0x000fe400078e003a */
[----:B---3--:R-:W-:Y:S02]  /*b8c40*/  IMAD.MOV.U32 R46, RZ, RZ, R57 ;  /* 0x000000ffff2e7224 */ /* 0x008fe400078e0039 */
[----:B------:R-:W-:Y:S01]  /*b8c50*/  IMAD.MOV.U32 R47, RZ, RZ, R56 ;  /* 0x000000ffff2f7224 */ /* 0x000fe200078e0038 */
[----:B----4-:R-:W-:Y:S04]  /*b8c60*/  STL.64 [R1+0xb6d8], R50 ;  /* 0x00b6d83201007387 */ /* 0x010fe80000100a00 */
[----:B------:R2:W-:Y:S04]  /*b8c70*/  STL.64 [R1+0xb6d0], R48 ;  /* 0x00b6d03001007387 */ /* 0x0005e80000100a00 */
        /* <DEDUP_REMOVED lines=10> */
[----:B0-----:R-:W4:Y:S04]  /*b8d20*/  LDL.LU R4, [R1+0x1d0] ;  /* 0x0001d00001047983 */ /* 0x001f280000300800 */
[----:B------:R-:W4:Y:S04]  /*b8d30*/  LDL.LU R5, [R1+0x1d4] ;  /* 0x0001d40001057983 */ /* 0x000f280000300800 */
[----:B-1----:R-:W4:Y:S04]  /*b8d40*/  LDL.LU R6, [R1+0x1d8] ;  /* 0x0001d80001067983 */ /* 0x002f280000300800 */
[----:B------:R-:W4:Y:S04]  /*b8d50*/  LDL.LU R7, [R1+0x1dc] ;  /* 0x0001dc0001077983 */ /* 0x000f280000300800 */
[----:B--2---:R-:W2:Y:S04]  /*b8d60*/  LDL.LU R48, [R1+0x1e0] ;  /* 0x0001e00001307983 */ /* 0x004ea80000300800 */
[----:B------:R-:W2:Y:S04]  /*b8d70*/  LDL.LU R49, [R1+0x1e4] ;  /* 0x0001e40001317983 */ /* 0x000ea80000300800 */
[----:B------:R-:W2:Y:S04]  /*b8d80*/  LDL.LU R50, [R1+0x1e8] ;  /* 0x0001e80001327983 */ /* 0x000ea80000300800 */
[----:B------:R-:W2:Y:S04]  /*b8d90*/  LDL.LU R51, [R1+0x1ec] ;  /* 0x0001ec0001337983 */ /* 0x000ea80000300800 */
[----:B------:R-:W4:Y:S04]  /*b8da0*/  LDL.LU R12, [R1+0x1f0] ;  /* 0x0001f000010c7983 */ /* 0x000f280000300800 */
[----:B------:R-:W4:Y:S04]  /*b8db0*/  LDL.LU R13, [R1+0x1f4] ;  /* 0x0001f400010d7983 */ /* 0x000f280000300800 */
[----:B------:R-:W4:Y:S04]  /*b8dc0*/  LDL.LU R14, [R1+0x1f8] ;  /* 0x0001f800010e7983 */ /* 0x000f280000300800 */
[----:B------:R-:W4:Y:S04]  /*b8dd0*/  LDL.LU R15, [R1+0x1fc] ;  /* 0x0001fc00010f7983 */ /* 0x000f280000300800 */
[----:B------:R-:W2:Y:S04]  /*b8de0*/  LDL.LU R29, [R1+0x1cb8] ;  /* 0x001cb800011d7983 */ /* 0x000ea80000300800 */
[----:B------:R-:W2:Y:S04]  /*b8df0*/  LDL.LU R10, [R1+0x1cb4] ;  /* 0x001cb400010a7983 */ /* 0x000ea80000300800 */
[----:B------:R-:W4:Y:S04]  /*b8e00*/  LDL.LU R11, [R1+0x1cc0] ;  /* 0x001cc000010b7983 */ /* 0x000f280000300800 */
[----:B------:R-:W4:Y:S04]  /*b8e10*/  LDL.LU R0, [R1+0x1cbc] ;  /* 0x001cbc0001007983 */ /* 0x000f280000300800 */
[----:B---3--:R-:W3:Y:S04]  /*b8e20*/  LDL.LU R44, [R1+0x200] ;  /* 0x00020000012c7983 */ /* 0x008ee80000300800 */
        /* <DEDUP_REMOVED lines=31> */
[----:B--2---:R-:W-:-:S03]  /*b9020*/  IMAD R10, R10, 0x100, R29 ;  /* 0x000001000a0a7824 */ /* 0x004fc600078e021d */
[----:B------:R-:W3:Y:S01]  /*b9030*/  LDL.LU R29, [R1+0xb710] ;  /* 0x00b71000011d7983 */ /* 0x000ee20000300800 */
[----:B------:R-:W-:Y:S01]  /*b9040*/  F2FP.F16.E4M3.UNPACK_B R8, R8 ;  /* 0x00000008ff08723e */ /* 0x000fe200020006ff */
[----:B----4-:R-:W-:Y:S01]  /*b9050*/  IMAD R11, R0, 0x100, R11 ;  /* 0x00000100000b7824 */ /* 0x010fe200078e020b */
[----:B------:R-:W-:Y:S02]  /*b9060*/  F2FP.F16.E4M3.UNPACK_B R9, R9 ;  /* 0x00000009ff09723e */ /* 0x000fe400020006ff */
        /* <DEDUP_REMOVED lines=8> */
[C---:B--2---:R-:W-:Y:S06]  /*b90f0*/  HMMA.16816.F32 R44, R8.reuse, R18, R44 ;  /* 0x00000012082c723c */ /* 0x044fec000000182c */
[----:B---3--:R-:W-:-:S15]  /*b9100*/  HMMA.16816.F32 R12, R8, R16, R12 ;  /* 0x00000010080c723c */ /* 0x008fde000000180c */
[----:B------:R-:W-:-:S02]  /*b9110*/  NOP ;  /* 0x0000000000007918 */ /* 0x000fc40000000000 */
[----:B------:R-:W-:Y:S04]  /*b9120*/  STL.64 [R1+0xd80], R44 ;  /* 0x000d802c01007387 */ /* 0x000fe80000100a00 */
[----:B------:R0:W-:Y:S04]  /*b9130*/  STL.64 [R1+0xd88], R46 ;  /* 0x000d882e01007387 */ /* 0x0001e80000100a00 */
[----:B0-----:R-:W2:Y:S04]  /*b9140*/  LDL.LU.64 R46, [R1+0xb6f8] ;  /* 0x00b6f800012e7983 */ /* 0x001ea80000300a00 */
[----:B------:R-:W2:Y:S04]  /*b9150*/  LDL.LU.64 R44, [R1+0xb6f0] ;  /* 0x00b6f000012c7983 */ /* 0x000ea80000300a00 */
[----:B------:R-:W-:Y:S04]  /*b9160*/  STL.64 [R1+0xd30], R12 ;  /* 0x000d300c01007387 */ /* 0x000fe80000100a00 */
[----:B------:R0:W-:Y:S04]  /*b9170*/  STL.64 [R1+0xd38], R14 ;  /* 0x000d380e01007387 */ /* 0x0001e80000100a00 */
[----:B0-----:R-:W3:Y:S04]  /*b9180*/  LDL.LU.64 R14, [R1+0xb6e8] ;  /* 0x00b6e800010e7983 */ /* 0x001ee80000300a00 */
[----:B------:R-:W4:Y:S01]  /*b9190*/  LDL.LU.64 R12, [R1+0xb6e0] ;  /* 0x00b6e000010c7983 */ /* 0x000f220000300a00 */
[C---:B---3--:R-:W-:Y:S06]  /*b91a0*/  HMMA.16816.F32 R48, R8.reuse, R14, R48 ;  /* 0x0000000e0830723c */ /* 0x048fec0000001830 */
[----:B----4-:R-:W-:-:S15]  /*b91b0*/  HMMA.16816.F32 R4, R8, R12, R4 ;  /* 0x0000000c0804723c */ /* 0x010fde0000001804 */
[----:B------:R-:W-:-:S02]  /*b91c0*/  NOP ;  /* 0x0000000000007918 */ /* 0x000fc40000000000 */
[----:B------:R-:W-:Y:S04]  /*b91d0*/  STL.64 [R1+0xd10], R48 ;  /* 0x000d103001007387 */ /* 0x000fe80000100a00 */
[----:B------:R0:W-:Y:S04]  /*b91e0*/  STL.64 [R1+0xd18], R50 ;  /* 0x000d183201007387 */ /* 0x0001e80000100a00 */
[----:B0-----:R-:W3:Y:S04]  /*b91f0*/  LDL.LU.64 R50, [R1+0xb6d8] ;  /* 0x00b6d80001327983 */ /* 0x001ee80000300a00 */
[----:B------:R-:W3:Y:S04]  /*b9200*/  LDL.LU.64 R48, [R1+0xb6d0] ;  /* 0x00b6d00001307983 */ /* 0x000ee80000300a00 */
[----:B------:R-:W-:Y:S04]  /*b9210*/  STL.64 [R1+0xce0], R4 ;  /* 0x000ce00401007387 */ /* 0x000fe80000100a00 */
[----:B------:R0:W-:Y:S04]  /*b9220*/  STL.64 [R1+0xce8], R6 ;  /* 0x000ce80601007387 */ /* 0x0001e80000100a00 */
[----:B0-----:R-:W4:Y:S04]  /*b9230*/  LDL.LU.64 R6, [R1+0xb6c8] ;  /* 0x00b6c80001067983 */ /* 0x001f280000300a00 */
[----:B------:R-:W2:Y:S01]  /*b9240*/  LDL.LU.64 R4, [R1+0xb6c0] ;  /* 0x00b6c00001047983 */ /* 0x000ea20000300a00 */
[C---:B----4-:R-:W-:Y:S06]  /*b9250*/  HMMA.16816.F32 R52, R8.reuse, R6, R52 ;  /* 0x000000060834723c */ /* 0x050fec0000001834 */
[----:B--2---:R-:W-:-:S15]  /*b9260*/  HMMA.16816.F32 R56, R8, R4, R56 ;  /* 0x000000040838723c */ /* 0x004fde0000001838 */
[----:B------:R-:W-:-:S02]  /*b9270*/  NOP ;  /* 0x0000000000007918 */ /* 0x000fc40000000000 */
[----:B------:R-:W-:Y:S04]  /*b9280*/  STL.64 [R1+0xcd0], R52 ;  /* 0x000cd03401007387 */ /* 0x000fe80000100a00 */
[----:B------:R0:W-:Y:S04]  /*b9290*/  STL.64 [R1+0xcd8], R54 ;  /* 0x000cd83601007387 */ /* 0x0001e80000100a00 */
[----:B0-----:R-:W2:Y:S04]  /*b92a0*/  LDL.LU.64 R54, [R1+0xb6b8] ;  /* 0x00b6b80001367983 */ /* 0x001ea80000300a00 */
[----:B------:R-:W4:Y:S04]  /*b92b0*/  LDL.LU.64 R52, [R1+0xb6b0] ;  /* 0x00b6b00001347983 */ /* 0x000f280000300a00 */
[----:B------:R-:W-:Y:S04]  /*b92c0*/  STL.64 [R1+0xcc0], R56 ;  /* 0x000cc03801007387 */ /* 0x000fe80000100a00 */
[----:B------:R0:W-:Y:S04]  /*b92d0*/  STL.64 [R1+0xcc8], R58 ;  /* 0x000cc83a01007387 */ /* 0x0001e80000100a00 */
[----:B0-----:R-:W3:Y:S04]  /*b92e0*/  LDL.LU.64 R58, [R1+0xb6a8] ;  /* 0x00b6a800013a7983 */ /* 0x001ee80000300a00 */
[----:B------:R-:W3:Y:S02]  /*b92f0*/  LDL.LU.64 R56, [R1+0xb6a0] ;  /* 0x00b6a00001387983 */ /* 0x000ee40000300a00 */
[----:B---3--:R-:W-:Y:S07]  /*b9300*/  HMMA.16816.F32 R56, R8, R2, R56 ;  /* 0x000000020838723c */ /* 0x008fee0000001838 */
[----:B------:R-:W-:-:S02]  /*b9310*/  IMAD R8, R21, 0x100, R20 ;  /* 0x0000010015087824 */ /* 0x000fc400078e0214 */
[----:B------:R-:W-:Y:S02]  /*b9320*/  IMAD R9, R23, 0x100, R22 ;  /* 0x0000010017097824 */ /* 0x000fe400078e0216 */
[----:B------:R-:W-:Y:S02]  /*b9330*/  IMAD R10, R30, 0x100, R31 ;  /* 0x000001001e0a7824 */ /* 0x000fe400078e021f */
[----:B------:R-:W-:Y:S01]  /*b9340*/  IMAD R11, R60, 0x100, R61 ;  /* 0x000001003c0b7824 */ /* 0x000fe200078e023d */
[----:B------:R-:W-:Y:S02]  /*b9350*/  F2FP.F16.E4M3.UNPACK_B R8, R8 ;  /* 0x00000008ff08723e */ /* 0x000fe400020006ff */
[----:B------:R-:W-:Y:S02]  /*b9360*/  F2FP.F16.E4M3.UNPACK_B R9, R9 ;  /* 0x00000009ff09723e */ /* 0x000fe400020006ff */
[----:B------:R-:W-:Y:S02]  /*b9370*/  F2FP.F16.E4M3.UNPACK_B R10, R10 ;  /* 0x0000000aff0a723e */ /* 0x000fe400020006ff */
[----:B------:R-:W-:-:S07]  /*b9380*/  F2FP.F16.E4M3.UNPACK_B R11, R11 ;  /* 0x0000000bff0b723e */ /* 0x000fce00020006ff */
[C---:B------:R-:W-:Y:S01]  /*b9390*/  HMMA.16816.F32 R20, R8.reuse, R28, R32 ;  /* 0x0000001c0814723c */ /* 0x040fe20000001820 */
[----:B------:R-:W-:Y:S04]  /*b93a0*/  STL.64 [R1+0xc30], R56 ;  /* 0x000c303801007387 */ /* 0x000fe80000100a00 */
[----:B------:R-:W-:Y:S04]  /*b93b0*/  STL.64 [R1+0xc38], R58 ;  /* 0x000c383a01007387 */ /* 0x000fe80000100a00 */
[----:B------:R-:W-:Y:S04]  /*b93c0*/  STL [R1+0xb684], R28 ;  /* 0x00b6841c01007387 */ /* 0x000fe80000100800 */
[----:B------:R0:W-:Y:S02]  /*b93d0*/  STL [R1+0xb680], R29 ;  /* 0x00b6801d01007387 */ /* 0x0001e40000100800 */
[C---:B0-----:R-:W-:Y:S08]  /*b93e0*/  HMMA.16816.F32 R28, R8.reuse, R18, R36 ;  /* 0x00000012081c723c */ /* 0x041ff00000001824 */
[----:B------:R-:W-:Y:S04]  /*b93f0*/  STL.64 [R1+0xbb0], R20 ;  /* 0x000bb01401007387 */ /* 0x000fe80000100a00 */
[----:B------:R0:W-:Y:S02]  /*b9400*/  STL.64 [R1+0xbb8], R22 ;  /* 0x000bb81601007387 */ /* 0x0001e40000100a00 */
[C---:B0-----:R-:W-:Y:S02]  /*b9410*/  HMMA.16816.F32 R20, R8.reuse, R16, R24 ;  /* 0x000000100814723c */ /* 0x041fe40000001818 */
[----:B------:R-:W-:Y:S07]  /*b9420*/  STL [R1+0xb688], R19 ;  /* 0x00b6881301007387 */ /* 0x000fee0000100800 */
[----:B------:R-:W-:Y:S04]  /*b9430*/  STL.64 [R1+0xb80], R28 ;  /* 0x000b801c01007387 */ /* 0x000fe80000100a00 */
[----:B------:R0:W-:Y:S01]  /*b9440*/  STL.64 [R1+0xb88], R30 ;  /* 0x000b881e01007387 */ /* 0x0001e20000100a00 */
[C---:B------:R-:W-:Y:S06]  /*b9450*/  HMMA.16816.F32 R24, R8.reuse, R12, R48 ;  /* 0x0000000c0818723c */ /* 0x040fec0000001830 */
[C---:B0-----:R-:W-:Y:S03]  /*b9460*/  HMMA.16816.F32 R28, R8.reuse, R14, R44 ;  /* 0x0000000e081c723c */ /* 0x041fe6000000182c */
[----:B------:R-:W-:Y:S04]  /*b9470*/  STL.64 [R1+0xb30], R20 ;  /* 0x000b301401007387 */ /* 0x000fe80000100a00 */
[----:B------:R0:W-:Y:S02]  /*b9480*/  STL.64 [R1+0xb38], R22 ;  /* 0x000b381601007387 */ /* 0x0001e40000100a00 */
[----:B0-----:R-:W-:-:S14]  /*b9490*/  HMMA.16816.F32 R20, R8, R6, R40 ;  /* 0x000000060814723c */ /* 0x001fdc0000001828 */
[----:B------:R-:W-:Y:S04]  /*b94a0*/  STL.64 [R1+0xb10], R28 ;  /* 0x000b101c01007387 */ /* 0x000fe80000100a00 */
[----:B------:R-:W-:Y:S04]  /*b94b0*/  STL.64 [R1+0xb18], R30 ;  /* 0x000b181e01007387 */ /* 0x000fe80000100a00 */
[----:B------:R-:W3:Y:S04]  /*b94c0*/  LDL.LU R48, [R1+0x370] ;  /* 0x0003700001307983 */ /* 0x000ee80000300800 */
[----:B------:R-:W-:Y:S04]  /*b94d0*/  STL.64 [R1+0xae0], R24 ;  /* 0x000ae01801007387 */ /* 0x000fe80000100a00 */
[----:B------:R-:W-:Y:S04]  /*b94e0*/  STL.64 [R1+0xae8], R26 ;  /* 0x000ae81a01007387 */ /* 0x000fe80000100a00 */
[----:B------:R0:W-:Y:S01]  /*b94f0*/  STL.64 [R1+0xad0], R20 ;  /* 0x000ad01401007387 */ /* 0x0001e20000100a00 */
[----:B----4-:R-:W-:-:S03]  /*b9500*/  IMAD.MOV.U32 R35, RZ, RZ, R52 ;  /* 0x000000ffff237224 */ /* 0x010fc600078e0034 */
[----:B------:R1:W-:Y:S01]  /*b9510*/  STL.64 [R1+0xad8], R22 ;  /* 0x000ad81601007387 */ /* 0x0003e20000100a00 */
[----:B------:R-:W-:-:S03]  /*b9520*/  IMAD.MOV.U32 R34, RZ, RZ, R53 ;  /* 0x000000ffff227224 */ /* 0x000fc600078e0035 */
[----:B------:R-:W3:Y:S01]  /*b9530*/  LDL.LU R49, [R1+0x374] ;  /* 0x0003740001317983 */ /* 0x000ee20000300800 */
[----:B--2---:R-:W-:-:S03]  /*b9540*/  IMAD.MOV.U32 R33, RZ, RZ, R54 ;  /* 0x000000ffff217224 */ /* 0x004fc600078e0036 */
[----:B------:R-:W3:Y:S01]  /*b9550*/  LDL.LU R50, [R1+0x378] ;  /* 0x0003780001327983 */ /* 0x000ee20000300800 */
[----:B------:R-:W-:-:S03]  /*b9560*/  IMAD.MOV.U32 R32, RZ, RZ, R55 ;  /* 0x000000ffff207224 */ /* 0x000fc600078e0037 */
[----:B------:R-:W3:Y:S04]  /*b9570*/  LDL.LU R51, [R1+0x37c] ;  /* 0x00037c0001337983 */ /* 0x000ee80000300800 */
[----:B------:R-:W2:Y:S04]  /*b9580*/  LDL.LU R52, [R1+0x140] ;  /* 0x0001400001347983 */ /* 0x000ea80000300800 */
[----:B------:R-:W2:Y:S04]  /*b9590*/  LDL.LU R53, [R1+0x144] ;  /* 0x0001440001357983 */ /* 0x000ea80000300800 */
[----:B------:R-:W2:Y:S04]  /*b95a0*/  LDL.LU R54, [R1+0x148] ;  /* 0x0001480001367983 */ /* 0x000ea80000300800 */
[----:B------:R-:W2:Y:S04]  /*b95b0*/  LDL.LU R55, [R1+0x14c] ;  /* 0x00014c0001377983 */ /* 0x000ea80000300800 */
[----:B------:R-:W4:Y:S04]  /*b95c0*/  LDL.LU R56, [R1+0x110] ;  /* 0x0001100001387983 */ /* 0x000f280000300800 */
[----:B------:R-:W4:Y:S04]  /*b95d0*/  LDL.LU R57, [R1+0x114] ;  /* 0x0001140001397983 */ /* 0x000f280000300800 */
[----:B------:R-:W4:Y:S04]  /*b95e0*/  LDL.LU R58, [R1+0x118] ;  /* 0x00011800013a7983 */ /* 0x000f280000300800 */
[----:B------:R-:W4:Y:S04]  /*b95f0*/  LDL.LU R59, [R1+0x11c] ;  /* 0x00011c00013b7983 */ /* 0x000f280000300800 */
[----:B------:R-:W3:Y:S04]  /*b9600*/  LDL.LU R19, [R1+0x1ce8] ;  /* 0x001ce80001137983 */ /* 0x000ee80000300800 */
[----:B0-----:R-:W3:Y:S04]  /*b9610*/  LDL.LU R20, [R1+0x1ce4] ;  /* 0x001ce40001147983 */ /* 0x001ee80000300800 */
[----:B------:R-:W4:Y:S04]  /*b9620*/  LDL.LU R28, [R1+0x1cf0] ;  /* 0x001cf000011c7983 */ /* 0x000f280000300800 */
[----:B------:R-:W4:Y:S04]  /*b9630*/  LDL.LU R21, [R1+0x1cec] ;  /* 0x001cec0001157983 */ /* 0x000f280000300800 */
[----:B------:R-:W4:Y:S04]  /*b9640*/  LDL.LU R29, [R1+0x1cf8] ;  /* 0x001cf800011d7983 */ /* 0x000f280000300800 */
[----:B-1----:R-:W4:Y:S04]  /*b9650*/  LDL.LU R22, [R1+0x1cf4] ;  /* 0x001cf40001167983 */ /* 0x002f280000300800 */
        /* <DEDUP_REMOVED lines=22> */
[----:B--2---:R-:W-:-:S15]  /*b97c0*/  HMMA.16816.F32 R52, R8, R4, R52 ;  /* 0x000000040834723c */ /* 0x004fde0000001834 */
[----:B------:R-:W-:-:S08]  /*b97d0*/  NOP ;  /* 0x0000000000007918 */ /* 0x000fd00000000000 */
[----:B------:R-:W-:Y:S04]  /*b97e0*/  STL.64 [R1+0xac0], R52 ;  /* 0x000ac03401007387 */ /* 0x000fe80000100a00 */
[----:B------:R0:W-:Y:S04]  /*b97f0*/  STL.64 [R1+0xac8], R54 ;  /* 0x000ac83601007387 */ /* 0x0001e80000100a00 */
[----:B0-----:R-:W2:Y:S04]  /*b9800*/  LDL.LU.64 R54, [R1+0xb698] ;  /* 0x00b6980001367983 */ /* 0x001ea80000300a00 */
[----:B------:R-:W2:Y:S01]  /*b9810*/  LDL.LU.64 R52, [R1+0xb690] ;  /* 0x00b6900001347983 */ /* 0x000ea20000300a00 */
[----:B---3--:R-:W-:-:S02]  /*b9820*/  IMAD R20, R20, 0x100, R19 ;  /* 0x0000010014147824 */ /* 0x008fc400078e0213 */
[----:B----4-:R-:W-:Y:S02]  /*b9830*/  IMAD R21, R21, 0x100, R28 ;  /* 0x0000010015157824 */ /* 0x010fe400078e021c */
[----:B------:R-:W-:Y:S01]  /*b9840*/  IMAD R22, R22, 0x100, R29 ;  /* 0x0000010016167824 */ /* 0x000fe200078e021d */
[----:B--2---:R-:W-:Y:S01]  /*b9850*/  HMMA.16816.F32 R52, R8, R2, R52 ;  /* 0x000000020834723c */ /* 0x004fe20000001834 */
[----:B------:R-:W2:-:S15]  /*b9860*/  LDL.LU R8, [R1+0x130] ;  /* 0x0001300001087983 */ /* 0x000e9e0000300800 */
[----:B------:R-:W-:-:S07]  /*b9870*/  NOP ;  /* 0x0000000000007918 */ /* 0x000fce0000000000 */
[----:B------:R0:W-:Y:S04]  /*b9880*/  STL.64 [R1+0xa50], R52 ;  /* 0x000a503401007387 */ /* 0x0001e80000100a00 */
[----:B------:R1:W-:Y:S04]  /*b9890*/  STL.64 [R1+0xa58], R54 ;  /* 0x000a583601007387 */ /* 0x0003e80000100a00 */
[----:B------:R-:W2:Y:S04]  /*b98a0*/  LDL.LU R9, [R1+0x134] ;  /* 0x0001340001097983 */ /* 0x000ea80000300800 */
[----:B------:R-:W2:Y:S04]  /*b98b0*/  LDL.LU R10, [R1+0x138] ;  /* 0x00013800010a7983 */ /* 0x000ea80000300800 */
[----:B------:R-:W2:Y:S04]  /*b98c0*/  LDL.LU R11, [R1+0x13c] ;  /* 0x00013c00010b7983 */ /* 0x000ea80000300800 */
[----:B0-----:R-:W3:Y:S04]  /*b98d0*/  LDL.LU R52, [R1+0x120] ;  /* 0x0001200001347983 */ /* 0x001ee80000300800 */
[----:B------:R-:W3:Y:S04]  /*b98e0*/  LDL.LU R53, [R1+0x124] ;  /* 0x0001240001357983 */ /* 0x000ee80000300800 */
[----:B-1----:R-:W3:Y:S04]  /*b98f0*/  LDL.LU R54, [R1+0x128] ;  /* 0x0001280001367983 */ /* 0x002ee80000300800 */
[----:B------:R-:W3:Y:S04]  /*b9900*/  LDL.LU R55, [R1+0x12c] ;  /* 0x00012c0001377983 */ /* 0x000ee80000300800 */
[----:B------:R-:W3:Y:S04]  /*b9910*/  LDL.LU R19, [R1+0xb688] ;  /* 0x00b6880001137983 */ /* 0x000ee80000300800 */
[----:B------:R-:W2:Y:S04]  /*b9920*/  LDL.LU R28, [R1+0xb684] ;  /* 0x00b68400011c7983 */ /* 0x000ea80000300800 */
[----:B------:R-:W2:Y:S01]  /*b9930*/  LDL.LU R29, [R1+0xb680] ;  /* 0x00b68000011d7983 */ /* 0x000ea20000300800 */
[----:B------:R-:W-:Y:S01]  /*b9940*/  IMAD R23, R23, 0x100, R0 ;  /* 0x0000010017177824 */ /* 0x000fe200078e0200 */
[----:B------:R-:W-:-:S02]  /*b9950*/  F2FP.F16.E4M3.UNPACK_B R20, R20 ;  /* 0x00000014ff14723e */ /* 0x000fc400020006ff */
[----:B------:R-:W-:Y:S02]  /*b9960*/  F2FP.F16.E4M3.UNPACK_B R21, R21 ;  /* 0x00000015ff15723e */ /* 0x000fe400020006ff */
[----:B------:R-:W-:Y:S02]  /*b9970*/  F2FP.F16.E4M3.UNPACK_B R22, R22 ;  /* 0x00000016ff16723e */ /* 0x000fe400020006ff */
[----:B------:R-:W-:-:S07]  /*b9980*/  F2FP.F16.E4M3.UNPACK_B R23, R23 ;  /* 0x00000017ff17723e */ /* 0x000fce00020006ff */
[C---:B---3--:R-:W-:Y:S06]  /*b9990*/  HMMA.16816.F32 R52, R20.reuse, R18, R52 ;  /* 0x000000121434723c */ /* 0x048fec0000001834 */
[----:B--2---:R-:W-:-:S15]  /*b99a0*/  HMMA.16816.F32 R8, R20, R28, R8 ;  /* 0x0000001c1408723c */ /* 0x004fde0000001808 */
[----:B------:R-:W-:-:S08]  /*b99b0*/  NOP ;  /* 0x0000000000007918 */ /* 0x000fd00000000000 */
[----:B------:R-:W-:Y:S04]  /*b99c0*/  STL.64 [R1+0x9a0], R8 ;  /* 0x0009a00801007387 */ /* 0x000fe80000100a00 */
[----:B------:R0:W-:Y:S04]  /*b99d0*/  STL.64 [R1+0x9a8], R10 ;  /* 0x0009a80a01007387 */ /* 0x0001e80000100a00 */
[----:B------:R-:W-:Y:S04]  /*b99e0*/  STL.64 [R1+0xb678], R18 ;  /* 0x00b6781201007387 */ /* 0x000fe80000100a00 */
[----:B------:R-:W-:Y:S01]  /*b99f0*/  STL.64 [R1+0x930], R52 ;  /* 0x0009303401007387 */ /* 0x000fe20000100a00 */
[C---:B0-----:R-:W-:Y:S03]  /*b9a00*/  HMMA.16816.F32 R8, R20.reuse, R16, R56 ;  /* 0x000000101408723c */ /* 0x041fe60000001838 */
[----:B------:R-:W-:Y:S04]  /*b9a10*/  STL.64 [R1+0x938], R54 ;  /* 0x0009383601007387 */ /* 0x000fe80000100a00 */
[----:B------:R0:W-:Y:S02]  /*b9a20*/  STL.64 [R1+0xb670], R16 ;  /* 0x00b6701001007387 */ /* 0x0001e40000100a00 */
[----:B0-----:R-:W-:-:S14]  /*b9a30*/  HMMA.16816.F32 R16, R20, R14, R32 ;  /* 0x0000000e1410723c */ /* 0x001fdc0000001820 */
[----:B------:R-:W-:Y:S04]  /*b9a40*/  STL.64 [R1+0x920], R8 ;  /* 0x0009200801007387 */ /* 0x000fe80000100a00 */
[----:B------:R-:W-:Y:S05]  /*b9a50*/  STL.64 [R1+0x928], R10 ;  /* 0x0009280a01007387 */ /* 0x000fea0000100a00 */
[----:B------:R-:W-:Y:S04]  /*b9a60*/  STL.64 [R1+0x910], R16 ;  /* 0x0009101001007387 */ /* 0x000fe80000100a00 */
[----:B------:R0:W-:Y:S02]  /*b9a70*/  STL.64 [R1+0x918], R18 ;  /* 0x0009181201007387 */ /* 0x0001e40000100a00 */
[----:B0-----:R-:W-:Y:S06]  /*b9a80*/  HMMA.16816.F32 R16, R20, R12, R36 ;  /* 0x0000000c1410723c */ /* 0x001fec0000001824 */
[----:B------:R-:W-:Y:S04]  /*b9a90*/  STL [R1+0xb63c], R12 ;  /* 0x00b63c0c01007387 */ /* 0x000fe80000100800 */
[----:B------:R-:W-:-:S13]  /*b9aa0*/  STL [R1+0xb638], R13 ;  /* 0x00b6380d01007387 */ /* 0x000fda0000100800 */
[----:B------:R-:W-:Y:S04]  /*b9ab0*/  STL.64 [R1+0x870], R16 ;  /* 0x0008701001007387 */ /* 0x000fe80000100a00 */
[----:B------:R0:W-:Y:S02]  /*b9ac0*/  STL.64 [R1+0x878], R18 ;  /* 0x0008781201007387 */ /* 0x0001e40000100a00 */
[----:B0-----:R-:W-:Y:S01]  /*b9ad0*/  HMMA.16816.F32 R16, R20, R6, R44 ;  /* 0x000000061410723c */ /* 0x001fe2000000182c */
[----:B------:R-:W-:-:S05]  /*b9ae0*/  IMAD R9, R25, 0x100, R24 ;  /* 0x0000010019097824 */ /* 0x000fca00078e0218 */
[----:B------:R-:W-:Y:S01]  /*b9af0*/  STL [R1+0xb620], R7 ;  /* 0x00b6200701007387 */ /* 0x000fe20000100800 */
[----:B------:R-:W-:Y:S02]  /*b9b00*/  IMAD R10, R27, 0x100, R26 ;  /* 0x000001001b0a7824 */ /* 0x000fe400078e021a */
[----:B------:R-:W-:-:S14]  /*b9b10*/  HMMA.16816.F32 R24, R20, R4, R48 ;  /* 0x000000041418723c */ /* 0x000fdc0000001830 */
[----:B------:R-:W-:Y:S04]  /*b9b20*/  STL.64 [R1+0x850], R16 ;  /* 0x0008501001007387 */ /* 0x000fe80000100a00 */
[----:B------:R0:W-:Y:S04]  /*b9b30*/  STL.64 [R1+0x858], R18 ;  /* 0x0008581201007387 */ /* 0x0001e80000100a00 */
[----:B------:R-:W2:Y:S01]  /*b9b40*/  LDL.LU R56, [R1+0x40] ;  /* 0x0000400001387983 */ /* 0x000ea20000300800 */
[----:B0-----:R-:W-:Y:S03]  /*b9b50*/  HMMA.16816.F32 R16, R20, R2, R40 ;  /* 0x000000021410723c */ /* 0x001fe60000001828 */
[----:B------:R-:W-:Y:S04]  /*b9b60*/  STL.64 [R1+0x840], R24 ;  /* 0x0008401801007387 */ /* 0x000fe80000100a00 */
[----:B------:R-:W-:-:S15]  /*b9b70*/  STL.64 [R1+0x848], R26 ;  /* 0x0008481a01007387 */ /* 0x000fde0000100a00 */
[----:B------:R-:W-:-:S01]  /*b9b80*/  NOP ;  /* 0x0000000000007918 */ /* 0x000fc20000000000 */
[----:B------:R-:W-:Y:S04]  /*b9b90*/  STL.64 [R1+0x7d0], R16 ;  /* 0x0007d01001007387 */ /* 0x000fe80000100a00 */
[----:B------:R-:W-:Y:S04]  /*b9ba0*/  STL.64 [R1+0x7d8], R18 ;  /* 0x0007d81201007387 */ /* 0x000fe80000100a00 */
[----:B------:R-:W2:Y:S04]  /*b9bb0*/  LDL.LU R57, [R1+0x44] ;  /* 0x0000440001397983 */ /* 0x000ea80000300800 */
[----:B------:R-:W3:Y:S04]  /*b9bc0*/  LDL.LU R58, [R1+0x48] ;  /* 0x00004800013a7983 */ /* 0x000ee80000300800 */
[----:B------:R-:W3:Y:S04]  /*b9bd0*/  LDL.LU R59, [R1+0x4c] ;  /* 0x00004c00013b7983 */ /* 0x000ee80000300800 */
[----:B---3--:R-:W-:Y:S04]  /*b9be0*/  STL.64 [R1+0xb618], R58 ;  /* 0x00b6183a01007387 */ /* 0x008fe80000100a00 */
[----:B--2---:R-:W-:Y:S04]  /*b9bf0*/  STL.64 [R1+0xb610], R56 ;  /* 0x00b6103801007387 */ /* 0x004fe80000100a00 */
        /* <DEDUP_REMOVED lines=18> */
[----:B0-----:R-:W3:Y:S04]  /*b9d20*/  LDL.LU R52, [R1+0x90] ;  /* 0x0000900001347983 */ /* 0x001ee80000300800 */
[----:B------:R-:W3:Y:S04]  /*b9d30*/  LDL.LU R53, [R1+0x94] ;  /* 0x0000940001357983 */ /* 0x000ee80000300800 */
[----:B------:R-:W4:Y:S04]  /*b9d40*/  LDL.LU R54, [R1+0x98] ;  /* 0x0000980001367983 */ /* 0x000f280000300800 */
[----:B------:R-:W4:Y:S04]  /*b9d50*/  LDL.LU R55, [R1+0x9c] ;  /* 0x00009c0001377983 */ /* 0x000f280000300800 */
[----:B----4-:R-:W-:Y:S04]  /*b9d60*/  STL.64 [R1+0xb668], R54 ;  /* 0x00b6683601007387 */ /* 0x010fe80000100a00 */
[----:B---3--:R0:W-:Y:S04]  /*b9d70*/  STL.64 [R1+0xb660], R52 ;  /* 0x00b6603401007387 */ /* 0x0081e80000100a00 */
[----:B-1----:R-:W3:Y:S04]  /*b9d80*/  LDL.LU R40, [R1+0xa0] ;  /* 0x0000a00001287983 */ /* 0x002ee80000300800 */
[----:B------:R-:W3:Y:S04]  /*b9d90*/  LDL.LU R41, [R1+0xa4] ;  /* 0x0000a40001297983 */ /* 0x000ee80000300800 */
[----:B------:R-:W3:Y:S04]  /*b9da0*/  LDL.LU R42, [R1+0xa8] ;  /* 0x0000a800012a7983 */ /* 0x000ee80000300800 */
[----:B------:R-:W3:Y:S04]  /*b9db0*/  LDL.LU R43, [R1+0xac] ;  /* 0x0000ac00012b7983 */ /* 0x000ee80000300800 */
[----:B--2---:R-:W2:Y:S04]  /*b9dc0*/  LDL.LU R48, [R1+0xb0] ;  /* 0x0000b00001307983 */ /* 0x004ea80000300800 */
[----:B------:R-:W2:Y:S04]  /*b9dd0*/  LDL.LU R49, [R1+0xb4] ;  /* 0x0000b40001317983 */ /* 0x000ea80000300800 */
[----:B------:R-:W2:Y:S04]  /*b9de0*/  LDL.LU R50, [R1+0xb8] ;  /* 0x0000b80001327983 */ /* 0x000ea80000300800 */
[----:B------:R-:W2:Y:S04]  /*b9df0*/  LDL.LU R51, [R1+0xbc] ;  /* 0x0000bc0001337983 */ /* 0x000ea80000300800 */
[----:B0-----:R-:W4:Y:S04]  /*b9e00*/  LDL.LU R52, [R1+0xc0] ;  /* 0x0000c00001347983 */ /* 0x001f280000300800 */
[----:B------:R-:W4:Y:S04]  /*b9e10*/  LDL.LU R53, [R1+0xc4] ;  /* 0x0000c40001357983 */ /* 0x000f280000300800 */
[----:B------:R-:W4:Y:S04]  /*b9e20*/  LDL.LU R54, [R1+0xc8] ;  /* 0x0000c80001367983 */ /* 0x000f280000300800 */
[----:B------:R-:W4:Y:S04]  /*b9e30*/  LDL.LU R55, [R1+0xcc] ;  /* 0x0000cc0001377983 */ /* 0x000f280000300800 */
[----:B------:R-:W3:Y:S04]  /*b9e40*/  LDL.LU R16, [R1+0xd0] ;  /* 0x0000d00001107983 */ /* 0x000ee80000300800 */
[----:B------:R-:W3:Y:S04]  /*b9e50*/  LDL.LU R17, [R1+0xd4] ;  /* 0x0000d40001117983 */ /* 0x000ee80000300800 */
[----:B------:R-:W3:Y:S04]  /*b9e60*/  LDL.LU R18, [R1+0xd8] ;  /* 0x0000d80001127983 */ /* 0x000ee80000300800 */
[----:B------:R-:W3:Y:S01]  /*b9e70*/  LDL.LU R19, [R1+0xdc] ;  /* 0x0000dc0001137983 */ /* 0x000ee20000300800 */
[----:B------:R-:W-:-:S02]  /*b9e80*/  IMAD R8, R30, 0x100, R31 ;  /* 0x000001001e087824 */ /* 0x000fc400078e021f */
[----:B------:R-:W-:Y:S01]  /*b9e90*/  IMAD R11, R60, 0x100, R61 ;  /* 0x000001003c0b7824 */ /* 0x000fe200078e023d */
[----:B------:R-:W2:Y:S01]  /*b9ea0*/  LDL.LU R12, [R1+0x1d28] ;  /* 0x001d2800010c7983 */ /* 0x000ea20000300800 */
[----:B------:R-:W-:Y:S02]  /*b9eb0*/  F2FP.F16.E4M3.UNPACK_B R9, R9 ;  /* 0x00000009ff09723e */ /* 0x000fe400020006ff */
[----:B------:R-:W-:Y:S01]  /*b9ec0*/  F2FP.F16.E4M3.UNPACK_B R8, R8 ;  /* 0x00000008ff08723e */ /* 0x000fe200020006ff */
[----:B------:R-:W2:Y:S01]  /*b9ed0*/  LDL.LU R20, [R1+0x1d24] ;  /* 0x001d240001147983 */ /* 0x000ea20000300800 */
        /* <DEDUP_REMOVED lines=32> */
[----:B---3--:R-:W-:-:S15]  /*ba0e0*/  HMMA.16816.F32 R16, R8, R28, R16 ;  /* 0x0000001c0810723c */ /* 0x008fde0000001810 */
[----:B------:R-:W-:-:S08]  /*ba0f0*/  NOP ;  /* 0x0000000000007918 */ /* 0x000fd00000000000 */
[----:B------:R-:W-:Y:S04]  /*ba100*/  STL.64 [R1+0x780], R16 ;  /* 0x0007801001007387 */ /* 0x000fe80000100a00 */
[----:B------:R0:W-:Y:S04]  /*ba110*/  STL.64 [R1+0x788], R18 ;  /* 0x0007881201007387 */ /* 0x0001e80000100a00 */
[----:B0-----:R-:W3:Y:S04]  /*ba120*/  LDL.LU.64 R18, [R1+0xb678] ;  /* 0x00b6780001127983 */ /* 0x001ee80000300a00 */
[----:B------:R-:W3:Y:S01]  /*ba130*/  LDL.LU.64 R16, [R1+0xb670] ;  /* 0x00b6700001107983 */ /* 0x000ee20000300a00 */
[----:B------:R-:W-:Y:S01]  /*ba140*/  HMMA.16816.F32 R40, R8, R14, R40 ;  /* 0x0000000e0828723c */ /* 0x000fe20000001828 */
[----:B--2---:R-:W-:-:S02]  /*ba150*/  IMAD R20, R20, 0x100, R12 ;  /* 0x0000010014147824 */ /* 0x004fc400078e020c */
[----:B----4-:R-:W-:-:S03]  /*ba160*/  IMAD R21, R21, 0x100, R13 ;  /* 0x0000010015157824 */ /* 0x010fc600078e020d */
[C---:B---3--:R-:W-:Y:S06]  /*ba170*/  HMMA.16816.F32 R52, R8.reuse, R18, R52 ;  /* 0x000000120834723c */ /* 0x048fec0000001834 */
[----:B------:R-:W-:-:S15]  /*ba180*/  HMMA.16816.F32 R48, R8, R16, R48 ;  /* 0x000000100830723c */ /* 0x000fde0000001830 */
        /* <DEDUP_REMOVED lines=8> */
[----:B------:R-:W3:Y:S04]  /*ba210*/  LDL.LU.64 R48, [R1+0xb650] ;  /* 0x00b6500001307983 */ /* 0x000ee80000300a00 */
[----:B------:R-:W-:Y:S04]  /*ba220*/  STL.64 [R1+0x6e0], R40 ;  /* 0x0006e02801007387 */ /* 0x000fe80000100a00 */
[----:B------:R0:W-:Y:S04]  /*ba230*/  STL.64 [R1+0x6e8], R42 ;  /* 0x0006e82a01007387 */ /* 0x0001e80000100a00 */
[----:B0-----:R-:W4:Y:S04]  /*ba240*/  LDL.LU.64 R42, [R1+0xb648] ;  /* 0x00b64800012a7983 */ /* 0x001f280000300a00 */
[----:B------:R-:W4:Y:S04]  /*ba250*/  LDL.LU.64 R40, [R1+0xb640] ;  /* 0x00b6400001287983 */ /* 0x000f280000300a00 */
[----:B------:R-:W2:Y:S04]  /*ba260*/  LDL.LU R12, [R1+0xb63c] ;  /* 0x00b63c00010c7983 */ /* 0x000ea80000300800 */
[----:B------:R-:W2:Y:S01]  /*ba270*/  LDL.LU R13, [R1+0xb638] ;  /* 0x00b63800010d7983 */ /* 0x000ea20000300800 */
[----:B------:R-:W-:Y:S01]  /*ba280*/  IMAD R22, R22, 0x100, R7 ;  /* 0x0000010016167824 */ /* 0x000fe200078e0207 */
[----:B--2---:R-:W-:-:S15]  /*ba290*/  HMMA.16816.F32 R52, R8, R12, R52 ;  /* 0x0000000c0834723c */ /* 0x004fde0000001834 */
[----:B------:R-:W-:-:S08]  /*ba2a0*/  NOP ;  /* 0x0000000000007918 */ /* 0x000fd00000000000 */
[----:B------:R-:W-:Y:S04]  /*ba2b0*/  STL.64 [R1+0x660], R52 ;  /* 0x0006603401007387 */ /* 0x000fe80000100a00 */
[----:B------:R0:W-:Y:S04]  /*ba2c0*/  STL.64 [R1+0x668], R54 ;  /* 0x0006683601007387 */ /* 0x0001e80000100a00 */
[----:B0-----:R-:W2:Y:S04]  /*ba2d0*/  LDL.LU.64 R54, [R1+0xb630] ;  /* 0x00b6300001367983 */ /* 0x001ea80000300a00 */
[----:B------:R-:W2:Y:S04]  /*ba2e0*/  LDL.LU.64 R52, [R1+0xb628] ;  /* 0x00b6280001347983 */ /* 0x000ea80000300a00 */
[----:B------:R-:W3:Y:S01]  /*ba2f0*/  LDL.LU R7, [R1+0xb620] ;  /* 0x00b6200001077983 */ /* 0x000ee20000300800 */
[C---:B------:R-:W-:Y:S06]  /*ba300*/  HMMA.16816.F32 R44, R8.reuse, R4, R44 ;  /* 0x00000004082c723c */ /* 0x040fec000000182c */
[C---:B---3--:R-:W-:Y:S06]  /*ba310*/  HMMA.16816.F32 R56, R8.reuse, R6, R56 ;  /* 0x000000060838723c */ /* 0x048fec0000001838 */
[----:B------:R-:W-:-:S15]  /*ba320*/  HMMA.16816.F32 R8, R8, R2, R48 ;  /* 0x000000020808723c */ /* 0x000fde0000001830 */
[----:B------:R-:W-:-:S02]  /*ba330*/  NOP ;  /* 0x0000000000007918 */ /* 0x000fc40000000000 */
[----:B------:R-:W-:Y:S04]  /*ba340*/  STL.64 [R1+0x650], R56 ;  /* 0x0006503801007387 */ /* 0x000fe80000100a00 */
[----:B------:R0:W-:Y:S04]  /*ba350*/  STL.64 [R1+0x658], R58 ;  /* 0x0006583a01007387 */ /* 0x0001e80000100a00 */
[----:B0-----:R-:W3:Y:S04]  /*ba360*/  LDL.LU.64 R58, [R1+0xb618] ;  /* 0x00b61800013a7983 */ /* 0x001ee80000300a00 */
[----:B------:R-:W3:Y:S04]  /*ba370*/  LDL.LU.64 R56, [R1+0xb610] ;  /* 0x00b6100001387983 */ /* 0x000ee80000300a00 */
[----:B------:R-:W-:Y:S04]  /*ba380*/  STL.64 [R1+0x640], R44 ;  /* 0x0006402c01007387 */ /* 0x000fe80000100a00 */
[----:B------:R0:W-:Y:S04]  /*ba390*/  STL.64 [R1+0x648], R46 ;  /* 0x0006482e01007387 */ /* 0x0001e80000100a00 */
[----:B0-----:R-:W3:Y:S04]  /*ba3a0*/  LDL.LU.64 R46, [R1+0xb608] ;  /* 0x00b60800012e7983 */ /* 0x001ee80000300a00 */
[----:B------:R-:W3:Y:S04]  /*ba3b0*/  LDL.LU.64 R44, [R1+0xb600] ;  /* 0x00b60000012c7983 */ /* 0x000ee80000300a00 */
[----:B------:R-:W3:Y:S04]  /*ba3c0*/  LDL.LU.64 R50, [R1+0xb5f8] ;  /* 0x00b5f80001327983 */ /* 0x000ee80000300a00 */
[----:B------:R-:W3:Y:S04]  /*ba3d0*/  LDL.LU.64 R48, [R1+0xb5f0] ;  /* 0x00b5f00001307983 */ /* 0x000ee80000300a00 */
[----:B------:R0:W-:Y:S04]  /*ba3e0*/  STL.64 [R1+0x5b0], R8 ;  /* 0x0005b00801007387 */ /* 0x0001e80000100a00 */
[----:B------:R1:W-:Y:S04]  /*ba3f0*/  STL.64 [R1+0x5b8], R10 ;  /* 0x0005b80a01007387 */ /* 0x0003e80000100a00 */
[----:B0-----:R-:W2:Y:S04]  /*ba400*/  LDL.LU R8, [R1+0x60] ;  /* 0x0000600001087983 */ /* 0x001ea80000300800 */
[----:B------:R-:W2:Y:S04]  /*ba410*/  LDL.LU R9, [R1+0x64] ;  /* 0x0000640001097983 */ /* 0x000ea80000300800 */
[----:B-1----:R-:W2:Y:S04]  /*ba420*/  LDL.LU R10, [R1+0x68] ;  /* 0x00006800010a7983 */ /* 0x002ea80000300800 */
[----:B------:R-:W2:Y:S01]  /*ba430*/  LDL.LU R11, [R1+0x6c] ;  /* 0x00006c00010b7983 */ /* 0x000ea20000300800 */
[----:B------:R-:W-:Y:S01]  /*ba440*/  IMAD R23, R0, 0x100, R23 ;  /* 0x0000010000177824 */ /* 0x000fe200078e0217 */
[----:B------:R-:W-:-:S02]  /*ba450*/  F2FP.F16.E4M3.UNPACK_B R20, R20 ;  /* 0x00000014ff14723e */ /* 0x000fc400020006ff */
[----:B------:R-:W-:Y:S02]  /*ba460*/  F2FP.F16.E4M3.UNPACK_B R21, R21 ;  /* 0x00000015ff15723e */ /* 0x000fe400020006ff */
[----:B------:R-:W-:Y:S02]  /*ba470*/  F2FP.F16.E4M3.UNPACK_B R22, R22 ;  /* 0x00000016ff16723e */ /* 0x000fe400020006ff */
[----:B------:R-:W-:-:S07]  /*ba480*/  F2FP.F16.E4M3.UNPACK_B R23, R23 ;  /* 0x00000017ff17723e */ /* 0x000fce00020006ff */
[----:B----4-:R-:W-:-:S15]  /*ba490*/  HMMA.16816.F32 R40, R20, R28, R40 ;  /* 0x0000001c1428723c */ /* 0x010fde0000001828 */
[----:B------:R-:W-:-:S08]  /*ba4a0*/  NOP ;  /* 0x0000000000007918 */ /* 0x000fd00000000000 */
[----:B------:R-:W-:Y:S04]  /*ba4b0*/  STL.64 [R1+0x530], R40 ;  /* 0x0005302801007387 */ /* 0x000fe80000100a00 */
[----:B------:R0:W-:Y:S04]  /*ba4c0*/  STL.64 [R1+0x538], R42 ;  /* 0x0005382a01007387 */ /* 0x0001e80000100a00 */
[----:B0-----:R-:W4:Y:S04]  /*ba4d0*/  LDL.LU.64 R42, [R1+0xb5e8] ;  /* 0x00b5e800012a7983 */ /* 0x001f280000300a00 */
[----:B------:R-:W4:Y:S01]  /*ba4e0*/  LDL.LU.64 R40, [R1+0xb5e0] ;  /* 0x00b5e00001287983 */ /* 0x000f220000300a00 */
[C---:B------:R-:W-:Y:S06]  /*ba4f0*/  HMMA.16816.F32 R24, R20.reuse, R6, R24 ;  /* 0x000000061418723c */ /* 0x040fec0000001818 */
[----:B--2---:R-:W-:-:S15]  /*ba500*/  HMMA.16816.F32 R8, R20, R18, R8 ;  /* 0x000000121408723c */ /* 0x004fde0000001808 */
[----:B------:R-:W-:-:S08]  /*ba510*/  NOP ;  /* 0x0000000000007918 */ /* 0x000fd00000000000 */
[----:B------:R-:W-:Y:S04]  /*ba520*/  STL.64 [R1+0x4f0], R8 ;  /* 0x0004f00801007387 */ /* 0x000fe80000100a00 */
[----:B------:R0:W-:Y:S02]  /*ba530*/  STL.64 [R1+0x4f8], R10 ;  /* 0x0004f80a01007387 */ /* 0x0001e40000100a00 */
[C---:B0-----:R-:W-:Y:S06]  /*ba540*/  HMMA.16816.F32 R8, R20.reuse, R16, R52 ;  /* 0x000000101408723c */ /* 0x041fec0000001834 */
[----:B---3--:R-:W-:-:S15]  /*ba550*/  HMMA.16816.F32 R52, R20, R14, R56 ;  /* 0x0000000e1434723c */ /* 0x008fde0000001838 */
[----:B------:R-:W-:-:S02]  /*ba560*/  NOP ;  /* 0x0000000000007918 */ /* 0x000fc40000000000 */
[----:B------:R0:W-:Y:S02]  /*ba570*/  STL.64 [R1+0x4b0], R8 ;  /* 0x0004b00801007387 */ /* 0x0001e40000100a00 */
[----:B0-----:R-:W-:Y:S02]  /*ba580*/  IMAD R8, R33, 0x100, R32 ;  /* 0x0000010021087824 */ /* 0x001fe400078e0220 */
[----:B------:R-:W-:Y:S02]  /*ba590*/  IMAD R9, R35, 0x100, R34 ;  /* 0x0000010023097824 */ /* 0x000fe400078e0222 */
[----:B------:R-:W-:Y:S01]  /*ba5a0*/  HMMA.16816.F32 R32, R20, R12, R36 ;  /* 0x0000000c1420723c */ /* 0x000fe20000001824 */
[----:B------:R-:W-:Y:S04]  /*ba5b0*/  STL.64 [R1+0x4b8], R10 ;  /* 0x0004b80a01007387 */ /* 0x000fe80000100a00 */
[----:B------:R-:W-:Y:S04]  /*ba5c0*/  STL.64 [R1+0x480], R52 ;  /* 0x0004803401007387 */ /* 0x000fe80000100a00 */
[----:B------:R0:W-:Y:S04]  /*ba5d0*/  STL.64 [R1+0x488], R54 ;  /* 0x0004883601007387 */ /* 0x0001e80000100a00 */
[----:B------:R-:W-:Y:S04]  /*ba5e0*/  STL [R1+0xb56c], R12 ;  /* 0x00b56c0c01007387 */ /* 0x000fe80000100800 */
[----:B------:R-:W-:Y:S01]  /*ba5f0*/  STL [R1+0xb568], R13 ;  /* 0x00b5680d01007387 */ /* 0x000fe20000100800 */
[----:B------:R-:W-:-:S05]  /*ba600*/  IMAD.MOV.U32 R36, RZ, RZ, R48 ;  /* 0x000000ffff247224 */ /* 0x000fca00078e0030 */
[----:B------:R4:W-:Y:S01]  /*ba610*/  STL.64 [R1+0x420], R32 ;  /* 0x0004202001007387 */ /* 0x0009e20000100a00 */
[----:B------:R-:W-:-:S03]  /*ba620*/  IMAD.MOV.U32 R38, RZ, RZ, R50 ;  /* 0x000000ffff267224 */ /* 0x000fc600078e0032 */
[----:B------:R1:W-:Y:S01]  /*ba630*/  STL.64 [R1+0x428], R34 ;  /* 0x0004282201007387 */ /* 0x0003e20000100a00 */
[----:B------:R-:W-:-:S03]  /*ba640*/  IMAD.MOV.U32 R39, RZ, RZ, R51 ;  /* 0x000000ffff277224 */ /* 0x000fc600078e0033 */
[----:B------:R-:W-:Y:S01]  /*ba650*/  STL [R1+0xb554], R7 ;  /* 0x00b5540701007387 */ /* 0x000fe20000100800 */
[----:B------:R-:W-:-:S03]  /*ba660*/  IMAD.MOV.U32 R37, RZ, RZ, R49 ;  /* 0x000000ffff257224 */ /* 0x000fc600078e0031 */
[----:B------:R-:W-:Y:S04]  /*ba670*/  STL.64 [R1+0x410], R24 ;  /* 0x0004101801007387 */ /* 0x000fe80000100a00 */
[----:B------:R-:W-:Y:S04]  /*ba680*/  STL.64 [R1+0x418], R26 ;  /* 0x0004181a01007387 */ /* 0x000fe80000100a00 */
[----:B------:R-:W0:Y:S04]  /*ba690*/  LDL.LU R48, [R1+0xb5dc] ;  /* 0x00b5dc0001307983 */ /* 0x000e280000300800 */
[----:B------:R-:W2:Y:S04]  /*ba6a0*/  LDL.LU R49, [R1+0xb5d8] ;  /* 0x00b5d80001317983 */ /* 0x000ea80000300800 */
[----:B------:R-:W3:Y:S04]  /*ba6b0*/  LDL.LU R50, [R1+0xb5d4] ;  /* 0x00b5d40001327983 */ /* 0x000ee80000300800 */
[----:B------:R-:W4:Y:S04]  /*ba6c0*/  LDL.LU R51, [R1+0xb5d0] ;  /* 0x00b5d00001337983 */ /* 0x000f280000300800 */
[----:B------:R-:W-:Y:S04]  /*ba6d0*/  STL.64 [R1+0xb560], R38 ;  /* 0x00b5602601007387 */ /* 0x000fe80000100a00 */
[----:B------:R1:W-:Y:S04]  /*ba6e0*/  STL.64 [R1+0xb558], R36 ;  /* 0x00b5582401007387 */ /* 0x0003e80000100a00 */
[----:B------:R-:W4:Y:S04]  /*ba6f0*/  LDL.LU R56, [R1+0x440] ;  /* 0x0004400001387983 */ /* 0x000f280000300800 */
[----:B------:R-:W4:Y:S04]  /*ba700*/  LDL.LU R57, [R1+0x444] ;  /* 0x0004440001397983 */ /* 0x000f280000300800 */
[----:B------:R-:W4:Y:S04]  /*ba710*/  LDL.LU R58, [R1+0x448] ;  /* 0x00044800013a7983 */ /* 0x000f280000300800 */
[----:B------:R-:W4:Y:S01]  /*ba720*/  LDL.LU R59, [R1+0x44c] ;  /* 0x00044c00013b7983 */ /* 0x000f220000300800 */
[----:B0-----:R-:W-:-:S02]  /*ba730*/  IMAD.MOV.U32 R55, RZ, RZ, R48 ;  /* 0x000000ffff377224 */ /* 0x001fc400078e0030 */
[----:B--2---:R-:W-:Y:S02]  /*ba740*/  IMAD.MOV.U32 R54, RZ, RZ, R49 ;  /* 0x000000ffff367224 */ /* 0x004fe400078e0031 */
[----:B---3--:R-:W-:Y:S02]  /*ba750*/  IMAD.MOV.U32 R53, RZ, RZ, R50 ;  /* 0x000000ffff357224 */ /* 0x008fe400078e0032 */
[----:B----4-:R-:W-:Y:S01]  /*ba760*/  IMAD.MOV.U32 R52, RZ, RZ, R51 ;  /* 0x000000ffff347224 */ /* 0x010fe200078e0033 */
[----:B------:R-:W-:Y:S04]  /*ba770*/  STL.64 [R1+0xb578], R58 ;  /* 0x00b5783a01007387 */ /* 0x000fe80000100a00 */
[----:B------:R0:W-:Y:S04]  /*ba780*/  STL.64 [R1+0xb570], R56 ;  /* 0x00b5703801007387 */ /* 0x0001e80000100a00 */
[----:B------:R-:W2:Y:S04]  /*ba790*/  LDL.LU R48, [R1+0x330] ;  /* 0x0003300001307983 */ /* 0x000ea80000300800 */
[----:B------:R-:W2:Y:S04]  /*ba7a0*/  LDL.LU R49, [R1+0x334] ;  /* 0x0003340001317983 */ /* 0x000ea80000300800 */
[----:B------:R-:W2:Y:S04]  /*ba7b0*/  LDL.LU R50, [R1+0x338] ;  /* 0x0003380001327983 */ /* 0x000ea80000300800 */
[----:B------:R-:W2:Y:S01]  /*ba7c0*/  LDL.LU R51, [R1+0x33c] ;  /* 0x00033c0001337983 */ /* 0x000ea20000300800 */
[----:B------:R-:W-:-:S03]  /*ba7d0*/  IMAD.MOV.U32 R32, RZ, RZ, R43 ;  /* 0x000000ffff207224 */ /* 0x000fc600078e002b */
[----:B------:R-:W-:Y:S01]  /*ba7e0*/  STL.64 [R1+0xb588], R54 ;  /* 0x00b5883601007387 */ /* 0x000fe20000100a00 */
[----:B------:R-:W-:-:S03]  /*ba7f0*/  IMAD.MOV.U32 R33, RZ, RZ, R42 ;  /* 0x000000ffff217224 */ /* 0x000fc600078e002a */
[----:B------:R3:W-:Y:S01]  /*ba800*/  STL.64 [R1+0xb580], R52 ;  /* 0x00b5803401007387 */ /* 0x0007e20000100a00 */
[----:B-1----:R-:W-:-:S03]  /*ba810*/  IMAD.MOV.U32 R34, RZ, RZ, R41 ;  /* 0x000000ffff227224 */ /* 0x002fc600078e0029 */
[----:B------:R-:W4:Y:S01]  /*ba820*/  LDL.LU R43, [R1+0xb5cc] ;  /* 0x00b5cc00012b7983 */ /* 0x000f220000300800 */
[----:B------:R-:W-:-:S03]  /*ba830*/  IMAD.MOV.U32 R35, RZ, RZ, R40 ;  /* 0x000000ffff237224 */ /* 0x000fc600078e0028 */
        /* <DEDUP_REMOVED lines=9> */
[----:B------:R-:W4:Y:S04]  /*ba8d0*/  LDL.LU R58, [R1+0x3b8] ;  /* 0x0003b800013a7983 */ /* 0x000f280000300800 */
[----:B------:R-:W4:Y:S04]  /*ba8e0*/  LDL.LU R59, [R1+0x3bc] ;  /* 0x0003bc00013b7983 */ /* 0x000f280000300800 */
[----:B---3--:R-:W3:Y:S04]  /*ba8f0*/  LDL.LU R52, [R1+0x390] ;  /* 0x0003900001347983 */ /* 0x008ee80000300800 */
[----:B------:R-:W3:Y:S04]  /*ba900*/  LDL.LU R53, [R1+0x394] ;  /* 0x0003940001357983 */ /* 0x000ee80000300800 */
[----:B------:R-:W3:Y:S04]  /*ba910*/  LDL.LU R54, [R1+0x398] ;  /* 0x0003980001367983 */ /* 0x000ee80000300800 */
[----:B------:R-:W3:Y:S01]  /*ba920*/  LDL.LU R55, [R1+0x39c] ;  /* 0x00039c0001377983 */ /* 0x000ee20000300800 */
[----:B------:R-:W-:-:S03]  /*ba930*/  IMAD R10, R30, 0x100, R31 ;  /* 0x000001001e0a7824 */ /* 0x000fc600078e021f */
[----:B------:R-:W3:Y:S04]  /*ba940*/  LDL.LU R12, [R1+0x1d68] ;  /* 0x001d6800010c7983 */ /* 0x000ee80000300800 */
[----:B------:R-:W3:Y:S01]  /*ba950*/  LDL.LU R13, [R1+0x1d70] ;  /* 0x001d7000010d7983 */ /* 0x000ee20000300800 */
[----:B------:R-:W-:-:S03]  /*ba960*/  IMAD R11, R60, 0x100, R61 ;  /* 0x000001003c0b7824 */ /* 0x000fc600078e023d */
[----:B------:R-:W3:Y:S04]  /*ba970*/  LDL.LU R7, [R1+0x1d78] ;  /* 0x001d780001077983 */ /* 0x000ee80000300800 */
[----:B------:R-:W3:Y:S01]  /*ba980*/  LDL.LU R0, [R1+0x1d7c] ;  /* 0x001d7c0001007983 */ /* 0x000ee20000300800 */
[----:B------:R-:W-:-:S03]  /*ba990*/  IMAD.MOV.U32 R24, RZ, RZ, R44 ;  /* 0x000000ffff187224 */ /* 0x000fc600078e002c */
[----:B------:R-:W3:Y:S01]  /*ba9a0*/  LDL.LU R31, [R1+0x1d88] ;  /* 0x001d8800011f7983 */ /* 0x000ee20000300800 */
[----:B------:R-:W-:-:S03]  /*ba9b0*/  IMAD.MOV.U32 R25, RZ, RZ, R45 ;  /* 0x000000ffff197224 */ /* 0x000fc600078e002d */
[----:B------:R-:W3:Y:S01]  /*ba9c0*/  LDL.LU R30, [R1+0x1d84] ;  /* 0x001d8400011e7983 */ /* 0x000ee20000300800 */
[----:B------:R-:W-:-:S03]  /*ba9d0*/  IMAD.MOV.U32 R26, RZ, RZ, R46 ;  /* 0x000000ffff1a7224 */ /* 0x000fc600078e002e */
[----:B------:R-:W3:Y:S01]  /*ba9e0*/  LDL.LU R61, [R1+0x1d90] ;  /* 0x001d9000013d7983 */ /* 0x000ee20000300800 */
[----:B------:R-:W-:-:S03]  /*ba9f0*/  IMAD.MOV.U32 R27, RZ, RZ, R47 ;  /* 0x000000ffff1b7224 */ /* 0x000fc600078e002f */
[----:B------:R-:W3:Y:S04]  /*baa00*/  LDL.LU R60, [R1+0x1d8c] ;  /* 0x001d8c00013c7983 */ /* 0x000ee80000300800 */
[----:B------:R-:W3:Y:S04]  /*baa10*/  LDL.LU R44, [R1+0xb5bc] ;  /* 0x00b5bc00012c7983 */ /* 0x000ee80000300800 */
[----:B------:R-:W3:Y:S04]  /*baa20*/  LDL.LU R45, [R1+0xb5b8] ;  /* 0x00b5b800012d7983 */ /* 0x000ee80000300800 */
[----:B------:R-:W3:Y:S04]  /*baa30*/  LDL.LU R46, [R1+0xb5b4] ;  /* 0x00b5b400012e7983 */ /* 0x000ee80000300800 */
[----:B------:R-:W3:Y:S01]  /*baa40*/  LDL.LU R47, [R1+0xb5b0] ;  /* 0x00b5b000012f7983 */ /* 0x000ee20000300800 */
[----:B--2---:R-:W-:-:S15]  /*baa50*/  HMMA.16816.F32 R48, R20, R4, R48 ;  /* 0x000000041430723c */ /* 0x004fde0000001830 */
[----:B------:R-:W-:-:S08]  /*baa60*/  NOP ;  /* 0x0000000000007918 */ /* 0x000fd00000000000 */
[----:B------:R-:W-:Y:S04]  /*baa70*/  STL.64 [R1+0x3d0], R48 ;  /* 0x0003d03001007387 */ /* 0x000fe80000100a00 */
[----:B------:R0:W-:Y:S04]  /*baa80*/  STL.64 [R1+0x3d8], R50 ;  /* 0x0003d83201007387 */ /* 0x0001e80000100a00 */
[----:B0-----:R-:W2:Y:S04]  /*baa90*/  LDL.LU.64 R50, [R1+0xb5a8] ;  /* 0x00b5a80001327983 */ /* 0x001ea80000300a00 */
[----:B------:R-:W2:Y:S02]  /*baaa0*/  LDL.LU.64 R48, [R1+0xb5a0] ;  /* 0x00b5a00001307983 */ /* 0x000ea40000300a00 */
[----:B--2---:R-:W-:Y:S02]  /*baab0*/  HMMA.16816.F32 R48, R20, R2, R48 ;  /* 0x000000021430723c */ /* 0x004fe40000001830 */
[----:B------:R-:W2:Y:S04]  /*baac0*/  LDL.LU R20, [R1+0x1d64] ;  /* 0x001d640001147983 */ /* 0x000ea80000300800 */
[----:B------:R-:W2:-:S15]  /*baad0*/  LDL.LU R21, [R1+0x1d6c] ;  /* 0x001d6c0001157983 */ /* 0x000e9e0000300800 */
[----:B------:R-:W-:-:S02]  /*baae0*/  NOP ;  /* 0x0000000000007918 */ /* 0x000fc40000000000 */
[----:B------:R4:W-:Y:S04]  /*baaf0*/  STL.64 [R1+0x3a0], R48 ;  /* 0x0003a03001007387 */ /* 0x0009e80000100a00 */
[----:B------:R0:W-:Y:S04]  /*bab00*/  STL.64 [R1+0x3a8], R50 ;  /* 0x0003a83201007387 */ /* 0x0001e80000100a00 */
[----:B------:R-:W2:Y:S04]  /*bab10*/  LDL.LU R22, [R1+0x1d74] ;  /* 0x001d740001167983 */ /* 0x000ea80000300800 */
[----:B------:R-:W2:Y:S01]  /*bab20*/  LDL.LU R23, [R1+0x1d80] ;  /* 0x001d800001177983 */ /* 0x000ea20000300800 */
[----:B----4-:R-:W-:-:S02]  /*bab30*/  IMAD.MOV.U32 R48, RZ, RZ, R40 ;  /* 0x000000ffff307224 */ /* 0x010fc400078e0028 */
[----:B------:R-:W-:Y:S01]  /*bab40*/  IMAD.MOV.U32 R49, RZ, RZ, R41 ;  /* 0x000000ffff317224 */ /* 0x000fe200078e0029 */
[----:B------:R-:W4:Y:S01]  /*bab50*/  LDL.LU R40, [R1+0xb59c] ;  /* 0x00b59c0001287983 */ /* 0x000f220000300800 */
[----:B0-----:R-:W-:Y:S02]  /*bab60*/  IMAD.MOV.U32 R50, RZ, RZ, R42 ;  /* 0x000000ffff327224 */ /* 0x001fe400078e002a */
[----:B------:R-:W-:Y:S01]  /*bab70*/  IMAD.MOV.U32 R51, RZ, RZ, R43 ;  /* 0x000000ffff337224 */ /* 0x000fe200078e002b */
[----:B------:R-:W4:Y:S04]  /*bab80*/  LDL.LU R41, [R1+0xb598] ;  /* 0x00b5980001297983 */ /* 0x000f280000300800 */
[----:B------:R-:W4:Y:S04]  /*bab90*/  LDL.LU R42, [R1+0xb594] ;  /* 0x00b59400012a7983 */ /* 0x000f280000300800 */
[----:B------:R-:W4:Y:S01]  /*baba0*/  LDL.LU R43, [R1+0xb590] ;  /* 0x00b59000012b7983 */ /* 0x000f220000300800 */
[----:B------:R-:W-:-:S02]  /*babb0*/  F2FP.F16.E4M3.UNPACK_B R8, R8 ;  /* 0x00000008ff08723e */ /* 0x000fc400020006ff */
[----:B------:R-:W-:Y:S02]  /*babc0*/  F2FP.F16.E4M3.UNPACK_B R9, R9 ;  /* 0x00000009ff09723e */ /* 0x000fe400020006ff */
[----:B------:R-:W-:Y:S02]  /*babd0*/  F2FP.F16.E4M3.UNPACK_B R10, R10 ;  /* 0x0000000aff0a723e */ /* 0x000fe400020006ff */
[----:B------:R-:W-:-:S07]  /*babe0*/  F2FP.F16.E4M3.UNPACK_B R11, R11 ;  /* 0x0000000bff0b723e */ /* 0x000fce00020006ff */
[C---:B---3--:R-:W-:Y:S06]  /*babf0*/  HMMA.16816.F32 R44, R8.reuse, R28, R44 ;  /* 0x0000001c082c723c */ /* 0x048fec000000182c */
[C---:B------:R-:W-:Y:S06]  /*bac00*/  HMMA.16816.F32 R52, R8.reuse, R16, R52 ;  /* 0x000000100834723c */ /* 0x040fec0000001834 */
[----:B------:R-:W-:Y:S11]  /*bac10*/  HMMA.16816.F32 R56, R8, R14, R56 ;  /* 0x0000000e0838723c */ /* 0x000ff60000001838 */
[----:B------:R0:W-:Y:S04]  /*bac20*/  STL.64 [R1+0x380], R44 ;  /* 0x0003802c01007387 */ /* 0x0001e80000100a00 */
[----:B------:R1:W-:Y:S04]  /*bac30*/  STL.64 [R1+0x388], R46 ;  /* 0x0003882e01007387 */ /* 0x0003e80000100a00 */
[----:B0-----:R-:W3:Y:S04]  /*bac40*/  LDL.LU R44, [R1+0x400] ;  /* 0x00040000012c7983 */ /* 0x001ee80000300800 */
[----:B------:R-:W3:Y:S04]  /*bac50*/  LDL.LU R45, [R1+0x404] ;  /* 0x00040400012d7983 */ /* 0x000ee80000300800 */
[----:B-1----:R-:W3:Y:S04]  /*bac60*/  LDL.LU R46, [R1+0x408] ;  /* 0x00040800012e7983 */ /* 0x002ee80000300800 */
[----:B------:R-:W3:Y:S01]  /*bac70*/  LDL.LU R47, [R1+0x40c] ;  /* 0x00040c00012f7983 */ /* 0x000ee20000300800 */
[----:B--2---:R-:W-:-:S02]  /*bac80*/  IMAD R20, R20, 0x100, R12 ;  /* 0x0000010014147824 */ /* 0x004fc400078e020c */
[----:B------:R-:W-:Y:S01]  /*bac90*/  IMAD R21, R21, 0x100, R13 ;  /* 0x0000010015157824 */ /* 0x000fe200078e020d */
[----:B----4-:R-:W-:-:S15]  /*baca0*/  HMMA.16816.F32 R40, R8, R18, R40 ;  /* 0x000000120828723c */ /* 0x010fde0000001828 */
[----:B------:R-:W-:-:S08]  /*bacb0*/  NOP ;  /* 0x0000000000007918 */ /* 0x000fd00000000000 */
[----:B------:R0:W-:Y:S04]  /*bacc0*/  STL.64 [R1+0x270], R40 ;  /* 0x0002702801007387 */ /* 0x0001e80000100a00 */
[----:B------:R1:W-:Y:S04]  /*bacd0*/  STL.64 [R1+0x278], R42 ;  /* 0x0002782a01007387 */ /* 0x0003e80000100a00 */
[----:B0-----:R-:W2:Y:S04]  /*bace0*/  LDL.LU R40, [R1+0x3e0] ;  /* 0x0003e00001287983 */ /* 0x001ea80000300800 */
[----:B------:R-:W2:Y:S04]  /*bacf0*/  LDL.LU R41, [R1+0x3e4] ;  /* 0x0003e40001297983 */ /* 0x000ea80000300800 */
[----:B-1----:R-:W2:Y:S04]  /*bad00*/  LDL.LU R42, [R1+0x3e8] ;  /* 0x0003e800012a7983 */ /* 0x002ea80000300800 */
[----:B------:R-:W2:Y:S04]  /*bad10*/  LDL.LU R43, [R1+0x3ec] ;  /* 0x0003ec00012b7983 */ /* 0x000ea80000300800 */
        /* <DEDUP_REMOVED lines=8> */
[----:B------:R-:W3:Y:S04]  /*bada0*/  LDL.LU R12, [R1+0xb56c] ;  /* 0x00b56c00010c7983 */ /* 0x000ee80000300800 */
[----:B------:R-:W3:Y:S01]  /*badb0*/  LDL.LU R13, [R1+0xb568] ;  /* 0x00b56800010d7983 */ /* 0x000ee20000300800 */
[----:B------:R-:W-:Y:S01]  /*badc0*/  IMAD R22, R22, 0x100, R7 ;  /* 0x0000010016167824 */ /* 0x000fe200078e0207 */
[----:B---3--:R-:W-:-:S15]  /*badd0*/  HMMA.16816.F32 R36, R8, R12, R36 ;  /* 0x0000000c0824723c */ /* 0x008fde0000001824 */
[----:B------:R-:W-:-:S08]  /*bade0*/  NOP ;  /* 0x0000000000007918 */ /* 0x000fd00000000000 */
[----:B------:R-:W-:Y:S04]  /*badf0*/  STL.64 [R1+0x240], R36 ;  /* 0x0002402401007387 */ /* 0x000fe80000100a00 */
[----:B------:R0:W-:Y:S04]  /*bae00*/  STL.64 [R1+0x248], R38 ;  /* 0x0002482601007387 */ /* 0x0001e80000100a00 */
[----:B0-----:R-:W3:Y:S04]  /*bae10*/  LDL.LU.64 R38, [R1+0xb560] ;  /* 0x00b5600001267983 */ /* 0x001ee80000300a00 */
[----:B------:R-:W3:Y:S04]  /*bae20*/  LDL.LU.64 R36, [R1+0xb558] ;  /* 0x00b5580001247983 */ /* 0x000ee80000300a00 */
[----:B------:R-:W2:Y:S01]  /*bae30*/  LDL.LU R7, [R1+0xb554] ;  /* 0x00b5540001077983 */ /* 0x000ea20000300800 */
[----:B------:R-:W-:Y:S01]  /*bae40*/  IMAD R23, R0, 0x100, R23 ;  /* 0x0000010000177824 */ /* 0x000fe200078e0217 */
[----:B------:R-:W-:-:S02]  /*bae50*/  F2FP.F16.E4M3.UNPACK_B R20, R20 ;  /* 0x00000014ff14723e */ /* 0x000fc400020006ff */
[----:B------:R-:W-:Y:S02]  /*bae60*/  F2FP.F16.E4M3.UNPACK_B R21, R21 ;  /* 0x00000015ff15723e */ /* 0x000fe400020006ff */
[----:B------:R-:W-:Y:S02]  /*bae70*/  F2FP.F16.E4M3.UNPACK_B R22, R22 ;  /* 0x00000016ff16723e */ /* 0x000fe400020006ff */
[----:B------:R-:W-:Y:S01]  /*bae80*/  F2FP.F16.E4M3.UNPACK_B R23, R23 ;  /* 0x00000017ff17723e */ /* 0x000fe200020006ff */
[----:B--2---:R-:W-:Y:S06]  /*bae90*/  HMMA.16816.F32 R40, R8, R6, R40 ;  /* 0x000000060828723c */ /* 0x004fec0000001828 */
[----:B------:R-:W-:-:S15]  /*baea0*/  STL [R1+0xb550], R7 ;  /* 0x00b5500701007387 */ /* 0x000fde0000100800 */
[----:B------:R-:W-:-:S02]  /*baeb0*/  NOP ;  /* 0x0000000000007918 */ /* 0x000fc40000000000 */
[----:B------:R-:W-:Y:S04]  /*baec0*/  STL.64 [R1+0x370], R40 ;  /* 0x0003702801007387 */ /* 0x000fe80000100a00 */
[----:B------:R0:W-:Y:S02]  /*baed0*/  STL.64 [R1+0x378], R42 ;  /* 0x0003782a01007387 */ /* 0x0001e40000100a00 */
[C---:B0-----:R-:W-:Y:S06]  /*baee0*/  HMMA.16816.F32 R40, R8.reuse, R4, R44 ;  /* 0x000000040828723c */ /* 0x041fec000000182c */
[----:B------:R-:W-:Y:S06]  /*baef0*/  HMMA.16816.F32 R8, R8, R2, R48 ;  /* 0x000000020808723c */ /* 0x000fec0000001830 */
[C---:B----4-:R-:W-:Y:S11]  /*baf00*/  HMMA.16816.F32 R44, R20.reuse, R28, R52 ;  /* 0x0000001c142c723c */ /* 0x050ff60000001834 */
[----:B------:R-:W-:Y:S04]  /*baf10*/  STL.64 [R1+0x360], R40 ;  /* 0x0003602801007387 */ /* 0x000fe80000100a00 */
[----:B------:R0:W-:Y:S04]  /*baf20*/  STL.64 [R1+0x368], R42 ;  /* 0x0003682a01007387 */ /* 0x0001e80000100a00 */
[----:B------:R-:W-:Y:S04]  /*baf30*/  STL.64 [R1+0x230], R8 ;  /* 0x0002300801007387 */ /* 0x000fe80000100a00 */
[----:B------:R1:W-:Y:S01]  /*baf40*/  STL.64 [R1+0x238], R10 ;  /* 0x0002380a01007387 */ /* 0x0003e20000100a00 */
[C---:B0-----:R-:W-:Y:S03]  /*baf50*/  HMMA.16816.F32 R40, R20.reuse, R18, R56 ;  /* 0x000000121428723c */ /* 0x041fe60000001838 */
[----:B------:R-:W-:Y:S04]  /*baf60*/  STL.64 [R1+0x220], R44 ;  /* 0x0002202c01007387 */ /* 0x000fe80000100a00 */
[----:B------:R3:W-:Y:S01]  /*baf70*/  STL.64 [R1+0x228], R46 ;  /* 0x0002282e01007387 */ /* 0x0007e20000100a00 */
[C---:B-1----:R-:W-:Y:S06]  /*baf80*/  HMMA.16816.F32 R8, R20.reuse, R16, R32 ;  /* 0x000000101408723c */ /* 0x042fec0000001820 */
[C---:B---3--:R-:W-:Y:S01]  /*baf90*/  HMMA.16816.F32 R44, R20.reuse, R14, R36 ;  /* 0x0000000e142c723c */ /* 0x048fe20000001824 */
[----:B------:R-:W-:Y:S08]  /*bafa0*/  STL.64 [R1+0xb518], R18 ;  /* 0x00b5181201007387 */ /* 0x000ff00000100a00 */
[----:B------:R-:W-:Y:S04]  /*bafb0*/  STL.64 [R1+0x210], R40 ;  /* 0x0002102801007387 */ /* 0x000fe80000100a00 */
[----:B------:R0:W-:Y:S04]  /*bafc0*/  STL.64 [R1+0x218], R42 ;  /* 0x0002182a01007387 */ /* 0x0001e80000100a00 */
[----:B------:R-:W-:Y:S04]  /*bafd0*/  STL.64 [R1+0xb510], R16 ;  /* 0x00b5101001007387 */ /* 0x000fe80000100a00 */
[----:B------:R-:W-:Y:S04]  /*bafe0*/  STL.64 [R1+0x200], R8 ;  /* 0x0002000801007387 */ /* 0x000fe80000100a00 */
[----:B------:R-:W-:Y:S01]  /*baff0*/  STL.64 [R1+0x208], R10 ;  /* 0x0002080a01007387 */ /* 0x000fe20000100a00 */
[----:B0-----:R-:W-:Y:S03]  /*bb000*/  HMMA.16816.F32 R40, R20, R12, R24 ;  /* 0x0000000c1428723c */ /* 0x001fe60000001818 */
[----:B------:R-:W-:Y:S04]  /*bb010*/  STL.64 [R1+0xae00], R46 ;  /* 0x00ae002e01007387 */ /* 0x000fe80000100a00 */
[----:B------:R0:W-:Y:S04]  /*bb020*/  STL.64 [R1+0xadf8], R44 ;  /* 0x00adf82c01007387 */ /* 0x0001e80000100a00 */
[----:B------:R-:W-:Y:S04]  /*bb030*/  STL.64 [R1+0xb528], R14 ;  /* 0x00b5280e01007387 */ /* 0x000fe80000100a00 */
[----:B------:R-:W-:Y:S04]  /*bb040*/  STL.64 [R1+0xb520], R12 ;  /* 0x00b5200c01007387 */ /* 0x000fe80000100a00 */
        /* <DEDUP_REMOVED lines=14> */
[----:B------:R-:W3:Y:S04]  /*bb130*/  LDL.LU R46, [R1+0x518] ;  /* 0x00051800012e7983 */ /* 0x000ee80000300800 */
[----:B------:R-:W3:Y:S04]  /*bb140*/  LDL.LU R47, [R1+0x51c] ;  /* 0x00051c00012f7983 */ /* 0x000ee80000300800 */
[----:B------:R-:W4:Y:S04]  /*bb150*/  LDL.LU R49, [R1+0x1da8] ;  /* 0x001da80001317983 */ /* 0x000f280000300800 */
[----:B------:R-:W4:Y:S04]  /*bb160*/  LDL.LU R50, [R1+0x1da4] ;  /* 0x001da40001327983 */ /* 0x000f280000300800 */
[----:B------:R-:W4:Y:S04]  /*bb170*/  LDL.LU R51, [R1+0x1db0] ;  /* 0x001db00001337983 */ /* 0x000f280000300800 */
[----:B------:R-:W4:Y:S04]  /*bb180*/  LDL.LU R0, [R1+0x1dac] ;  /* 0x001dac0001007983 */ /* 0x000f280000300800 */
[----:B------:R-:W3:Y:S04]  /*bb190*/  LDL.LU R32, [R1+0x560] ;  /* 0x0005600001207983 */ /* 0x000ee80000300800 */
[----:B------:R-:W3:Y:S04]  /*bb1a0*/  LDL.LU R33, [R1+0x564] ;  /* 0x0005640001217983 */ /* 0x000ee80000300800 */
[----:B------:R-:W3:Y:S04]  /*bb1b0*/  LDL.LU R34, [R1+0x568] ;  /* 0x0005680001227983 */ /* 0x000ee80000300800 */
[----:B------:R-:W3:Y:S04]  /*bb1c0*/  LDL.LU R35, [R1+0x56c] ;  /* 0x00056c0001237983 */ /* 0x000ee80000300800 */
[----:B-1----:R-:W4:Y:S04]  /*bb1d0*/  LDL.LU R24, [R1+0x4c0] ;  /* 0x0004c00001187983 */ /* 0x002f280000300800 */
[----:B------:R-:W4:Y:S04]  /*bb1e0*/  LDL.LU R25, [R1+0x4c4] ;  /* 0x0004c40001197983 */ /* 0x000f280000300800 */
[----:B------:R-:W4:Y:S04]  /*bb1f0*/  LDL.LU R26, [R1+0x4c8] ;  /* 0x0004c800011a7983 */ /* 0x000f280000300800 */
[----:B------:R-:W4:Y:S04]  /*bb200*/  LDL.LU R27, [R1+0x4cc] ;  /* 0x0004cc00011b7983 */ /* 0x000f280000300800 */
[----:B------:R-:W3:Y:S04]  /*bb210*/  LDL.LU R7, [R1+0x1d98] ;  /* 0x001d980001077983 */ /* 0x000ee80000300800 */
[----:B------:R-:W3:Y:S04]  /*bb220*/  LDL.LU R10, [R1+0x1d94] ;  /* 0x001d9400010a7983 */ /* 0x000ee80000300800 */
[----:B------:R-:W4:Y:S04]  /*bb230*/  LDL.LU R11, [R1+0x1da0] ;  /* 0x001da000010b7983 */ /* 0x000f280000300800 */
[----:B------:R-:W4:Y:S04]  /*bb240*/  LDL.LU R48, [R1+0x1d9c] ;  /* 0x001d9c0001307983 */ /* 0x000f280000300800 */
[----:B--2---:R-:W2:Y:S04]  /*bb250*/  LDL.LU R52, [R1+0x490] ;  /* 0x0004900001347983 */ /* 0x004ea80000300800 */
[----:B------:R-:W2:Y:S04]  /*bb260*/  LDL.LU R53, [R1+0x494] ;  /* 0x0004940001357983 */ /* 0x000ea80000300800 */
[----:B------:R-:W2:Y:S04]  /*bb270*/  LDL.LU R54, [R1+0x498] ;  /* 0x0004980001367983 */ /* 0x000ea80000300800 */
[----:B------:R-:W2:Y:S04]  /*bb280*/  LDL.LU R55, [R1+0x49c] ;  /* 0x00049c0001377983 */ /* 0x000ea80000300800 */
[----:B------:R-:W2:Y:S04]  /*bb290*/  LDL.LU R12, [R1+0x4a0] ;  /* 0x0004a000010c7983 */ /* 0x000ea80000300800 */
[----:B------:R-:W2:Y:S04]  /*bb2a0*/  LDL.LU R13, [R1+0x4a4] ;  /* 0x0004a400010d7983 */ /* 0x000ea80000300800 */
[----:B------:R-:W2:Y:S04]  /*bb2b0*/  LDL.LU R14, [R1+0x4a8] ;  /* 0x0004a800010e7983 */ /* 0x000ea80000300800 */
[----:B------:R-:W2:Y:S01]  /*bb2c0*/  LDL.LU R15, [R1+0x4ac] ;  /* 0x0004ac00010f7983 */ /* 0x000ea20000300800 */
[----:B------:R-:W-:-:S03]  /*bb2d0*/  IMAD R8, R30, 0x100, R31 ;  /* 0x000001001e087824 */ /* 0x000fc600078e021f */
[----:B------:R-:W2:Y:S04]  /*bb2e0*/  LDL.LU R16, [R1+0x4d0] ;  /* 0x0004d00001107983 */ /* 0x000ea80000300800 */
[----:B------:R-:W2:Y:S01]  /*bb2f0*/  LDL.LU R17, [R1+0x4d4] ;  /* 0x0004d40001117983 */ /* 0x000ea20000300800 */
[----:B------:R-:W-:-:S03]  /*bb300*/  IMAD R9, R60, 0x100, R61 ;  /* 0x000001003c097824 */ /* 0x000fc600078e023d */
[----:B------:R-:W2:Y:S04]  /*bb310*/  LDL.LU R18, [R1+0x4d8] ;  /* 0x0004d80001127983 */ /* 0x000ea80000300800 */
        /* <DEDUP_REMOVED lines=13> */
[----:B------:R-:W-:Y:S04]  /*bb3f0*/  STL.64 [R1+0xae10], R42 ;  /* 0x00ae102a01007387 */ /* 0x000fe80000100a00 */
[----:B------:R0:W-:Y:S04]  /*bb400*/  STL.64 [R1+0xae08], R40 ;  /* 0x00ae082801007387 */ /* 0x0001e80000100a00 */
[----:B0-----:R-:W2:Y:S04]  /*bb410*/  LDL.LU R40, [R1+0x500] ;  /* 0x0005000001287983 */ /* 0x001ea80000300800 */
[----:B------:R-:W2:Y:S04]  /*bb420*/  LDL.LU R41, [R1+0x504] ;  /* 0x0005040001297983 */ /* 0x000ea80000300800 */
[----:B------:R-:W2:Y:S04]  /*bb430*/  LDL.LU R42, [R1+0x508] ;  /* 0x00050800012a7983 */ /* 0x000ea80000300800 */
[----:B------:R-:W2:Y:S01]  /*bb440*/  LDL.LU R43, [R1+0x50c] ;  /* 0x00050c00012b7983 */ /* 0x000ea20000300800 */
[----:B---3--:R-:W-:-:S03]  /*bb450*/  IMAD R10, R10, 0x100, R7 ;  /* 0x000001000a0a7824 */ /* 0x008fc600078e0207 */
[----:B------:R-:W3:Y:S01]  /*bb460*/  LDL.LU R7, [R1+0xb550] ;  /* 0x00b5500001077983 */ /* 0x000ee20000300800 */
[----:B----4-:R-:W-:Y:S01]  /*bb470*/  HMMA.16816.F32 R24, R20, R4, R24 ;  /* 0x000000041418723c */ /* 0x010fe20000001818 */
[----:B------:R-:W-:Y:S01]  /*bb480*/  IMAD R11, R48, 0x100, R11 ;  /* 0x00000100300b7824 */ /* 0x000fe200078e020b */
[----:B------:R-:W-:Y:S02]  /*bb490*/  F2FP.F16.E4M3.UNPACK_B R8, R8 ;  /* 0x00000008ff08723e */ /* 0x000fe400020006ff */
[----:B------:R-:W-:Y:S02]  /*bb4a0*/  F2FP.F16.E4M3.UNPACK_B R9, R9 ;  /* 0x00000009ff09723e */ /* 0x000fe400020006ff */
[----:B------:R-:W-:Y:S02]  /*bb4b0*/  F2FP.F16.E4M3.UNPACK_B R10, R10 ;  /* 0x0000000aff0a723e */ /* 0x000fe400020006ff */
[----:B------:R-:W-:-:S07]  /*bb4c0*/  F2FP.F16.E4M3.UNPACK_B R11, R11 ;  /* 0x0000000bff0b723e */ /* 0x000fce00020006ff */
[----:B--2---:R-:W-:Y:S06]  /*bb4d0*/  HMMA.16816.F32 R16, R8, R28, R16 ;  /* 0x0000001c0810723c */ /* 0x004fec0000001810 */
        /* <DEDUP_REMOVED lines=11> */
[----:B------:R-:W4:Y:S04]  /*bb590*/  LDL.LU.64 R14, [R1+0xb528] ;  /* 0x00b52800010e7983 */ /* 0x000f280000300a00 */
[----:B------:R-:W2:Y:S04]  /*bb5a0*/  LDL.LU.64 R12, [R1+0xb520] ;  /* 0x00b52000010c7983 */ /* 0x000ea80000300a00 */
[----:B------:R0:W-:Y:S04]  /*bb5b0*/  STL.64 [R1+0x1f0], R20 ;  /* 0x0001f01401007387 */ /* 0x0001e80000100a00 */
[----:B------:R1:W-:Y:S04]  /*bb5c0*/  STL.64 [R1+0x1f8], R22 ;  /* 0x0001f81601007387 */ /* 0x0003e80000100a00 */
[----:B0-----:R-:W3:Y:S04]  /*bb5d0*/  LDL.LU R20, [R1+0x4e0] ;  /* 0x0004e00001147983 */ /* 0x001ee80000300800 */
[----:B------:R-:W3:Y:S04]  /*bb5e0*/  LDL.LU R21, [R1+0x4e4] ;  /* 0x0004e40001157983 */ /* 0x000ee80000300800 */
[----:B-1----:R-:W3:Y:S04]  /*bb5f0*/  LDL.LU R22, [R1+0x4e8] ;  /* 0x0004e80001167983 */ /* 0x002ee80000300800 */
[----:B------:R-:W3:Y:S04]  /*bb600*/  LDL.LU R23, [R1+0x4ec] ;  /* 0x0004ec0001177983 */ /* 0x000ee80000300800 */
[----:B------:R-:W-:Y:S04]  /*bb610*/  STL.64 [R1+0x1e0], R16 ;  /* 0x0001e01001007387 */ /* 0x000fe80000100a00 */
[----:B------:R0:W-:Y:S04]  /*bb620*/  STL.64 [R1+0x1e8], R18 ;  /* 0x0001e81201007387 */ /* 0x0001e80000100a00 */
[----:B0-----:R-:W3:Y:S04]  /*bb630*/  LDL.LU.64 R18, [R1+0xb518] ;  /* 0x00b5180001127983 */ /* 0x001ee80000300a00 */
[----:B------:R-:W4:Y:S01]  /*bb640*/  LDL.LU.64 R16, [R1+0xb510] ;  /* 0x00b5100001107983 */ /* 0x000f220000300a00 */
[C---:B------:R-:W-:Y:S06]  /*bb650*/  HMMA.16816.F32 R32, R8.reuse, R4, R32 ;  /* 0x000000040820723c */ /* 0x040fec0000001820 */
[----:B---3--:R-:W-:-:S15]  /*bb660*/  HMMA.16816.F32 R20, R8, R18, R20 ;  /* 0x000000120814723c */ /* 0x008fde0000001814 */
[----:B------:R-:W-:-:S08]  /*bb670*/  NOP ;  /* 0x0000000000007918 */ /* 0x000fd00000000000 */
[----:B------:R-:W-:Y:S04]  /*bb680*/  STL.64 [R1+0x1d0], R20 ;  /* 0x0001d01401007387 */ /* 0x000fe80000100a00 */
[----:B------:R4:W-:Y:S02]  /*bb690*/  STL.64 [R1+0x1d8], R22 ;  /* 0x0001d81601007387 */ /* 0x0009e40000100a00 */
[C---:B----4-:R-:W-:Y:S06]  /*bb6a0*/  HMMA.16816.F32 R20, R8.reuse, R16, R40 ;  /* 0x000000100814723c */ /* 0x050fec0000001828 */
[----:B------:R-:W-:-:S15]  /*bb6b0*/  HMMA.16816.F32 R40, R8, R14, R44 ;  /* 0x0000000e0828723c */ /* 0x000fde000000182c */
[----:B------:R-:W-:-:S02]  /*bb6c0*/  NOP ;  /* 0x0000000000007918 */ /* 0x000fc40000000000 */
[----:B------:R0:W-:Y:S04]  /*bb6d0*/  STL.64 [R1+0x1c0], R20 ;  /* 0x0001c01401007387 */ /* 0x0001e80000100a00 */
[----:B------:R-:W-:Y:S04]  /*bb6e0*/  STL.64 [R1+0x1c8], R22 ;  /* 0x0001c81601007387 */ /* 0x000fe80000100a00 */
[----:B------:R-:W-:Y:S01]  /*bb6f0*/  STL.64 [R1+0x1b0], R40 ;  /* 0x0001b02801007387 */ /* 0x000fe20000100a00 */
[----:B0-----:R-:W-:Y:S02]  /*bb700*/  IMAD R20, R50, 0x100, R49 ;  /* 0x0000010032147824 */ /* 0x001fe400078e0231 */
[----:B------:R-:W-:Y:S01]  /*bb710*/  IMAD R21, R0, 0x100, R51 ;  /* 0x0000010000157824 */ /* 0x000fe200078e0233 */
[----:B------:R0:W-:Y:S01]  /*bb720*/  STL.64 [R1+0x1b8], R42 ;  /* 0x0001b82a01007387 */ /* 0x0001e20000100a00 */
[C---:B--2---:R-:W-:Y:S06]  /*bb730*/  HMMA.16816.F32 R48, R8.reuse, R12, R52 ;  /* 0x0000000c0830723c */ /* 0x044fec0000001834 */
[C---:B0-----:R-:W-:Y:S06]  /*bb740*/  HMMA.16816.F32 R40, R8.reuse, R6, R56 ;  /* 0x000000060828723c */ /* 0x041fec0000001838 */
[----:B------:R-:W-:Y:S01]  /*bb750*/  HMMA.16816.F32 R8, R8, R2, R36 ;  /* 0x000000020808723c */ /* 0x000fe20000001824 */
[----:B------:R-:W-:-:S02]  /*bb760*/  IMAD R22, R30, 0x100, R31 ;  /* 0x000001001e167824 */ /* 0x000fc400078e021f */
[----:B------:R-:W-:Y:S01]  /*bb770*/  IMAD R23, R60, 0x100, R61 ;  /* 0x000001003c177824 */ /* 0x000fe200078e023d */
[----:B------:R-:W-:Y:S01]  /*bb780*/  STL [R1+0xb4ec], R13 ;  /* 0x00b4ec0d01007387 */ /* 0x000fe20000100800 */
[----:B------:R-:W-:-:S06]  /*bb790*/  F2FP.F16.E4M3.UNPACK_B R20, R20 ;  /* 0x00000014ff14723e */ /* 0x000fcc00020006ff */
[----:B------:R-:W-:Y:S01]  /*bb7a0*/  STL.64 [R1+0xad80], R50 ;  /* 0x00ad803201007387 */ /* 0x000fe20000100a00 */
[----:B------:R-:W-:Y:S02]  /*bb7b0*/  F2FP.F16.E4M3.UNPACK_B R21, R21 ;  /* 0x00000015ff15723e */ /* 0x000fe400020006ff */
[----:B------:R-:W-:Y:S01]  /*bb7c0*/  F2FP.F16.E4M3.UNPACK_B R22, R22 ;  /* 0x00000016ff16723e */ /* 0x000fe200020006ff */
[----:B------:R-:W-:Y:S01]  /*bb7d0*/  STL.64 [R1+0xad78], R48 ;  /* 0x00ad783001007387 */ /* 0x000fe20000100a00 */
[----:B------:R-:W-:-:S03]  /*bb7e0*/  F2FP.F16.E4M3.UNPACK_B R23, R23 ;  /* 0x00000017ff17723e */ /* 0x000fc600020006ff */
[----:B------:R-:W-:Y:S04]  /*bb7f0*/  STL.64 [R1+0x330], R40 ;  /* 0x0003302801007387 */ /* 0x000fe80000100a00 */
[----:B------:R-:W-:Y:S04]  /*bb800*/  STL.64 [R1+0x338], R42 ;  /* 0x0003382a01007387 */ /* 0x000fe80000100a00 */
[----:B------:R-:W-:Y:S04]  /*bb810*/  STL.64 [R1+0xb4f8], R6 ;  /* 0x00b4f80601007387 */ /* 0x000fe80000100a00 */
[----:B------:R0:W-:Y:S04]  /*bb820*/  STL.64 [R1+0xb4f0], R4 ;  /* 0x00b4f00401007387 */ /* 0x0001e80000100a00 */
[----:B------:R-:W-:Y:S04]  /*bb830*/  STL.64 [R1+0x320], R32 ;  /* 0x0003202001007387 */ /* 0x000fe80000100a00 */
[----:B------:R-:W-:Y:S04]  /*bb840*/  STL.64 [R1+0x328], R34 ;  /* 0x0003282201007387 */ /* 0x000fe80000100a00 */
[----:B------:R-:W-:Y:S01]  /*bb850*/  STL.64 [R1+0x1a0], R8 ;  /* 0x0001a00801007387 */ /* 0x000fe20000100a00 */
[----:B0-----:R-:W-:Y:S03]  /*bb860*/  HMMA.16816.F32 R4, R20, R28, R24 ;  /* 0x0000001c1404723c */ /* 0x001fe60000001818 */
[----:B------:R-:W-:Y:S04]  /*bb870*/  STL.64 [R1+0x1a8], R10 ;  /* 0x0001a80a01007387 */ /* 0x000fe80000100a00 */
[----:B------:R-:W2:Y:S04]  /*bb880*/  LDL.LU R24, [R1+0x630] ;  /* 0x0006300001187983 */ /* 0x000ea80000300800 */
[----:B------:R-:W2:Y:S04]  /*bb890*/  LDL.LU R25, [R1+0x634] ;  /* 0x0006340001197983 */ /* 0x000ea80000300800 */
[----:B------:R-:W3:Y:S04]  /*bb8a0*/  LDL.LU R26, [R1+0x638] ;  /* 0x00063800011a7983 */ /* 0x000ee80000300800 */
[----:B------:R-:W3:Y:S05]  /*bb8b0*/  LDL.LU R27, [R1+0x63c] ;  /* 0x00063c00011b7983 */ /* 0x000eea0000300800 */
[----:B------:R-:W-:-:S02]  /*bb8c0*/  IMAD.MOV.U32 R51, RZ, RZ, R4 ;  /* 0x000000ffff337224 */ /* 0x000fc400078e0004 */
[----:B------:R-:W-:Y:S02]  /*bb8d0*/  IMAD.MOV.U32 R50, RZ, RZ, R5 ;  /* 0x000000ffff327224 */ /* 0x000fe400078e0005 */
[----:B------:R-:W-:Y:S02]  /*bb8e0*/  IMAD.MOV.U32 R49, RZ, RZ, R6 ;  /* 0x000000ffff317224 */ /* 0x000fe400078e0006 */
[----:B------:R-:W-:Y:S01]  /*bb8f0*/  IMAD.MOV.U32 R48, RZ, RZ, R7 ;  /* 0x000000ffff307224 */ /* 0x000fe200078e0007 */
[----:B---3--:R-:W-:Y:S04]  /*bb900*/  STL.64 [R1+0xb508], R26 ;  /* 0x00b5081a01007387 */ /* 0x008fe80000100a00 */
[----:B--2---:R0:W-:Y:S04]  /*bb910*/  STL.64 [R1+0xb500], R24 ;  /* 0x00b5001801007387 */ /* 0x0041e80000100a00 */
[----:B------:R-:W2:Y:S04]  /*bb920*/  LDL.LU R36, [R1+0x620] ;  /* 0x0006200001247983 */ /* 0x000ea80000300800 */
[----:B------:R-:W2:Y:S04]  /*bb930*/  LDL.LU R37, [R1+0x624] ;  /* 0x0006240001257983 */ /* 0x000ea80000300800 */
[----:B------:R-:W2:Y:S04]  /*bb940*/  LDL.LU R38, [R1+0x628] ;  /* 0x0006280001267983 */ /* 0x000ea80000300800 */
[----:B------:R-:W2:Y:S04]  /*bb950*/  LDL.LU R39, [R1+0x62c] ;  /* 0x00062c0001277983 */ /* 0x000ea80000300800 */
[----:B------:R-:W3:Y:S04]  /*bb960*/  LDL.LU R56, [R1+0x600] ;  /* 0x0006000001387983 */ /* 0x000ee80000300800 */
[----:B------:R-:W3:Y:S04]  /*bb970*/  LDL.LU R57, [R1+0x604] ;  /* 0x0006040001397983 */ /* 0x000ee80000300800 */
[----:B------:R-:W3:Y:S04]  /*bb980*/  LDL.LU R58, [R1+0x608] ;  /* 0x00060800013a7983 */ /* 0x000ee80000300800 */
[----:B------:R-:W3:Y:S04]  /*bb990*/  LDL.LU R59, [R1+0x60c] ;  /* 0x00060c00013b7983 */ /* 0x000ee80000300800 */
[----:B------:R-:W4:Y:S04]  /*bb9a0*/  LDL.LU R4, [R1+0x5a0] ;  /* 0x0005a00001047983 */ /* 0x000f280000300800 */
[----:B------:R-:W4:Y:S04]  /*bb9b0*/  LDL.LU R5, [R1+0x5a4] ;  /* 0x0005a40001057983 */ /* 0x000f280000300800 */
[----:B------:R-:W4:Y:S04]  /*bb9c0*/  LDL.LU R6, [R1+0x5a8] ;  /* 0x0005a80001067983 */ /* 0x000f280000300800 */
[----:B------:R-:W4:Y:S04]  /*bb9d0*/  LDL.LU R7, [R1+0x5ac] ;  /* 0x0005ac0001077983 */ /* 0x000f280000300800 */
[----:B------:R-:W2:Y:S04]  /*bb9e0*/  LDL.LU R52, [R1+0x5e0] ;  /* 0x0005e00001347983 */ /* 0x000ea80000300800 */
[----:B------:R-:W2:Y:S04]  /*bb9f0*/  LDL.LU R53, [R1+0x5e4] ;  /* 0x0005e40001357983 */ /* 0x000ea80000300800 */
[----:B------:R-:W2:Y:S04]  /*bba00*/  LDL.LU R54, [R1+0x5e8] ;  /* 0x0005e80001367983 */ /* 0x000ea80000300800 */
[----:B------:R-:W2:Y:S04]  /*bba10*/  LDL.LU R55, [R1+0x5ec] ;  /* 0x0005ec0001377983 */ /* 0x000ea80000300800 */
[----:B0-----:R-:W3:Y:S04]  /*bba20*/  LDL.LU R24, [R1+0x580] ;  /* 0x0005800001187983 */ /* 0x001ee80000300800 */
[----:B------:R-:W3:Y:S04]  /*bba30*/  LDL.LU R25, [R1+0x584] ;  /* 0x0005840001197983 */ /* 0x000ee80000300800 */
[----:B------:R-:W3:Y:S04]  /*bba40*/  LDL.LU R26, [R1+0x588] ;  /* 0x00058800011a7983 */ /* 0x000ee80000300800 */
[----:B------:R-:W3:Y:S04]  /*bba50*/  LDL.LU R27, [R1+0x58c] ;  /* 0x00058c00011b7983 */ /* 0x000ee80000300800 */
        /* <DEDUP_REMOVED lines=22> */
[----:B------:R0:W-:Y:S04]  /*bbbc0*/  STL [R1+0xadf4], R48 ;  /* 0x00adf43001007387 */ /* 0x0001e80000100800 */
[----:B------:R1:W-:Y:S04]  /*bbbd0*/  STL [R1+0xadf0], R49 ;  /* 0x00adf03101007387 */ /* 0x0003e80000100800 */
[----:B------:R1:W-:Y:S04]  /*bbbe0*/  STL [R1+0xadec], R50 ;  /* 0x00adec3201007387 */ /* 0x0003e80000100800 */
[----:B------:R1:W-:Y:S04]  /*bbbf0*/  STL [R1+0xade8], R51 ;  /* 0x00ade83301007387 */ /* 0x0003e80000100800 */
[----:B0-----:R-:W2:Y:S04]  /*bbc00*/  LDL.LU R48, [R1+0x590] ;  /* 0x0005900001307983 */ /* 0x001ea80000300800 */
[----:B-1----:R-:W2:Y:S04]  /*bbc10*/  LDL.LU R49, [R1+0x594] ;  /* 0x0005940001317983 */ /* 0x002ea80000300800 */
[----:B------:R-:W2:Y:S04]  /*bbc20*/  LDL.LU R50, [R1+0x598] ;  /* 0x0005980001327983 */ /* 0x000ea80000300800 */
[----:B------:R-:W2:Y:S01]  /*bbc30*/  LDL.LU R51, [R1+0x59c] ;  /* 0x00059c0001337983 */ /* 0x000ea20000300800 */
[C---:B----4-:R-:W-:Y:S06]  /*bbc40*/  HMMA.16816.F32 R4, R20.reuse, R14, R4 ;  /* 0x0000000e1404723c */ /* 0x050fec0000001804 */
[----:B---3--:R-:W-:-:S15]  /*bbc50*/  HMMA.16816.F32 R24, R20, R18, R24 ;  /* 0x000000121418723c */ /* 0x008fde0000001818 */
[----:B------:R-:W-:-:S08]  /*bbc60*/  NOP ;  /* 0x0000000000007918 */ /* 0x000fd00000000000 */
[----:B------:R-:W-:Y:S04]  /*bbc70*/  STL.64 [R1+0x180], R24 ;  /* 0x0001801801007387 */ /* 0x000fe80000100a00 */
[----:B------:R0:W-:Y:S04]  /*bbc80*/  STL.64 [R1+0x188], R26 ;  /* 0x0001881a01007387 */ /* 0x0001e80000100a00 */
[----:B0-----:R-:W3:Y:S04]  /*bbc90*/  LDL.LU.64 R26, [R1+0xb508] ;  /* 0x00b50800011a7983 */ /* 0x001ee80000300a00 */
[----:B------:R-:W3:Y:S01]  /*bbca0*/  LDL.LU.64 R24, [R1+0xb500] ;  /* 0x00b5000001187983 */ /* 0x000ee20000300a00 */
[----:B--2---:R-:W-:Y:S01]  /*bbcb0*/  IMAD R8, R8, 0x100, R13 ;  /* 0x0000010008087824 */ /* 0x004fe200078e020d */
[----:B------:R-:W-:-:S15]  /*bbcc0*/  HMMA.16816.F32 R48, R20, R16, R48 ;  /* 0x000000101430723c */ /* 0x000fde0000001830 */
[----:B------:R-:W-:-:S08]  /*bbcd0*/  NOP ;  /* 0x0000000000007918 */ /* 0x000fd00000000000 */
[----:B------:R0:W-:Y:S04]  /*bbce0*/  STL.64 [R1+0x170], R48 ;  /* 0x0001703001007387 */ /* 0x0001e80000100a00 */
[----:B------:R1:W-:Y:S01]  /*bbcf0*/  STL.64 [R1+0x178], R50 ;  /* 0x0001783201007387 */ /* 0x0003e20000100a00 */
[----:B0-----:R-:W-:Y:S02]  /*bbd00*/  IMAD.MOV.U32 R48, RZ, RZ, R4 ;  /* 0x000000ffff307224 */ /* 0x001fe400078e0004 */
[----:B------:R-:W-:Y:S02]  /*bbd10*/  IMAD.MOV.U32 R49, RZ, RZ, R5 ;  /* 0x000000ffff317224 */ /* 0x000fe400078e0005 */
[----:B-1----:R-:W-:Y:S02]  /*bbd20*/  IMAD.MOV.U32 R50, RZ, RZ, R6 ;  /* 0x000000ffff327224 */ /* 0x002fe400078e0006 */
[----:B------:R-:W-:-:S02]  /*bbd30*/  IMAD.MOV.U32 R51, RZ, RZ, R7 ;  /* 0x000000ffff337224 */ /* 0x000fc400078e0007 */
[----:B------:R-:W2:Y:S04]  /*bbd40*/  LDL.LU.64 R6, [R1+0xb4f8] ;  /* 0x00b4f80001067983 */ /* 0x000ea80000300a00 */
[----:B------:R-:W4:Y:S04]  /*bbd50*/  LDL.LU.64 R4, [R1+0xb4f0] ;  /* 0x00b4f00001047983 */ /* 0x000f280000300a00 */
[----:B------:R-:W-:Y:S04]  /*bbd60*/  STL.64 [R1+0xae20], R50 ;  /* 0x00ae203201007387 */ /* 0x000fe80000100a00 */
[----:B------:R0:W-:Y:S04]  /*bbd70*/  STL.64 [R1+0xae18], R48 ;  /* 0x00ae183001007387 */ /* 0x0001e80000100a00 */
[----:B0-----:R-:W3:Y:S04]  /*bbd80*/  LDL.LU R48, [R1+0x5c0] ;  /* 0x0005c00001307983 */ /* 0x001ee80000300800 */
[----:B------:R-:W3:Y:S04]  /*bbd90*/  LDL.LU R49, [R1+0x5c4] ;  /* 0x0005c40001317983 */ /* 0x000ee80000300800 */
[----:B------:R-:W3:Y:S04]  /*bbda0*/  LDL.LU R50, [R1+0x5c8] ;  /* 0x0005c80001327983 */ /* 0x000ee80000300800 */
[----:B------:R-:W3:Y:S04]  /*bbdb0*/  LDL.LU R51, [R1+0x5cc] ;  /* 0x0005cc0001337983 */ /* 0x000ee80000300800 */
[----:B------:R-:W3:Y:S01]  /*bbdc0*/  LDL.LU R13, [R1+0xb4ec] ;  /* 0x00b4ec00010d7983 */ /* 0x000ee20000300800 */
[----:B------:R-:W-:-:S02]  /*bbdd0*/  IMAD R9, R10, 0x100, R9 ;  /* 0x000001000a097824 */ /* 0x000fc400078e0209 */
[----:B------:R-:W-:Y:S02]  /*bbde0*/  IMAD R10, R0, 0x100, R11 ;  /* 0x00000100000a7824 */ /* 0x000fe400078e020b */
[----:B------:R-:W-:Y:S01]  /*bbdf0*/  IMAD R11, R30, 0x100, R31 ;  /* 0x000001001e0b7824 */ /* 0x000fe200078e021f */
[----:B------:R-:W-:Y:S02]  /*bbe00*/  F2FP.F16.E4M3.UNPACK_B R8, R8 ;  /* 0x00000008ff08723e */ /* 0x000fe400020006ff */
[----:B------:R-:W-:Y:S02]  /*bbe10*/  F2FP.F16.E4M3.UNPACK_B R9, R9 ;  /* 0x00000009ff09723e */ /* 0x000fe400020006ff */
[----:B------:R-:W-:Y:S02]  /*bbe20*/  F2FP.F16.E4M3.UNPACK_B R10, R10 ;  /* 0x0000000aff0a723e */ /* 0x000fe400020006ff */
[----:B------:R-:W-:-:S07]  /*bbe30*/  F2FP.F16.E4M3.UNPACK_B R11, R11 ;  /* 0x0000000bff0b723e */ /* 0x000fce00020006ff */
[----:B------:R-:W-:Y:S06]  /*bbe40*/  HMMA.16816.F32 R32, R8, R18, R32 ;  /* 0x000000120820723c */ /* 0x000fec0000001820 */
[C---:B--2---:R-:W-:Y:S06]  /*bbe50*/  HMMA.16816.F32 R40, R20.reuse, R6, R40 ;  /* 0x000000061428723c */ /* 0x044fec0000001828 */
[C---:B----4-:R-:W-:Y:S06]  /*bbe60*/  HMMA.16816.F32 R44, R20.reuse, R4, R44 ;  /* 0x00000004142c723c */ /* 0x050fec000000182c */
[C---:B---3--:R-:W-:Y:S06]  /*bbe70*/  HMMA.16816.F32 R48, R20.reuse, R12, R48 ;  /* 0x0000000c1430723c */ /* 0x048fec0000001830 */
[----:B------:R-:W-:Y:S01]  /*bbe80*/  STL [R1+0xb4e8], R13 ;  /* 0x00b4e80d01007387 */ /* 0x000fe20000100800 */
[----:B------:R-:W-:-:S15]  /*bbe90*/  HMMA.16816.F32 R20, R20, R2, R52 ;  /* 0x000000021414723c */ /* 0x000fde0000001834 */
[----:B------:R-:W-:-:S01]  /*bbea0*/  NOP ;  /* 0x0000000000007918 */ /* 0x000fc20000000000 */
[----:B------:R-:W-:Y:S04]  /*bbeb0*/  STL.64 [R1+0x150], R48 ;  /* 0x0001503001007387 */ /* 0x000fe80000100a00 */
[----:B------:R-:W-:Y:S04]  /*bbec0*/  STL.64 [R1+0x158], R50 ;  /* 0x0001583201007387 */ /* 0x000fe80000100a00 */
[----:B------:R-:W-:Y:S04]  /*bbed0*/  STL [R1+0xb4d0], R7 ;  /* 0x00b4d00701007387 */ /* 0x000fe80000100800 */
[----:B------:R-:W-:Y:S04]  /*bbee0*/  STL.64 [R1+0x310], R40 ;  /* 0x0003102801007387 */ /* 0x000fe80000100a00 */
[----:B------:R0:W-:Y:S02]  /*bbef0*/  STL.64 [R1+0x318], R42 ;  /* 0x0003182a01007387 */ /* 0x0001e40000100a00 */
[C---:B0-----:R-:W-:Y:S02]  /*bbf00*/  HMMA.16816.F32 R40, R8.reuse, R28, R56 ;  /* 0x0000001c0828723c */ /* 0x041fe40000001838 */
[----:B------:R-:W-:Y:S04]  /*bbf10*/  STL.64 [R1+0x300], R44 ;  /* 0x0003002c01007387 */ /* 0x000fe80000100a00 */
[----:B------:R-:W-:Y:S04]  /*bbf20*/  STL.64 [R1+0x308], R46 ;  /* 0x0003082e01007387 */ /* 0x000fe80000100a00 */
[----:B------:R-:W-:Y:S04]  /*bbf30*/  STL.64 [R1+0x140], R20 ;  /* 0x0001401401007387 */ /* 0x000fe80000100a00 */
[----:B------:R0:W-:Y:S09]  /*bbf40*/  STL.64 [R1+0x148], R22 ;  /* 0x0001481601007387 */ /* 0x0001f20000100a00 */
[----:B------:R-:W-:Y:S01]  /*bbf50*/  STL.64 [R1+0x130], R40 ;  /* 0x0001302801007387 */ /* 0x000fe20000100a00 */
[C---:B0-----:R-:W-:Y:S03]  /*bbf60*/  HMMA.16816.F32 R20, R8.reuse, R16, R36 ;  /* 0x000000100814723c */ /* 0x041fe60000001824 */
[----:B------:R-:W-:Y:S04]  /*bbf70*/  STL.64 [R1+0x138], R42 ;  /* 0x0001382a01007387 */ /* 0x000fe80000100a00 */
[----:B------:R-:W-:Y:S04]  /*bbf80*/  STL.64 [R1+0xb4a8], R18 ;  /* 0x00b4a81201007387 */ /* 0x000fe80000100a00 */
[----:B------:R-:W-:Y:S04]  /*bbf90*/  STL.64 [R1+0x120], R32 ;  /* 0x0001202001007387 */ /* 0x000fe80000100a00 */
[----:B------:R-:W-:Y:S04]  /*bbfa0*/  STL.64 [R1+0x128], R34 ;  /* 0x0001282201007387 */ /* 0x000fe80000100a00 */
[----:B------:R0:W-:Y:S02]  /*bbfb0*/  STL.64 [R1+0xb4a0], R16 ;  /* 0x00b4a01001007387 */ /* 0x0001e40000100a00 */
[----:B0-----:R-:W-:Y:S02]  /*bbfc0*/  HMMA.16816.F32 R16, R8, R14, R24 ;  /* 0x0000000e0810723c */ /* 0x001fe40000001818 */
[----:B------:R-:W-:Y:S04]  /*bbfd0*/  STL.64 [R1+0x110], R20 ;  /* 0x0001101401007387 */ /* 0x000fe80000100a00 */
[----:B------:R-:W-:Y:S04]  /*bbfe0*/  STL.64 [R1+0x118], R22 ;  /* 0x0001181601007387 */ /* 0x000fe80000100a00 */
[----:B------:R-:W2:-:S13]  /*bbff0*/  LDL.LU R32, [R1+0x720] ;  /* 0x0007200001207983 */ /* 0x000e9a0000300800 */
[----:B------:R-:W-:Y:S04]  /*bc000*/  STL.64 [R1+0x100], R16 ;  /* 0x0001001001007387 */ /* 0x000fe80000100a00 */
[----:B------:R-:W-:Y:S04]  /*bc010*/  STL.64 [R1+0x108], R18 ;  /* 0x0001081201007387 */ /* 0x000fe80000100a00 */
        /* <DEDUP_REMOVED lines=25> */
[----:B-1----:R-:W4:Y:S04]  /*bc1b0*/  LDL.LU R40, [R1+0x670] ;  /* 0x0006700001287983 */ /* 0x002f280000300800 */
[----:B------:R-:W4:Y:S04]  /*bc1c0*/  LDL.LU R41, [R1+0x674] ;  /* 0x0006740001297983 */ /* 0x000f280000300800 */
[----:B------:R-:W4:Y:S04]  /*bc1d0*/  LDL.LU R42, [R1+0x678] ;  /* 0x00067800012a7983 */ /* 0x000f280000300800 */
[----:B------:R-:W4:Y:S04]  /*bc1e0*/  LDL.LU R43, [R1+0x67c] ;  /* 0x00067c00012b7983 */ /* 0x000f280000300800 */
[----:B------:R-:W2:Y:S04]  /*bc1f0*/  LDL.LU R13, [R1+0x1df0] ;  /* 0x001df000010d7983 */ /* 0x000ea80000300800 */
[----:B------:R-:W2:Y:S04]  /*bc200*/  LDL.LU R21, [R1+0x1dec] ;  /* 0x001dec0001157983 */ /* 0x000ea80000300800 */
[----:B------:R-:W3:Y:S04]  /*bc210*/  LDL.LU R7, [R1+0x1df8] ;  /* 0x001df80001077983 */ /* 0x000ee80000300800 */
        /* <DEDUP_REMOVED lines=17> */
[----:B------:R-:W-:-:S03]  /*bc330*/  IMAD R20, R60, 0x100, R61 ;  /* 0x000001003c147824 */ /* 0x000fc600078e023d */
        /* <DEDUP_REMOVED lines=14> */
[----:B--2---:R-:W-:-:S03]  /*bc420*/  IMAD R21, R21, 0x100, R13 ;  /* 0x0000010015157824 */ /* 0x004fc600078e020d */
[----:B------:R-:W4:Y:S01]  /*bc430*/  LDL.LU R13, [R1+0xb4e8] ;  /* 0x00b4e800010d7983 */ /* 0x000f220000300800 */
[----:B---3--:R-:W-:Y:S01]  /*bc440*/  IMAD R22, R22, 0x100, R7 ;  /* 0x0000010016167824 */ /* 0x008fe200078e0207 */
[----:B----4-:R-:W-:-:S15]  /*bc450*/  HMMA.16816.F32 R40, R8, R12, R40 ;  /* 0x0000000c0828723c */ /* 0x010fde0000001828 */
        /* <DEDUP_REMOVED lines=18> */
[----:B------:R-:W2:Y:S04]  /*bc580*/  LDL.LU.64 R18, [R1+0xb4a8] ;  /* 0x00b4a80001127983 */ /* 0x000ea80000300a00 */
[----:B------:R-:W3:Y:S01]  /*bc590*/  LDL.LU.64 R16, [R1+0xb4a0] ;  /* 0x00b4a00001107983 */ /* 0x000ee20000300a00 */
[----:B------:R-:W-:Y:S01]  /*bc5a0*/  IMAD R23, R56, 0x100, R23 ;  /* 0x0000010038177824 */ /* 0x000fe200078e0217 */
[----:B------:R-:W-:-:S02]  /*bc5b0*/  F2FP.F16.E4M3.UNPACK_B R20, R20 ;  /* 0x00000014ff14723e */ /* 0x000fc400020006ff */
[----:B------:R-:W-:Y:S02]  /*bc5c0*/  F2FP.F16.E4M3.UNPACK_B R21, R21 ;  /* 0x00000015ff15723e */ /* 0x000fe400020006ff */
[----:B------:R-:W-:Y:S02]  /*bc5d0*/  F2FP.F16.E4M3.UNPACK_B R22, R22 ;  /* 0x00000016ff16723e */ /* 0x000fe400020006ff */
[----:B------:R-:W-:-:S07]  /*bc5e0*/  F2FP.F16.E4M3.UNPACK_B R23, R23 ;  /* 0x00000017ff17723e */ /* 0x000fce00020006ff */
[----:B------:R-:W-:Y:S01]  /*bc5f0*/  HMMA.16816.F32 R48, R20, R28, R48 ;  /* 0x0000001c1430723c */ /* 0x000fe20000001830 */
[----:B------:R-:W-:Y:S04]  /*bc600*/  STL.64 [R1+0xe0], R8 ;  /* 0x0000e00801007387 */ /* 0x000fe80000100a00 */
[----:B------:R3:W-:-:S15]  /*bc610*/  STL.64 [R1+0xe8], R10 ;  /* 0x0000e80a01007387 */ /* 0x0007de0000100a00 */
[----:B------:R-:W-:-:S03]  /*bc620*/  NOP ;  /* 0x0000000000007918 */ /* 0x000fc60000000000 */
[----:B------:R-:W-:Y:S04]  /*bc630*/  STL.64 [R1+0xd0], R48 ;  /* 0x0000d03001007387 */ /* 0x000fe80000100a00 */
[----:B------:R-:W-:Y:S01]  /*bc640*/  STL.64 [R1+0xd8], R50 ;  /* 0x0000d83201007387 */ /* 0x000fe20000100a00 */
[C---:B--2---:R-:W-:Y:S06]  /*bc650*/  HMMA.16816.F32 R40, R20.reuse, R18, R40 ;  /* 0x000000121428723c */ /* 0x044fec0000001828 */
[----:B------:R-:W-:Y:S01]  /*bc660*/  STL.64 [R1+0xb498], R18 ;  /* 0x00b4981201007387 */ /* 0x000fe20000100a00 */
[----:B---3--:R-:W-:-:S15]  /*bc670*/  HMMA.16816.F32 R8, R20, R16, R44 ;  /* 0x000000101408723c */ /* 0x008fde000000182c */
        /* <DEDUP_REMOVED lines=10> */
[----:B----4-:R-:W-:Y:S06]  /*bc720*/  HMMA.16816.F32 R16, R20, R12, R32 ;  /* 0x0000000c1410723c */ /* 0x010fec0000001820 */
[----:B------:R-:W-:Y:S04]  /*bc730*/  STL [R1+0xb45c], R12 ;  /* 0x00b45c0c01007387 */ /* 0x000fe80000100800 */
[----:B------:R-:W-:-:S13]  /*bc740*/  STL [R1+0xb458], R13 ;  /* 0x00b4580d01007387 */ /* 0x000fda0000100800 */
[----:B------:R-:W-:Y:S04]  /*bc750*/  STL.64 [R1+0x90], R16 ;  /* 0x0000901001007387 */ /* 0x000fe80000100a00 */
[----:B------:R0:W-:Y:S02]  /*bc760*/  STL.64 [R1+0x98], R18 ;  /* 0x0000981201007387 */ /* 0x0001e40000100a00 */
[----:B0-----:R-:W-:Y:S06]  /*bc770*/  HMMA.16816.F32 R16, R20, R6, R36 ;  /* 0x000000061410723c */ /* 0x001fec0000001824 */
[----:B------:R-:W-:-:S15]  /*bc780*/  STL [R1+0xb440], R7 ;  /* 0x00b4400701007387 */ /* 0x000fde0000100800 */
[----:B------:R-:W-:-:S02]  /*bc790*/  NOP ;  /* 0x0000000000007918 */ /* 0x000fc40000000000 */
[----:B------:R-:W-:Y:S04]  /*bc7a0*/  STL.64 [R1+0x2d0], R16 ;  /* 0x0002d01001007387 */ /* 0x000fe80000100a00 */
[----:B------:R0:W-:Y:S04]  /*bc7b0*/  STL.64 [R1+0x2d8], R18 ;  /* 0x0002d81201007387 */ /* 0x0001e80000100a00 */
[----:B------:R-:W2:Y:S01]  /*bc7c0*/  LDL.LU R32, [R1+0x820] ;  /* 0x0008200001207983 */ /* 0x000ea20000300800 */
[----:B0-----:R-:W-:-:S15]  /*bc7d0*/  HMMA.16816.F32 R16, R20, R4, R24 ;  /* 0x000000041410723c */ /* 0x001fde0000001818 */
[----:B------:R-:W-:-:S08]  /*bc7e0*/  NOP ;  /* 0x0000000000007918 */ /* 0x000fd00000000000 */
        /* <DEDUP_REMOVED lines=17> */
[----:B------:R-:W-:-:S03]  /*bc900*/  IMAD R9, R0, 0x100, R59 ;  /* 0x0000010000097824 */ /* 0x000fc600078e023b */
[----:B---3--:R-:W-:Y:S04]  /*bc910*/  STL.64 [R1+0xb478], R46 ;  /* 0x00b4782e01007387 */ /* 0x008fe80000100a00 */
[----:B--2---:R-:W-:Y:S04]  /*bc920*/  STL.64 [R1+0xb470], R44 ;  /* 0x00b4702c01007387 */ /* 0x004fe80000100a00 */
[----:B------:R-:W2:Y:S04]  /*bc930*/  LDL.LU R0, [R1+0x1e3c] ;  /* 0x001e3c0001007983 */ /* 0x000ea80000300800 */
[----:B------:R-:W3:Y:S04]  /*bc940*/  LDL.LU R48, [R1+0x7c0] ;  /* 0x0007c00001307983 */ /* 0x000ee80000300800 */
[----:B------:R-:W3:Y:S04]  /*bc950*/  LDL.LU R49, [R1+0x7c4] ;  /* 0x0007c40001317983 */ /* 0x000ee80000300800 */
[----:B------:R-:W4:Y:S04]  /*bc960*/  LDL.LU R50, [R1+0x7c8] ;  /* 0x0007c80001327983 */ /* 0x000f280000300800 */
[----:B------:R-:W4:Y:S04]  /*bc970*/  LDL.LU R51, [R1+0x7cc] ;  /* 0x0007cc0001337983 */ /* 0x000f280000300800 */
[----:B----4-:R-:W-:Y:S04]  /*bc980*/  STL.64 [R1+0xb488], R50 ;  /* 0x00b4883201007387 */ /* 0x010fe80000100a00 */
[----:B---3--:R3:W-:Y:S04]  /*bc990*/  STL.64 [R1+0xb480], R48 ;  /* 0x00b4803001007387 */ /* 0x0087e80000100a00 */
[----:B0-----:R-:W4:Y:S04]  /*bc9a0*/  LDL.LU R32, [R1+0x7b0] ;  /* 0x0007b00001207983 */ /* 0x001f280000300800 */
[----:B------:R-:W4:Y:S04]  /*bc9b0*/  LDL.LU R33, [R1+0x7b4] ;  /* 0x0007b40001217983 */ /* 0x000f280000300800 */
[----:B------:R-:W4:Y:S04]  /*bc9c0*/  LDL.LU R34, [R1+0x7b8] ;  /* 0x0007b80001227983 */ /* 0x000f280000300800 */
[----:B------:R-:W4:Y:S04]  /*bc9d0*/  LDL.LU R35, [R1+0x7bc] ;  /* 0x0007bc0001237983 */ /* 0x000f280000300800 */
[----:B-1----:R-:W2:Y:S04]  /*bc9e0*/  LDL.LU R52, [R1+0x7a0] ;  /* 0x0007a00001347983 */ /* 0x002ea80000300800 */
[----:B------:R-:W2:Y:S04]  /*bc9f0*/  LDL.LU R53, [R1+0x7a4] ;  /* 0x0007a40001357983 */ /* 0x000ea80000300800 */
[----:B------:R-:W2:Y:S04]  /*bca00*/  LDL.LU R54, [R1+0x7a8] ;  /* 0x0007a80001367983 */ /* 0x000ea80000300800 */
[----:B------:R-:W2:Y:S04]  /*bca10*/  LDL.LU R55, [R1+0x7ac] ;  /* 0x0007ac0001377983 */ /* 0x000ea80000300800 */
[----:B------:R-:W4:Y:S04]  /*bca20*/  LDL.LU R24, [R1+0x740] ;  /* 0x0007400001187983 */ /* 0x000f280000300800 */
[----:B------:R-:W4:Y:S04]  /*bca30*/  LDL.LU R25, [R1+0x744] ;  /* 0x0007440001197983 */ /* 0x000f280000300800 */
[----:B------:R-:W4:Y:S04]  /*bca40*/  LDL.LU R26, [R1+0x748] ;  /* 0x00074800011a7983 */ /* 0x000f280000300800 */
[----:B------:R-:W4:Y:S04]  /*bca50*/  LDL.LU R27, [R1+0x74c] ;  /* 0x00074c00011b7983 */ /* 0x000f280000300800 */
[----:B---3--:R-:W3:Y:S04]  /*bca60*/  LDL.LU R48, [R1+0x770] ;  /* 0x0007700001307983 */ /* 0x008ee80000300800 */
[----:B------:R-:W3:Y:S04]  /*bca70*/  LDL.LU R49, [R1+0x774] ;  /* 0x0007740001317983 */ /* 0x000ee80000300800 */
[----:B------:R-:W3:Y:S04]  /*bca80*/  LDL.LU R50, [R1+0x778] ;  /* 0x0007780001327983 */ /* 0x000ee80000300800 */
[----:B------:R-:W3:Y:S04]  /*bca90*/  LDL.LU R51, [R1+0x77c] ;  /* 0x00077c0001337983 */ /* 0x000ee80000300800 */
[----:B------:R-:W2:Y:S04]  /*bcaa0*/  LDL.LU R16, [R1+0x760] ;  /* 0x0007600001107983 */ /* 0x000ea80000300800 */
[----:B------:R-:W2:Y:S04]  /*bcab0*/  LDL.LU R17, [R1+0x764] ;  /* 0x0007640001117983 */ /* 0x000ea80000300800 */
[----:B------:R-:W2:Y:S04]  /*bcac0*/  LDL.LU R18, [R1+0x768] ;  /* 0x0007680001127983 */ /* 0x000ea80000300800 */
[----:B------:R-:W2:Y:S01]  /*bcad0*/  LDL.LU R19, [R1+0x76c] ;  /* 0x00076c0001137983 */ /* 0x000ea20000300800 */
[----:B------:R-:W-:-:S02]  /*bcae0*/  IMAD R8, R58, 0x100, R57 ;  /* 0x000001003a087824 */ /* 0x000fc400078e0239 */
[----:B------:R-:W-:Y:S01]  /*bcaf0*/  IMAD R10, R30, 0x100, R31 ;  /* 0x000001001e0a7824 */ /* 0x000fe200078e021f */
[----:B------:R-:W3:Y:S01]  /*bcb00*/  LDL.LU R44, [R1+0x790] ;  /* 0x00079000012c7983 */ /* 0x000ee20000300800 */
[----:B------:R-:W-:Y:S01]  /*bcb10*/  IMAD R11, R60, 0x100, R61 ;  /* 0x000001003c0b7824 */ /* 0x000fe200078e023d */
[----:B------:R-:W-:Y:S02]  /*bcb20*/  F2FP.F16.E4M3.UNPACK_B R8, R8 ;  /* 0x00000008ff08723e */ /* 0x000fe400020006ff */
[----:B------:R-:W3:Y:S01]  /*bcb30*/  LDL.LU R45, [R1+0x794] ;  /* 0x00079400012d7983 */ /* 0x000ee20000300800 */
[----:B------:R-:W-:Y:S02]  /*bcb40*/  F2FP.F16.E4M3.UNPACK_B R9, R9 ;  /* 0x00000009ff09723e */ /* 0x000fe400020006ff */
[----:B------:R-:W-:Y:S01]  /*bcb50*/  F2FP.F16.E4M3.UNPACK_B R10, R10 ;  /* 0x0000000aff0a723e */ /* 0x000fe200020006ff */
[----:B------:R-:W3:Y:S01]  /*bcb60*/  LDL.LU R46, [R1+0x798] ;  /* 0x00079800012e7983 */ /* 0x000ee20000300800 */
[----:B------:R-:W-:-:S03]  /*bcb70*/  F2FP.F16.E4M3.UNPACK_B R11, R11 ;  /* 0x0000000bff0b723e */ /* 0x000fc600020006ff */
        /* <DEDUP_REMOVED lines=20> */
[----:B----4-:R-:W-:Y:S03]  /*bccc0*/  HMMA.16816.F32 R24, R20, R2, R24 ;  /* 0x000000021418723c */ /* 0x010fe60000001818 */
[----:B------:R-:W3:Y:S04]  /*bccd0*/  LDL.LU R20, [R1+0x1e24] ;  /* 0x001e240001147983 */ /* 0x000ee80000300800 */
[----:B------:R-:W4:Y:S01]  /*bcce0*/  LDL.LU R21, [R1+0x1e2c] ;  /* 0x001e2c0001157983 */ /* 0x000f220000300800 */
[----:B--2---:R-:W-:-:S15]  /*bccf0*/  HMMA.16816.F32 R16, R8, R28, R16 ;  /* 0x0000001c0810723c */ /* 0x004fde0000001810 */
[----:B------:R0:W-:Y:S04]  /*bcd00*/  STL.64 [R1+0x80], R24 ;  /* 0x0000801801007387 */ /* 0x0001e80000100a00 */
[----:B------:R1:W-:Y:S04]  /*bcd10*/  STL.64 [R1+0x88], R26 ;  /* 0x0000881a01007387 */ /* 0x0003e80000100a00 */
[----:B------:R-:W2:Y:S04]  /*bcd20*/  LDL.LU R22, [R1+0x1e34] ;  /* 0x001e340001167983 */ /* 0x000ea80000300800 */
[----:B------:R-:W2:Y:S04]  /*bcd30*/  LDL.LU R23, [R1+0x1e40] ;  /* 0x001e400001177983 */ /* 0x000ea80000300800 */
[----:B0-----:R-:W2:Y:S04]  /*bcd40*/  LDL.LU R24, [R1+0x860] ;  /* 0x0008600001187983 */ /* 0x001ea80000300800 */
[----:B------:R-:W2:Y:S04]  /*bcd50*/  LDL.LU R25, [R1+0x864] ;  /* 0x0008640001197983 */ /* 0x000ea80000300800 */
[----:B-1----:R-:W2:Y:S04]  /*bcd60*/  LDL.LU R26, [R1+0x868] ;  /* 0x00086800011a7983 */ /* 0x002ea80000300800 */
[----:B------:R-:W2:Y:S04]  /*bcd70*/  LDL.LU R27, [R1+0x86c] ;  /* 0x00086c00011b7983 */ /* 0x000ea80000300800 */
[----:B------:R-:W-:Y:S04]  /*bcd80*/  STL.64 [R1+0x70], R16 ;  /* 0x0000701001007387 */ /* 0x000fe80000100a00 */
[----:B------:R0:W-:Y:S04]  /*bcd90*/  STL.64 [R1+0x78], R18 ;  /* 0x0000781201007387 */ /* 0x0001e80000100a00 */
[----:B0-----:R-:W2:Y:S04]  /*bcda0*/  LDL.LU.64 R18, [R1+0xb498] ;  /* 0x00b4980001127983 */ /* 0x001ea80000300a00 */
[----:B------:R-:W2:Y:S01]  /*bcdb0*/  LDL.LU.64 R16, [R1+0xb490] ;  /* 0x00b4900001107983 */ /* 0x000ea20000300a00 */
[----:B------:R-:W-:Y:S01]  /*bcdc0*/  HMMA.16816.F32 R52, R8, R14, R52 ;  /* 0x0000000e0834723c */ /* 0x000fe20000001834 */
[----:B---3--:R-:W-:-:S02]  /*bcdd0*/  IMAD R20, R20, 0x100, R12 ;  /* 0x0000010014147824 */ /* 0x008fc400078e020c */
[----:B----4-:R-:W-:-:S03]  /*bcde0*/  IMAD R21, R21, 0x100, R13 ;  /* 0x0000010015157824 */ /* 0x010fc600078e020d */
[C---:B--2---:R-:W-:Y:S06]  /*bcdf0*/  HMMA.16816.F32 R48, R8.reuse, R18, R48 ;  /* 0x000000120830723c */ /* 0x044fec0000001830 */
        /* <DEDUP_REMOVED lines=23> */
[----:B------:R-:W4:Y:S01]  /*bcf70*/  LDL.LU R7, [R1+0xb440] ;  /* 0x00b4400001077983 */ /* 0x000f220000300800 */
[----:B------:R-:W-:Y:S01]  /*bcf80*/  IMAD R23, R0, 0x100, R23 ;  /* 0x0000010000177824 */ /* 0x000fe200078e0217 */
[----:B------:R-:W-:-:S02]  /*bcf90*/  F2FP.F16.E4M3.UNPACK_B R20, R20 ;  /* 0x00000014ff14723e */ /* 0x000fc400020006ff */
[----:B------:R-:W-:Y:S02]  /*bcfa0*/  F2FP.F16.E4M3.UNPACK_B R21, R21 ;  /* 0x00000015ff15723e */ /* 0x000fe400020006ff */
[----:B------:R-:W-:Y:S02]  /*bcfb0*/  F2FP.F16.E4M3.UNPACK_B R22, R22 ;  /* 0x00000016ff16723e */ /* 0x000fe400020006ff */
[----:B------:R-:W-:Y:S01]  /*bcfc0*/  F2FP.F16.E4M3.UNPACK_B R23, R23 ;  /* 0x00000017ff17723e */ /* 0x000fe200020006ff */
[C---:B---3--:R-:W-:Y:S06]  /*bcfd0*/  HMMA.16816.F32 R44, R8.reuse, R2, R44 ;  /* 0x00000002082c723c */ /* 0x048fec000000182c */
[----:B----4-:R-:W-:-:S15]  /*bcfe0*/  HMMA.16816.F32 R48, R8, R6, R48 ;  /* 0x000000060830723c */ /* 0x010fde0000001830 */
[----:B------:R-:W-:-:S08]  /*bcff0*/  NOP ;  /* 0x0000000000007918 */ /* 0x000fd00000000000 */
[----:B------:R-:W-:Y:S04]  /*bd000*/  STL.64 [R1+0x2b0], R48 ;  /* 0x0002b03001007387 */ /* 0x000fe80000100a00 */
[----:B------:R0:W-:Y:S02]  /*bd010*/  STL.64 [R1+0x2b8], R50 ;  /* 0x0002b83201007387 */ /* 0x0001e40000100a00 */
[----:B0-----:R-:W-:Y:S06]  /*bd020*/  HMMA.16816.F32 R48, R8, R4, R40 ;  /* 0x000000040830723c */ /* 0x001fec0000001828 */
[C---:B------:R-:W-:Y:S06]  /*bd030*/  HMMA.16816.F32 R40, R20.reuse, R28, R52 ;  /* 0x0000001c1428723c */ /* 0x040fec0000001834 */
[C---:B------:R-:W-:Y:S06]  /*bd040*/  HMMA.16816.F32 R8, R20.reuse, R18, R56 ;  /* 0x000000121408723c */ /* 0x040fec0000001838 */
[C---:B--2---:R-:W-:Y:S06]  /*bd050*/  HMMA.16816.F32 R56, R20.reuse, R16, R32 ;  /* 0x000000101438723c */ /* 0x044fec0000001820 */
[----:B------:R-:W-:Y:S01]  /*bd060*/  HMMA.16816.F32 R52, R20, R14, R36 ;  /* 0x0000000e1434723c */ /* 0x000fe20000001824 */
[----:B------:R0:W-:Y:S04]  /*bd070*/  STL.64 [R1+0x2a0], R48 ;  /* 0x0002a03001007387 */ /* 0x0001e80000100a00 */
[----:B------:R1:W-:Y:S04]  /*bd080*/  STL.64 [R1+0x2a8], R50 ;  /* 0x0002a83201007387 */ /* 0x0003e80000100a00 */
[----:B------:R-:W-:Y:S04]  /*bd090*/  STL.64 [R1+0x20], R44 ;  /* 0x0000202c01007387 */ /* 0x000fe80000100a00 */
[----:B------:R-:W-:Y:S04]  /*bd0a0*/  STL.64 [R1+0x28], R46 ;  /* 0x0000282e01007387 */ /* 0x000fe80000100a00 */
[----:B------:R-:W-:Y:S04]  /*bd0b0*/  STL.64 [R1+0x10], R40 ;  /* 0x0000102801007387 */ /* 0x000fe80000100a00 */
[----:B------:R-:W-:Y:S04]  /*bd0c0*/  STL.64 [R1+0x18], R42 ;  /* 0x0000182a01007387 */ /* 0x000fe80000100a00 */
[----:B------:R-:W-:Y:S04]  /*bd0d0*/  STL.64 [R1+0xac60], R58 ;  /* 0x00ac603a01007387 */ /* 0x000fe80000100a00 */
[----:B------:R-:W-:Y:S01]  /*bd0e0*/  STL.64 [R1], R8 ;  /* 0x0000000801007387 */ /* 0x000fe20000100a00 */
[----:B------:R-:W-:-:S03]  /*bd0f0*/  IMAD R32, R30, 0x100, R31 ;  /* 0x000001001e207824 */ /* 0x000fc600078e021f */
[----:B------:R-:W-:Y:S04]  /*bd100*/  STL.64 [R1+0x8], R10 ;  /* 0x0000080a01007387 */ /* 0x000fe80000100a00 */
[----:B------:R-:W-:Y:S01]  /*bd110*/  STL.64 [R1+0xac58], R56 ;  /* 0x00ac583801007387 */ /* 0x000fe20000100a00 */
[----:B------:R-:W-:-:S03]  /*bd120*/  IMAD R33, R60, 0x100, R61 ;  /* 0x000001003c217824 */ /* 0x000fc600078e023d */
[----:B------:R-:W-:Y:S04]  /*bd130*/  STL.64 [R1+0xac70], R54 ;  /* 0x00ac703601007387 */ /* 0x000fe80000100a00 */
[----:B------:R2:W-:Y:S04]  /*bd140*/  STL.64 [R1+0xac68], R52 ;  /* 0x00ac683401007387 */ /* 0x0005e80000100a00 */
[----:B------:R-:W3:Y:S04]  /*bd150*/  LDL.LU R31, [R1+0x1e58] ;  /* 0x001e5800011f7983 */ /* 0x000ee80000300800 */
[----:B------:R-:W3:Y:S04]  /*bd160*/  LDL.LU R30, [R1+0x1e54] ;  /* 0x001e5400011e7983 */ /* 0x000ee80000300800 */
        /* <DEDUP_REMOVED lines=14> */
[----:B------:R-:W-:Y:S03]  /*bd250*/  HMMA.16816.F32 R8, R20, R12, R24 ;  /* 0x0000000c1408723c */ /* 0x000fe60000001818 */
        /* <DEDUP_REMOVED lines=12> */
[----:B------:R-:W-:Y:S04]  /*bd320*/  STL [R1+0xac44], R8 ;  /* 0x00ac440801007387 */ /* 0x000fe80000100800 */
[----:B------:R-:W-:Y:S04]  /*bd330*/  STL [R1+0xac40], R9 ;  /* 0x00ac400901007387 */ /* 0x000fe80000100800 */
[----:B------:R-:W-:Y:S04]  /*bd340*/  STL [R1+0xac3c], R10 ;  /* 0x00ac3c0a01007387 */ /* 0x000fe80000100800 */
[----:B------:R2:W-:Y:S04]  /*bd350*/  STL [R1+0xac38], R11 ;  /* 0x00ac380b01007387 */ /* 0x0005e80000100800 */
[----:B------:R-:W2:Y:S04]  /*bd360*/  LDL.LU R36, [R1+0x8e0] ;  /* 0x0008e00001247983 */ /* 0x000ea80000300800 */
[----:B------:R-:W2:Y:S04]  /*bd370*/  LDL.LU R37, [R1+0x8e4] ;  /* 0x0008e40001257983 */ /* 0x000ea80000300800 */
[----:B------:R-:W2:Y:S04]  /*bd380*/  LDL.LU R38, [R1+0x8e8] ;  /* 0x0008e80001267983 */ /* 0x000ea80000300800 */
[----:B------:R-:W2:Y:S01]  /*bd390*/  LDL.LU R39, [R1+0x8ec] ;  /* 0x0008ec0001277983 */ /* 0x000ea20000300800 */
[----:B------:R-:W-:-:S02]  /*bd3a0*/  F2FP.F16.E4M3.UNPACK_B R32, R32 ;  /* 0x00000020ff20723e */ /* 0x000fc400020006ff */
[----:B------:R-:W-:Y:S01]  /*bd3b0*/  F2FP.F16.E4M3.UNPACK_B R33, R33 ;  /* 0x00000021ff21723e */ /* 0x000fe200020006ff */
[----:B---3--:R-:W-:Y:S02]  /*bd3c0*/  IMAD R34, R30, 0x100, R31 ;  /* 0x000001001e227824 */ /* 0x008fe400078e021f */
[----:B------:R-:W3:Y:S04]  /*bd3d0*/  LDL.LU R31, [R1+0x1e68] ;  /* 0x001e6800011f7983 */ /* 0x000ee80000300800 */
[----:B------:R-:W3:Y:S01]  /*bd3e0*/  LDL.LU R30, [R1+0x1e64] ;  /* 0x001e6400011e7983 */ /* 0x000ee20000300800 */
[----:B----4-:R-:W-:-:S03]  /*bd3f0*/  IMAD R35, R60, 0x100, R61 ;  /* 0x000001003c237824 */ /* 0x010fc600078e023d */
[----:B------:R-:W4:Y:S04]  /*bd400*/  LDL.LU R61, [R1+0x1e70] ;  /* 0x001e7000013d7983 */ /* 0x000f280000300800 */
[----:B------:R-:W4:Y:S04]  /*bd410*/  LDL.LU R60, [R1+0x1e6c] ;  /* 0x001e6c00013c7983 */ /* 0x000f280000300800 */
[----:B------:R-:W-:Y:S01]  /*bd420*/  STL [R1+0xb428], R7 ;  /* 0x00b4280701007387 */ /* 0x000fe20000100800 */
[----:B--2---:R-:W-:Y:S01]  /*bd430*/  HMMA.16816.F32 R8, R20, R6, R52 ;  /* 0x000000061408723c */ /* 0x004fe20000001834 */
[----:B------:R-:W-:-:S02]  /*bd440*/  F2FP.F16.E4M3.UNPACK_B R34, R34 ;  /* 0x00000022ff22723e */ /* 0x000fc400020006ff */
[----:B------:R-:W-:-:S15]  /*bd450*/  F2FP.F16.E4M3.UNPACK_B R35, R35 ;  /* 0x00000023ff23723e */ /* 0x000fde00020006ff */
[----:B------:R-:W-:-:S05]  /*bd460*/  NOP ;  /* 0x0000000000007918 */ /* 0x000fca0000000000 */
[----:B------:R-:W-:Y:S04]  /*bd470*/  STL.64 [R1+0x290], R8 ;  /* 0x0002900801007387 */ /* 0x000fe80000100a00 */
[----:B------:R0:W-:Y:S02]  /*bd480*/  STL.64 [R1+0x298], R10 ;  /* 0x0002980a01007387 */ /* 0x0001e40000100a00 */
[C---:B0-----:R-:W-:Y:S06]  /*bd490*/  HMMA.16816.F32 R8, R20.reuse, R4, R56 ;  /* 0x000000041408723c */ /* 0x041fec0000001838 */
[----:B------:R-:W-:Y:S06]  /*bd4a0*/  HMMA.16816.F32 R20, R20, R2, R48 ;  /* 0x000000021414723c */ /* 0x000fec0000001830 */
[----:B------:R-:W-:-:S15]  /*bd4b0*/  HMMA.16816.F32 R24, R32, R28, R24 ;  /* 0x0000001c2018723c */ /* 0x000fde0000001818 */
[----:B------:R-:W-:-:S02]  /*bd4c0*/  NOP ;  /* 0x0000000000007918 */ /* 0x000fc40000000000 */
[----:B------:R-:W-:Y:S04]  /*bd4d0*/  STL.64 [R1+0xac30], R22 ;  /* 0x00ac301601007387 */ /* 0x000fe80000100a00 */
[----:B------:R-:W-:Y:S04]  /*bd4e0*/  STL.64 [R1+0x280], R8 ;  /* 0x0002800801007387 */ /* 0x000fe80000100a00 */
[----:B------:R0:W-:Y:S04]  /*bd4f0*/  STL.64 [R1+0x288], R10 ;  /* 0x0002880a01007387 */ /* 0x0001e80000100a00 */
[----:B------:R1:W-:Y:S01]  /*bd500*/  STL.64 [R1+0xac28], R20 ;  /* 0x00ac281401007387 */ /* 0x0003e20000100a00 */
[C---:B0-----:R-:W-:Y:S06]  /*bd510*/  HMMA.16816.F32 R8, R32.reuse, R18, R40 ;  /* 0x000000122008723c */ /* 0x041fec0000001828 */
[----:B-1----:R-:W-:Y:S01]  /*bd520*/  HMMA.16816.F32 R20, R32, R16, R44 ;  /* 0x000000102014723c */ /* 0x002fe2000000182c */
[----:B------:R-:W-:Y:S04]  /*bd530*/  STL [R1+0xac50], R25 ;  /* 0x00ac501901007387 */ /* 0x000fe80000100800 */
[----:B------:R-:W-:Y:S04]  /*bd540*/  STL [R1+0xac4c], R26 ;  /* 0x00ac4c1a01007387 */ /* 0x000fe80000100800 */
[----:B------:R-:W-:Y:S08]  /*bd550*/  STL [R1+0xac48], R27 ;  /* 0x00ac481b01007387 */ /* 0x000ff00000100800 */
[----:B------:R0:W-:Y:S04]  /*bd560*/  STL [R1+0x394], R9 ;  /* 0x0003940901007387 */ /* 0x0001e80000100800 */
[----:B------:R1:W-:Y:S01]  /*bd570*/  STL.64 [R1+0x398], R10 ;  /* 0x0003980a01007387 */ /* 0x0003e20000100a00 */
[----:B0-----:R-:W-:-:S02]  /*bd580*/  IMAD.MOV.U32 R9, RZ, RZ, R8 ;  /* 0x000000ffff097224 */ /* 0x001fc400078e0008 */
[----:B------:R-:W-:Y:S02]  /*bd590*/  IMAD.MOV.U32 R8, RZ, RZ, R23 ;  /* 0x000000ffff087224 */ /* 0x000fe400078e0017 */
[----:B------:R-:W-:Y:S01]  /*bd5a0*/  IMAD.MOV.U32 R26, RZ, RZ, R21 ;  /* 0x000000ffff1a7224 */ /* 0x000fe200078e0015 */
[----:B------:R-:W-:Y:S01]  /*bd5b0*/  STL [R1+0xac98], R9 ;  /* 0x00ac980901007387 */ /* 0x000fe20000100800 */
[----:B------:R-:W-:Y:S02]  /*bd5c0*/  IMAD.MOV.U32 R27, RZ, RZ, R22 ;  /* 0x000000ffff1b7224 */ /* 0x000fe400078e0016 */
[----:B------:R-:W-:Y:S01]  /*bd5d0*/  IMAD.MOV.U32 R25, RZ, RZ, R20 ;  /* 0x000000ffff197224 */ /* 0x000fe200078e0014 */
[----:B------:R-:W-:Y:S04]  /*bd5e0*/  STL.64 [R1+0xb410], R18 ;  /* 0x00b4101201007387 */ /* 0x000fe80000100a00 */
[----:B------:R-:W-:Y:S04]  /*bd5f0*/  STL.64 [R1+0xb408], R16 ;  /* 0x00b4081001007387 */ /* 0x000fe80000100a00 */
[----:B------:R-:W-:Y:S04]  /*bd600*/  STL [R1+0xac9c], R8 ;  /* 0x00ac9c0801007387 */ /* 0x000fe80000100800 */
[----:B------:R-:W-:Y:S04]  /*bd610*/  STL.64 [R1+0xac80], R26 ;  /* 0x00ac801a01007387 */ /* 0x000fe80000100a00 */
[----:B------:R-:W-:Y:S04]  /*bd620*/  STL.64 [R1+0xac78], R24 ;  /* 0x00ac781801007387 */ /* 0x000fe80000100a00 */
        /* <DEDUP_REMOVED lines=9> */
[----:B------:R-:W3:Y:S01]  /*bd6c0*/  LDL.LU R59, [R1+0x99c] ;  /* 0x00099c00013b7983 */ /* 0x000ee20000300800 */
[----:B------:R-:W-:-:S15]  /*bd6d0*/  HMMA.16816.F32 R36, R32, R14, R36 ;  /* 0x0000000e2024723c */ /* 0x000fde0000001824 */
[----:B------:R-:W-:-:S09]  /*bd6e0*/  NOP ;  /* 0x0000000000007918 */ /* 0x000fd20000000000 */
[----:B-1----:R-:W-:Y:S01]  /*bd6f0*/  IMAD.MOV.U32 R11, RZ, RZ, R38 ;  /* 0x000000ffff0b7224 */ /* 0x002fe200078e0026 */
[----:B---3--:R-:W-:Y:S04]  /*bd700*/  STL.64 [R1+0xb438], R58 ;  /* 0x00b4383a01007387 */ /* 0x008fe80000100a00 */
[----:B--2---:R0:W-:Y:S04]  /*bd710*/  STL.64 [R1+0xb430], R56 ;  /* 0x00b4303801007387 */ /* 0x0041e80000100a00 */
[----:B0-----:R-:W2:Y:S04]  /*bd720*/  LDL.LU R56, [R1+0x8f0] ;  /* 0x0008f00001387983 */ /* 0x001ea80000300800 */
[----:B------:R-:W2:Y:S04]  /*bd730*/  LDL.LU R57, [R1+0x8f4] ;  /* 0x0008f40001397983 */ /* 0x000ea80000300800 */
[----:B------:R-:W2:Y:S04]  /*bd740*/  LDL.LU R58, [R1+0x8f8] ;  /* 0x0008f800013a7983 */ /* 0x000ea80000300800 */
[----:B------:R-:W2:Y:S04]  /*bd750*/  LDL.LU R59, [R1+0x8fc] ;  /* 0x0008fc00013b7983 */ /* 0x000ea80000300800 */
        /* <DEDUP_REMOVED lines=18> */
[----:B------:R-:W-:-:S03]  /*bd880*/  IMAD.MOV.U32 R10, RZ, RZ, R39 ;  /* 0x000000ffff0a7224 */ /* 0x000fc600078e0027 */
[----:B------:R-:W3:Y:S04]  /*bd890*/  LDL.LU R48, [R1+0x1e80] ;  /* 0x001e800001307983 */ /* 0x000ee80000300800 */
[----:B------:R-:W3:Y:S04]  /*bd8a0*/  LDL.LU R39, [R1+0x1e7c] ;  /* 0x001e7c0001277983 */ /* 0x000ee80000300800 */
[----:B------:R-:W3:Y:S04]  /*bd8b0*/  LDL.LU R49, [R1+0x1e88] ;  /* 0x001e880001317983 */ /* 0x000ee80000300800 */
[----:B------:R-:W3:Y:S04]  /*bd8c0*/  LDL.LU R50, [R1+0x1e84] ;  /* 0x001e840001327983 */ /* 0x000ee80000300800 */
[----:B------:R-:W3:Y:S01]  /*bd8d0*/  LDL.LU R51, [R1+0x1e90] ;  /* 0x001e900001337983 */ /* 0x000ee20000300800 */
[----:B------:R-:W-:-:S03]  /*bd8e0*/  IMAD.MOV.U32 R21, RZ, RZ, R36 ;  /* 0x000000ffff157224 */ /* 0x000fc600078e0024 */
[----:B------:R-:W3:Y:S01]  /*bd8f0*/  LDL.LU R0, [R1+0x1e8c] ;  /* 0x001e8c0001007983 */ /* 0x000ee20000300800 */
[----:B------:R-:W-:-:S03]  /*bd900*/  IMAD R36, R30, 0x100, R31 ;  /* 0x000001001e247824 */ /* 0x000fc600078e021f */
[----:B------:R-:W3:Y:S01]  /*bd910*/  LDL.LU R40, [R1+0x9b0] ;  /* 0x0009b00001287983 */ /* 0x000ee20000300800 */
[----:B------:R-:W-:-:S03]  /*bd920*/  IMAD.MOV.U32 R20, RZ, RZ, R37 ;  /* 0x000000ffff147224 */ /* 0x000fc600078e0025 */
[----:B------:R-:W3:Y:S01]  /*bd930*/  LDL.LU R41, [R1+0x9b4] ;  /* 0x0009b40001297983 */ /* 0x000ee20000300800 */
[----:B----4-:R-:W-:-:S03]  /*bd940*/  IMAD R37, R60, 0x100, R61 ;  /* 0x000001003c257824 */ /* 0x010fc600078e023d */
[----:B------:R-:W4:Y:S04]  /*bd950*/  LDL.LU R42, [R1+0x9b8] ;  /* 0x0009b800012a7983 */ /* 0x000f280000300800 */
[----:B------:R-:W4:Y:S04]  /*bd960*/  LDL.LU R43, [R1+0x9bc] ;  /* 0x0009bc00012b7983 */ /* 0x000f280000300800 */
[----:B------:R-:W4:Y:S04]  /*bd970*/  LDL.LU R31, [R1+0x1e98] ;  /* 0x001e9800011f7983 */ /* 0x000f280000300800 */
[----:B------:R-:W4:Y:S04]  /*bd980*/  LDL.LU R30, [R1+0x1e94] ;  /* 0x001e9400011e7983 */ /* 0x000f280000300800 */
[----:B------:R-:W4:Y:S04]  /*bd990*/  LDL.LU R61, [R1+0x1ea0] ;  /* 0x001ea000013d7983 */ /* 0x000f280000300800 */
[----:B------:R-:W4:Y:S01]  /*bd9a0*/  LDL.LU R60, [R1+0x1e9c] ;  /* 0x001e9c00013c7983 */ /* 0x000f220000300800 */
        /* <DEDUP_REMOVED lines=8> */
[----:B------:R-:W-:Y:S04]  /*bda30*/  STL.64 [R1+0xacb8], R22 ;  /* 0x00acb81601007387 */ /* 0x000fe80000100a00 */
[----:B------:R0:W-:Y:S04]  /*bda40*/  STL.64 [R1+0xacb0], R20 ;  /* 0x00acb01401007387 */ /* 0x0001e80000100a00 */
[----:B0-----:R-:W4:Y:S04]  /*bda50*/  LDL.LU R20, [R1+0x960] ;  /* 0x0009600001147983 */ /* 0x001f280000300800 */
[----:B------:R-:W4:Y:S04]  /*bda60*/  LDL.LU R21, [R1+0x964] ;  /* 0x0009640001157983 */ /* 0x000f280000300800 */
[----:B------:R-:W4:Y:S04]  /*bda70*/  LDL.LU R22, [R1+0x968] ;  /* 0x0009680001167983 */ /* 0x000f280000300800 */
[----:B------:R-:W4:Y:S04]  /*bda80*/  LDL.LU R23, [R1+0x96c] ;  /* 0x00096c0001177983 */ /* 0x000f280000300800 */
[----:B------:R-:W-:Y:S04]  /*bda90*/  STL.64 [R1+0xaca8], R10 ;  /* 0x00aca80a01007387 */ /* 0x000fe80000100a00 */
[----:B------:R0:W-:Y:S01]  /*bdaa0*/  STL.64 [R1+0xaca0], R8 ;  /* 0x00aca00801007387 */ /* 0x0001e20000100a00 */
[----:B---3--:R-:W-:-:S03]  /*bdab0*/  IMAD R38, R38, 0x100, R7 ;  /* 0x0000010026267824 */ /* 0x008fc600078e0207 */
[----:B0-----:R-:W3:Y:S04]  /*bdac0*/  LDL.LU R8, [R1+0x940] ;  /* 0x0009400001087983 */ /* 0x001ee80000300800 */
[----:B------:R-:W3:Y:S04]  /*bdad0*/  LDL.LU R9, [R1+0x944] ;  /* 0x0009440001097983 */ /* 0x000ee80000300800 */
[----:B------:R-:W3:Y:S04]  /*bdae0*/  LDL.LU R10, [R1+0x948] ;  /* 0x00094800010a7983 */ /* 0x000ee80000300800 */
[----:B------:R-:W3:Y:S04]  /*bdaf0*/  LDL.LU R11, [R1+0x94c] ;  /* 0x00094c00010b7983 */ /* 0x000ee80000300800 */
[----:B------:R-:W2:Y:S01]  /*bdb00*/  LDL.LU R7, [R1+0xb428] ;  /* 0x00b4280001077983 */ /* 0x000ea20000300800 */
[C---:B------:R-:W-:Y:S06]  /*bdb10*/  HMMA.16816.F32 R16, R32.reuse, R4, R16 ;  /* 0x000000042010723c */ /* 0x040fec0000001810 */
[----:B--2---:R-:W-:-:S15]  /*bdb20*/  HMMA.16816.F32 R44, R32, R6, R44 ;  /* 0x00000006202c723c */ /* 0x004fde000000182c */
[----:B------:R-:W-:-:S08]  /*bdb30*/  NOP ;  /* 0x0000000000007918 */ /* 0x000fd00000000000 */
[----:B------:R-:W-:Y:S04]  /*bdb40*/  STL.64 [R1+0x450], R44 ;  /* 0x0004502c01007387 */ /* 0x000fe80000100a00 */
[----:B------:R0:W-:Y:S04]  /*bdb50*/  STL.64 [R1+0x458], R46 ;  /* 0x0004582e01007387 */ /* 0x0001e80000100a00 */
[----:B0-----:R-:W2:Y:S04]  /*bdb60*/  LDL.LU.64 R46, [R1+0xb420] ;  /* 0x00b42000012e7983 */ /* 0x001ea80000300a00 */
[----:B------:R-:W2:Y:S04]  /*bdb70*/  LDL.LU.64 R44, [R1+0xb418] ;  /* 0x00b41800012c7983 */ /* 0x000ea80000300a00 */
[----:B------:R-:W-:Y:S04]  /*bdb80*/  STL.64 [R1+0x470], R16 ;  /* 0x0004701001007387 */ /* 0x000fe80000100a00 */
[----:B------:R0:W-:Y:S04]  /*bdb90*/  STL.64 [R1+0x478], R18 ;  /* 0x0004781201007387 */ /* 0x0001e80000100a00 */
[----:B0-----:R-:W2:Y:S04]  /*bdba0*/  LDL.LU.64 R18, [R1+0xb410] ;  /* 0x00b4100001127983 */ /* 0x001ea80000300a00 */
[----:B------:R-:W2:Y:S01]  /*bdbb0*/  LDL.LU.64 R16, [R1+0xb408] ;  /* 0x00b4080001107983 */ /* 0x000ea20000300a00 */
[----:B---3--:R-:W-:Y:S01]  /*bdbc0*/  HMMA.16816.F32 R8, R32, R2, R8 ;  /* 0x000000022008723c */ /* 0x008fe20000001808 */
[----:B------:R-:W-:Y:S01]  /*bdbd0*/  IMAD R39, R39, 0x100, R48 ;  /* 0x0000010027277824 */ /* 0x000fe200078e0230 */
[----:B------:R-:W-:-:S02]  /*bdbe0*/  F2FP.F16.E4M3.UNPACK_B R36, R36 ;  /* 0x00000024ff24723e */ /* 0x000fc400020006ff */
[----:B------:R-:W-:Y:S02]  /*bdbf0*/  F2FP.F16.E4M3.UNPACK_B R37, R37 ;  /* 0x00000025ff25723e */ /* 0x000fe400020006ff */
[----:B------:R-:W-:Y:S02]  /*bdc00*/  F2FP.F16.E4M3.UNPACK_B R38, R38 ;  /* 0x00000026ff26723e */ /* 0x000fe400020006ff */
[----:B------:R-:W-:-:S07]  /*bdc10*/  F2FP.F16.E4M3.UNPACK_B R39, R39 ;  /* 0x00000027ff27723e */ /* 0x000fce00020006ff */
[C---:B----4-:R-:W-:Y:S08]  /*bdc20*/  HMMA.16816.F32 R32, R36.reuse, R28, R20 ;  /* 0x0000001c2420723c */ /* 0x050ff00000001814 */
[----:B------:R-:W-:Y:S04]  /*bdc30*/  STL.64 [R1+0x460], R8 ;  /* 0x0004600801007387 */ /* 0x000fe80000100a00 */
[----:B------:R0:W-:Y:S11]  /*bdc40*/  STL.64 [R1+0x468], R10 ;  /* 0x0004680a01007387 */ /* 0x0001f60000100a00 */
[----:B------:R-:W-:Y:S04]  /*bdc50*/  STL.64 [R1+0x490], R32 ;  /* 0x0004902001007387 */ /* 0x000fe80000100a00 */
[----:B------:R-:W-:Y:S01]  /*bdc60*/  STL.64 [R1+0x498], R34 ;  /* 0x0004982201007387 */ /* 0x000fe20000100a00 */
[C---:B--2---:R-:W-:Y:S06]  /*bdc70*/  HMMA.16816.F32 R20, R36.reuse, R18, R24 ;  /* 0x000000122414723c */ /* 0x044fec0000001818 */
[----:B0-----:R-:W-:Y:S01]  /*bdc80*/  HMMA.16816.F32 R8, R36, R16, R52 ;  /* 0x000000102408723c */ /* 0x001fe20000001834 */
[----:B------:R-:W-:-:S15]  /*bdc90*/  STL.64 [R1+0xb3e0], R18 ;  /* 0x00b3e01201007387 */ /* 0x000fde0000100a00 */
[----:B------:R-:W-:-:S01]  /*bdca0*/  NOP ;  /* 0x0000000000007918 */ /* 0x000fc20000000000 */
[----:B------:R-:W-:Y:S04]  /*bdcb0*/  STL.64 [R1+0x4a0], R20 ;  /* 0x0004a01401007387 */ /* 0x000fe80000100a00 */
[----:B------:R-:W-:Y:S04]  /*bdcc0*/  STL.64 [R1+0x4a8], R22 ;  /* 0x0004a81601007387 */ /* 0x000fe80000100a00 */
[----:B------:R-:W-:Y:S04]  /*bdcd0*/  STL.64 [R1+0xb3d8], R16 ;  /* 0x00b3d81001007387 */ /* 0x000fe80000100a00 */
[----:B------:R-:W-:Y:S04]  /*bdce0*/  STL.64 [R1+0x4e0], R8 ;  /* 0x0004e00801007387 */ /* 0x000fe80000100a00 */
[----:B------:R0:W-:Y:S02]  /*bdcf0*/  STL.64 [R1+0x4e8], R10 ;  /* 0x0004e80a01007387 */ /* 0x0001e40000100a00 */
[----:B0-----:R-:W-:-:S15]  /*bdd00*/  HMMA.16816.F32 R8, R36, R14, R56 ;  /* 0x0000000e2408723c */ /* 0x001fde0000001838 */
[----:B------:R-:W-:-:S08]  /*bdd10*/  NOP ;  /* 0x0000000000007918 */ /* 0x000fd00000000000 */
[----:B------:R-:W-:Y:S04]  /*bdd20*/  STL.64 [R1+0x510], R8 ;  /* 0x0005100801007387 */ /* 0x000fe80000100a00 */
[----:B------:R0:W-:Y:S02]  /*bdd30*/  STL.64 [R1+0x518], R10 ;  /* 0x0005180a01007387 */ /* 0x0001e40000100a00 */
[----:B0-----:R-:W-:Y:S06]  /*bdd40*/  HMMA.16816.F32 R8, R36, R12, R40 ;  /* 0x0000000c2408723c */ /* 0x001fec0000001828 */
[----:B------:R-:W-:Y:S04]  /*bdd50*/  STL [R1+0xb3a4], R12 ;  /* 0x00b3a40c01007387 */ /* 0x000fe80000100800 */
[----:B------:R-:W-:-:S13]  /*bdd60*/  STL [R1+0xb3a0], R13 ;  /* 0x00b3a00d01007387 */ /* 0x000fda0000100800 */
[----:B------:R-:W-:Y:S04]  /*bdd70*/  STL.64 [R1+0x520], R8 ;  /* 0x0005200801007387 */ /* 0x000fe80000100a00 */
[----:B------:R0:W-:Y:S02]  /*bdd80*/  STL.64 [R1+0x528], R10 ;  /* 0x0005280a01007387 */ /* 0x0001e40000100a00 */
[----:B0-----:R-:W-:Y:S06]  /*bdd90*/  HMMA.16816.F32 R8, R36, R6, R44 ;  /* 0x000000062408723c */ /* 0x001fec000000182c */
[----:B------:R-:W-:Y:S04]  /*bdda0*/  STL [R1+0xb388], R7 ;  /* 0x00b3880701007387 */ /* 0x000fe80000100800 */
[----:B------:R-:W2:-:S13]  /*bddb0*/  LDL.LU R44, [R1+0xaf0] ;  /* 0x000af000012c7983 */ /* 0x000e9a0000300800 */
[----:B------:R0:W-:Y:S04]  /*bddc0*/  STL.64 [R1+0x550], R8 ;  /* 0x0005500801007387 */ /* 0x0001e80000100a00 */
[----:B------:R1:W-:Y:S04]  /*bddd0*/  STL.64 [R1+0x558], R10 ;  /* 0x0005580a01007387 */ /* 0x0003e80000100a00 */
        /* <DEDUP_REMOVED lines=11> */
[----:B------:R-:W3:Y:S04]  /*bde90*/  LDL.LU R52, [R1+0xa90] ;  /* 0x000a900001347983 */ /* 0x000ee80000300800 */
[----:B------:R-:W3:Y:S04]  /*bdea0*/  LDL.LU R53, [R1+0xa94] ;  /* 0x000a940001357983 */ /* 0x000ee80000300800 */
[----:B------:R-:W4:Y:S04]  /*bdeb0*/  LDL.LU R54, [R1+0xa98] ;  /* 0x000a980001367983 */ /* 0x000f280000300800 */
[----:B------:R-:W4:Y:S04]  /*bdec0*/  LDL.LU R55, [R1+0xa9c] ;  /* 0x000a9c0001377983 */ /* 0x000f280000300800 */
[----:B----4-:R-:W-:Y:S04]  /*bded0*/  STL.64 [R1+0xb3b0], R54 ;  /* 0x00b3b03601007387 */ /* 0x010fe80000100a00 */
[----:B---3--:R3:W-:Y:S04]  /*bdee0*/  STL.64 [R1+0xb3a8], R52 ;  /* 0x00b3a83401007387 */ /* 0x0087e80000100a00 */
[----:B------:R-:W4:Y:S04]  /*bdef0*/  LDL.LU R24, [R1+0xa80] ;  /* 0x000a800001187983 */ /* 0x000f280000300800 */
[----:B------:R-:W4:Y:S04]  /*bdf00*/  LDL.LU R25, [R1+0xa84] ;  /* 0x000a840001197983 */ /* 0x000f280000300800 */
[----:B------:R-:W2:Y:S04]  /*bdf10*/  LDL.LU R26, [R1+0xa88] ;  /* 0x000a8800011a7983 */ /* 0x000ea80000300800 */
[----:B------:R-:W2:Y:S04]  /*bdf20*/  LDL.LU R27, [R1+0xa8c] ;  /* 0x000a8c00011b7983 */ /* 0x000ea80000300800 */
[----:B--2---:R-:W-:Y:S04]  /*bdf30*/  STL.64 [R1+0xb3c0], R26 ;  /* 0x00b3c01a01007387 */ /* 0x004fe80000100a00 */
[----:B----4-:R2:W-:Y:S04]  /*bdf40*/  STL.64 [R1+0xb3b8], R24 ;  /* 0x00b3b81801007387 */ /* 0x0105e80000100a00 */
[----:B0-----:R-:W4:Y:S04]  /*bdf50*/  LDL.LU R8, [R1+0xa70] ;  /* 0x000a700001087983 */ /* 0x001f280000300800 */
[----:B------:R-:W4:Y:S04]  /*bdf60*/  LDL.LU R9, [R1+0xa74] ;  /* 0x000a740001097983 */ /* 0x000f280000300800 */
[----:B-1----:R-:W3:Y:S04]  /*bdf70*/  LDL.LU R10, [R1+0xa78] ;  /* 0x000a7800010a7983 */ /* 0x002ee80000300800 */
[----:B------:R-:W3:Y:S04]  /*bdf80*/  LDL.LU R11, [R1+0xa7c] ;  /* 0x000a7c00010b7983 */ /* 0x000ee80000300800 */
[----:B---3--:R-:W-:Y:S04]  /*bdf90*/  STL.64 [R1+0xb3d0], R10 ;  /* 0x00b3d00a01007387 */ /* 0x008fe80000100a00 */
[----:B----4-:R0:W-:Y:S04]  /*bdfa0*/  STL.64 [R1+0xb3c8], R8 ;  /* 0x00b3c80801007387 */ /* 0x0101e80000100a00 */
[----:B------:R-:W3:Y:S04]  /*bdfb0*/  LDL.LU R56, [R1+0xa30] ;  /* 0x000a300001387983 */ /* 0x000ee80000300800 */
[----:B------:R-:W3:Y:S04]  /*bdfc0*/  LDL.LU R57, [R1+0xa34] ;  /* 0x000a340001397983 */ /* 0x000ee80000300800 */
[----:B------:R-:W4:Y:S04]  /*bdfd0*/  LDL.LU R58, [R1+0xa38] ;  /* 0x000a3800013a7983 */ /* 0x000f280000300800 */
[----:B------:R-:W4:Y:S04]  /*bdfe0*/  LDL.LU R59, [R1+0xa3c] ;  /* 0x000a3c00013b7983 */ /* 0x000f280000300800 */
[----:B----4-:R-:W-:Y:S04]  /*bdff0*/  STL.64 [R1+0xb3f0], R58 ;  /* 0x00b3f03a01007387 */ /* 0x010fe80000100a00 */
[----:B---3--:R-:W-:Y:S04]  /*be000*/  STL.64 [R1+0xb3e8], R56 ;  /* 0x00b3e83801007387 */ /* 0x008fe80000100a00 */
[----:B------:R-:W3:Y:S04]  /*be010*/  LDL.LU R52, [R1+0xa20] ;  /* 0x000a200001347983 */ /* 0x000ee80000300800 */
[----:B------:R-:W3:Y:S04]  /*be020*/  LDL.LU R53, [R1+0xa24] ;  /* 0x000a240001357983 */ /* 0x000ee80000300800 */
[----:B------:R-:W4:Y:S04]  /*be030*/  LDL.LU R54, [R1+0xa28] ;  /* 0x000a280001367983 */ /* 0x000f280000300800 */
[----:B------:R-:W4:Y:S04]  /*be040*/  LDL.LU R55, [R1+0xa2c] ;  /* 0x000a2c0001377983 */ /* 0x000f280000300800 */
[----:B----4-:R-:W-:Y:S04]  /*be050*/  STL.64 [R1+0xb400], R54 ;  /* 0x00b4003601007387 */ /* 0x010fe80000100a00 */
[----:B---3--:R1:W-:Y:S04]  /*be060*/  STL.64 [R1+0xb3f8], R52 ;  /* 0x00b3f83401007387 */ /* 0x0083e80000100a00 */
[----:B--2---:R-:W2:Y:S04]  /*be070*/  LDL.LU R24, [R1+0xa10] ;  /* 0x000a100001187983 */ /* 0x004ea80000300800 */
        /* <DEDUP_REMOVED lines=13> */
[----:B------:R-:W2:Y:S04]  /*be150*/  LDL.LU R58, [R1+0x9d8] ;  /* 0x0009d800013a7983 */ /* 0x000ea80000300800 */
[----:B------:R-:W2:Y:S04]  /*be160*/  LDL.LU R59, [R1+0x9dc] ;  /* 0x0009dc00013b7983 */ /* 0x000ea80000300800 */
[----:B------:R-:W3:Y:S04]  /*be170*/  LDL.LU R16, [R1+0x9f0] ;  /* 0x0009f00001107983 */ /* 0x000ee80000300800 */
[----:B------:R-:W3:Y:S04]  /*be180*/  LDL.LU R17, [R1+0x9f4] ;  /* 0x0009f40001117983 */ /* 0x000ee80000300800 */
[----:B------:R-:W3:Y:S04]  /*be190*/  LDL.LU R18, [R1+0x9f8] ;  /* 0x0009f80001127983 */ /* 0x000ee80000300800 */
[----:B------:R-:W3:Y:S01]  /*be1a0*/  LDL.LU R19, [R1+0x9fc] ;  /* 0x0009fc0001137983 */ /* 0x000ee20000300800 */
[----:B------:R-:W-:-:S02]  /*be1b0*/  IMAD R32, R50, 0x100, R49 ;  /* 0x0000010032207824 */ /* 0x000fc400078e0231 */
[----:B------:R-:W-:Y:S01]  /*be1c0*/  IMAD R33, R0, 0x100, R51 ;  /* 0x0000010000217824 */ /* 0x000fe200078e0233 */
[----:B------:R-:W3:Y:S01]  /*be1d0*/  LDL.LU R12, [R1+0x1ea8] ;  /* 0x001ea800010c7983 */ /* 0x000ee20000300800 */
[----:B------:R-:W-:Y:S02]  /*be1e0*/  IMAD R34, R30, 0x100, R31 ;  /* 0x000001001e227824 */ /* 0x000fe400078e021f */
[----:B------:R-:W-:Y:S01]  /*be1f0*/  IMAD R35, R60, 0x100, R61 ;  /* 0x000001003c237824 */ /* 0x000fe200078e023d */
[----:B------:R-:W3:Y:S04]  /*be200*/  LDL.LU R13, [R1+0x1eb0] ;  /* 0x001eb000010d7983 */ /* 0x000ee80000300800 */
[----:B------:R-:W3:Y:S01]  /*be210*/  LDL.LU R7, [R1+0x1eb8] ;  /* 0x001eb80001077983 */ /* 0x000ee20000300800 */
[----:B------:R-:W-:-:S03]  /*be220*/  F2FP.F16.E4M3.UNPACK_B R32, R32 ;  /* 0x00000020ff20723e */ /* 0x000fc600020006ff */
[----:B------:R-:W3:Y:S01]  /*be230*/  LDL.LU R40, [R1+0x1ebc] ;  /* 0x001ebc0001287983 */ /* 0x000ee20000300800 */
[----:B------:R-:W-:-:S03]  /*be240*/  F2FP.F16.E4M3.UNPACK_B R33, R33 ;  /* 0x00000021ff21723e */ /* 0x000fc600020006ff */
[----:B------:R-:W3:Y:S01]  /*be250*/  LDL.LU R44, [R1+0xa40] ;  /* 0x000a4000012c7983 */ /* 0x000ee20000300800 */
[----:B------:R-:W-:Y:S02]  /*be260*/  F2FP.F16.E4M3.UNPACK_B R34, R34 ;  /* 0x00000022ff22723e */ /* 0x000fe400020006ff */
[----:B------:R-:W-:Y:S01]  /*be270*/  F2FP.F16.E4M3.UNPACK_B R35, R35 ;  /* 0x00000023ff23723e */ /* 0x000fe200020006ff */
        /* <DEDUP_REMOVED lines=19> */
[C---:B----4-:R-:W-:Y:S06]  /*be3b0*/  HMMA.16816.F32 R52, R36.reuse, R4, R52 ;  /* 0x000000042434723c */ /* 0x050fec0000001834 */
[----:B--2---:R-:W-:Y:S06]  /*be3c0*/  HMMA.16816.F32 R36, R36, R2, R56 ;  /* 0x000000022424723c */ /* 0x004fec0000001838 */
[C---:B---3--:R-:W-:Y:S11]  /*be3d0*/  HMMA.16816.F32 R16, R32.reuse, R28, R16 ;  /* 0x0000001c2010723c */ /* 0x048ff60000001810 */
[----:B------:R-:W-:Y:S04]  /*be3e0*/  STL.64 [R1+0x570], R52 ;  /* 0x0005703401007387 */ /* 0x000fe80000100a00 */
[----:B------:R0:W-:Y:S04]  /*be3f0*/  STL.64 [R1+0x578], R54 ;  /* 0x0005783601007387 */ /* 0x0001e80000100a00 */
[----:B0-----:R-:W2:Y:S04]  /*be400*/  LDL.LU.64 R54, [R1+0xb400] ;  /* 0x00b4000001367983 */ /* 0x001ea80000300a00 */
[----:B------:R-:W2:Y:S04]  /*be410*/  LDL.LU.64 R52, [R1+0xb3f8] ;  /* 0x00b3f80001347983 */ /* 0x000ea80000300a00 */
[----:B------:R-:W3:Y:S04]  /*be420*/  LDL.LU.64 R58, [R1+0xb3f0] ;  /* 0x00b3f000013a7983 */ /* 0x000ee80000300a00 */
[----:B------:R-:W3:Y:S04]  /*be430*/  LDL.LU.64 R56, [R1+0xb3e8] ;  /* 0x00b3e80001387983 */ /* 0x000ee80000300a00 */
[----:B------:R0:W-:Y:S04]  /*be440*/  STL.64 [R1+0x560], R36 ;  /* 0x0005602401007387 */ /* 0x0001e80000100a00 */
[----:B------:R1:W-:Y:S04]  /*be450*/  STL.64 [R1+0x568], R38 ;  /* 0x0005682601007387 */ /* 0x0003e80000100a00 */
[----:B0-----:R-:W4:Y:S04]  /*be460*/  LDL.LU R36, [R1+0x1ea4] ;  /* 0x001ea40001247983 */ /* 0x001f280000300800 */
[----:B------:R-:W3:Y:S04]  /*be470*/  LDL.LU R37, [R1+0x1eac] ;  /* 0x001eac0001257983 */ /* 0x000ee80000300800 */
[----:B-1----:R-:W3:Y:S04]  /*be480*/  LDL.LU R38, [R1+0x1eb4] ;  /* 0x001eb40001267983 */ /* 0x002ee80000300800 */
[----:B------:R-:W3:Y:S04]  /*be490*/  LDL.LU R39, [R1+0x1ec0] ;  /* 0x001ec00001277983 */ /* 0x000ee80000300800 */
[----:B------:R-:W-:Y:S04]  /*be4a0*/  STL.64 [R1+0x580], R16 ;  /* 0x0005801001007387 */ /* 0x000fe80000100a00 */
[----:B------:R0:W-:Y:S04]  /*be4b0*/  STL.64 [R1+0x588], R18 ;  /* 0x0005881201007387 */ /* 0x0001e80000100a00 */
[----:B0-----:R-:W4:Y:S04]  /*be4c0*/  LDL.LU.64 R18, [R1+0xb3e0] ;  /* 0x00b3e00001127983 */ /* 0x001f280000300a00 */
[----:B------:R-:W3:Y:S01]  /*be4d0*/  LDL.LU.64 R16, [R1+0xb3d8] ;  /* 0x00b3d80001107983 */ /* 0x000ee20000300a00 */
[C---:B--2---:R-:W-:Y:S06]  /*be4e0*/  HMMA.16816.F32 R52, R32.reuse, R14, R52 ;  /* 0x0000000e2034723c */ /* 0x044fec0000001834 */
[C---:B----4-:R-:W-:Y:S06]  /*be4f0*/  HMMA.16816.F32 R8, R32.reuse, R18, R8 ;  /* 0x000000122008723c */ /* 0x050fec0000001808 */
[----:B---3--:R-:W-:Y:S01]  /*be500*/  HMMA.16816.F32 R24, R32, R16, R24 ;  /* 0x000000102018723c */ /* 0x008fe20000001818 */
[----:B------:R-:W-:-:S02]  /*be510*/  IMAD R36, R36, 0x100, R12 ;  /* 0x0000010024247824 */ /* 0x000fc400078e020c */
[----:B------:R-:W-:-:S14]  /*be520*/  IMAD R37, R37, 0x100, R13 ;  /* 0x0000010025257824 */ /* 0x000fdc00078e020d */
        /* <DEDUP_REMOVED lines=22> */
[----:B------:R-:W-:Y:S01]  /*be690*/  HMMA.16816.F32 R8, R32, R4, R8 ;  /* 0x000000042008723c */ /* 0x000fe20000001808 */
[----:B------:R-:W-:Y:S01]  /*be6a0*/  IMAD R39, R40, 0x100, R39 ;  /* 0x0000010028277824 */ /* 0x000fe200078e0227 */
[----:B------:R-:W-:-:S02]  /*be6b0*/  F2FP.F16.E4M3.UNPACK_B R36, R36 ;  /* 0x00000024ff24723e */ /* 0x000fc400020006ff */
[----:B------:R-:W-:Y:S02]  /*be6c0*/  F2FP.F16.E4M3.UNPACK_B R37, R37 ;  /* 0x00000025ff25723e */ /* 0x000fe400020006ff */
[----:B------:R-:W-:Y:S02]  /*be6d0*/  F2FP.F16.E4M3.UNPACK_B R38, R38 ;  /* 0x00000026ff26723e */ /* 0x000fe400020006ff */
[----:B------:R-:W-:-:S07]  /*be6e0*/  F2FP.F16.E4M3.UNPACK_B R39, R39 ;  /* 0x00000027ff27723e */ /* 0x000fce00020006ff */
[----:B---3--:R-:W-:Y:S06]  /*be6f0*/  HMMA.16816.F32 R24, R36, R28, R24 ;  /* 0x0000001c2418723c */ /* 0x008fec0000001818 */
[----:B----4-:R-:W-:-:S15]  /*be700*/  HMMA.16816.F32 R44, R32, R6, R44 ;  /* 0x00000006202c723c */ /* 0x010fde000000182c */
[----:B------:R-:W-:-:S08]  /*be710*/  NOP ;  /* 0x0000000000007918 */ /* 0x000fd00000000000 */
[----:B------:R-:W-:Y:S04]  /*be720*/  STL.64 [R1+0x610], R44 ;  /* 0x0006102c01007387 */ /* 0x000fe80000100a00 */
[----:B------:R0:W-:Y:S04]  /*be730*/  STL.64 [R1+0x618], R46 ;  /* 0x0006182e01007387 */ /* 0x0001e80000100a00 */
[----:B0-----:R-:W3:Y:S04]  /*be740*/  LDL.LU.64 R46, [R1+0xb380] ;  /* 0x00b38000012e7983 */ /* 0x001ee80000300a00 */
[----:B------:R-:W3:Y:S04]  /*be750*/  LDL.LU.64 R44, [R1+0xb378] ;  /* 0x00b37800012c7983 */ /* 0x000ee80000300a00 */
[----:B------:R-:W-:Y:S04]  /*be760*/  STL.64 [R1+0x630], R8 ;  /* 0x0006300801007387 */ /* 0x000fe80000100a00 */
[----:B------:R0:W-:Y:S02]  /*be770*/  STL.64 [R1+0x638], R10 ;  /* 0x0006380a01007387 */ /* 0x0001e40000100a00 */
[----:B0-----:R-:W-:Y:S06]  /*be780*/  HMMA.16816.F32 R8, R32, R2, R20 ;  /* 0x000000022008723c */ /* 0x001fec0000001814 */
[----:B------:R-:W-:-:S15]  /*be790*/  HMMA.16816.F32 R20, R36, R18, R52 ;  /* 0x000000122414723c */ /* 0x000fde0000001834 */
[----:B------:R-:W-:-:S02]  /*be7a0*/  NOP ;  /* 0x0000000000007918 */ /* 0x000fc40000000000 */
[----:B------:R-:W-:Y:S04]  /*be7b0*/  STL.64 [R1+0x620], R8 ;  /* 0x0006200801007387 */ /* 0x000fe80000100a00 */
[----:B------:R2:W-:Y:S02]  /*be7c0*/  STL.64 [R1+0x628], R10 ;  /* 0x0006280a01007387 */ /* 0x0005e40000100a00 */
[C---:B--2---:R-:W-:Y:S02]  /*be7d0*/  HMMA.16816.F32 R8, R36.reuse, R16, R56 ;  /* 0x000000102408723c */ /* 0x044fe40000001838 */
[----:B------:R-:W-:Y:S04]  /*be7e0*/  STL.64 [R1+0x680], R24 ;  /* 0x0006801801007387 */ /* 0x000fe80000100a00 */
[----:B------:R-:W-:Y:S04]  /*be7f0*/  STL.64 [R1+0x688], R26 ;  /* 0x0006881a01007387 */ /* 0x000fe80000100a00 */
[----:B------:R-:W-:Y:S04]  /*be800*/  STL.64 [R1+0xb340], R18 ;  /* 0x00b3401201007387 */ /* 0x000fe80000100a00 */
        /* <DEDUP_REMOVED lines=8> */
[----:B------:R3:W-:Y:S04]  /*be890*/  STL.64 [R1+0x6c8], R10 ;  /* 0x0006c80a01007387 */ /* 0x0007e80000100a00 */
[----:B------:R-:W-:Y:S04]  /*be8a0*/  STL.64 [R1+0xb320], R14 ;  /* 0x00b3200e01007387 */ /* 0x000fe80000100a00 */
[----:B------:R-:W-:Y:S01]  /*be8b0*/  STL.64 [R1+0xb318], R12 ;  /* 0x00b3180c01007387 */ /* 0x000fe20000100a00 */
[----:B---3--:R-:W-:-:S15]  /*be8c0*/  HMMA.16816.F32 R8, R36, R12, R44 ;  /* 0x0000000c2408723c */ /* 0x008fde000000182c */
[----:B------:R-:W-:-:S08]  /*be8d0*/  NOP ;  /* 0x0000000000007918 */ /* 0x000fd00000000000 */
        /* <DEDUP_REMOVED lines=28> */
[----:B------:R-:W2:Y:S04]  /*beaa0*/  LDL.LU R46, [R1+0xba8] ;  /* 0x000ba800012e7983 */ /* 0x000ea80000300800 */
[----:B------:R-:W2:Y:S04]  /*beab0*/  LDL.LU R47, [R1+0xbac] ;  /* 0x000bac00012f7983 */ /* 0x000ea80000300800 */
[----:B--2---:R-:W-:Y:S04]  /*beac0*/  STL.64 [R1+0xb360], R46 ;  /* 0x00b3602e01007387 */ /* 0x004fe80000100a00 */
[----:B----4-:R-:W-:Y:S04]  /*bead0*/  STL.64 [R1+0xb358], R44 ;  /* 0x00b3582c01007387 */ /* 0x010fe80000100a00 */
[----:B-1----:R-:W2:Y:S04]  /*beae0*/  LDL.LU R48, [R1+0xb90] ;  /* 0x000b900001307983 */ /* 0x002ea80000300800 */
[----:B------:R-:W2:Y:S04]  /*beaf0*/  LDL.LU R49, [R1+0xb94] ;  /* 0x000b940001317983 */ /* 0x000ea80000300800 */
[----:B------:R-:W4:Y:S04]  /*beb00*/  LDL.LU R50, [R1+0xb98] ;  /* 0x000b980001327983 */ /* 0x000f280000300800 */
[----:B------:R-:W4:Y:S04]  /*beb10*/  LDL.LU R51, [R1+0xb9c] ;  /* 0x000b9c0001337983 */ /* 0x000f280000300800 */
[----:B----4-:R-:W-:Y:S04]  /*beb20*/  STL.64 [R1+0xb370], R50 ;  /* 0x00b3703201007387 */ /* 0x010fe80000100a00 */
[----:B--2---:R0:W-:Y:S04]  /*beb30*/  STL.64 [R1+0xb368], R48 ;  /* 0x00b3683001007387 */ /* 0x0041e80000100a00 */
        /* <DEDUP_REMOVED lines=12> */
[----:B0-----:R-:W2:Y:S04]  /*bec00*/  LDL.LU R48, [R1+0xb00] ;  /* 0x000b000001307983 */ /* 0x001ea80000300800 */
        /* <DEDUP_REMOVED lines=40> */
[C---:B--2---:R-:W-:Y:S06]  /*bee90*/  HMMA.16816.F32 R48, R36.reuse, R6, R48 ;  /* 0x000000062430723c */ /* 0x044fec0000001830 */
[C---:B----4-:R-:W-:Y:S06]  /*beea0*/  HMMA.16816.F32 R44, R36.reuse, R4, R44 ;  /* 0x00000004242c723c */ /* 0x050fec000000182c */
[----:B---3--:R-:W-:Y:S11]  /*beeb0*/  HMMA.16816.F32 R36, R36, R2, R52 ;  /* 0x000000022424723c */ /* 0x008ff60000001834 */
[----:B------:R-:W-:Y:S01]  /*beec0*/  STL.64 [R1+0x730], R48 ;  /* 0x0007303001007387 */ /* 0x000fe20000100a00 */
[C---:B------:R-:W-:Y:S03]  /*beed0*/  HMMA.16816.F32 R16, R32.reuse, R28, R16 ;  /* 0x0000001c2010723c */ /* 0x040fe60000001810 */
        /* <DEDUP_REMOVED lines=8> */
[----:B------:R-:W4:Y:S04]  /*bef60*/  LDL.LU.64 R52, [R1+0xb348] ;  /* 0x00b3480001347983 */ /* 0x000f280000300a00 */
[----:B------:R0:W-:Y:S04]  /*bef70*/  STL.64 [R1+0x740], R36 ;  /* 0x0007402401007387 */ /* 0x0001e80000100a00 */
[----:B------:R1:W-:Y:S04]  /*bef80*/  STL.64 [R1+0x748], R38 ;  /* 0x0007482601007387 */ /* 0x0003e80000100a00 */
[----:B0-----:R-:W2:Y:S04]  /*bef90*/  LDL.LU R37, [R1+0x1ee8] ;  /* 0x001ee80001257983 */ /* 0x001ea80000300800 */
[----:B-1----:R-:W2:Y:S04]  /*befa0*/  LDL.LU R38, [R1+0x1ee4] ;  /* 0x001ee40001267983 */ /* 0x002ea80000300800 */
[----:B------:R-:W3:Y:S04]  /*befb0*/  LDL.LU R39, [R1+0x1ef0] ;  /* 0x001ef00001277983 */ /* 0x000ee80000300800 */
        /* <DEDUP_REMOVED lines=10> */
[----:B------:R-:W2:Y:S04]  /*bf060*/  LDL.LU.64 R56, [R1+0xb328] ;  /* 0x00b3280001387983 */ /* 0x000ea80000300a00 */
[----:B------:R-:W-:Y:S04]  /*bf070*/  STL.64 [R1+0x7a0], R12 ;  /* 0x0007a00c01007387 */ /* 0x000fe80000100a00 */
[----:B------:R0:W-:Y:S04]  /*bf080*/  STL.64 [R1+0x7a8], R14 ;  /* 0x0007a80e01007387 */ /* 0x0001e80000100a00 */
[----:B0-----:R-:W4:Y:S04]  /*bf090*/  LDL.LU.64 R14, [R1+0xb320] ;  /* 0x00b32000010e7983 */ /* 0x001f280000300a00 */
[----:B------:R-:W2:Y:S01]  /*bf0a0*/  LDL.LU.64 R12, [R1+0xb318] ;  /* 0x00b31800010c7983 */ /* 0x000ea20000300a00 */
[----:B------:R-:W-:-:S02]  /*bf0b0*/  IMAD R36, R38, 0x100, R37 ;  /* 0x0000010026247824 */ /* 0x000fc400078e0225 */
[----:B---3--:R-:W-:Y:S02]  /*bf0c0*/  IMAD R37, R8, 0x100, R39 ;  /* 0x0000010008257824 */ /* 0x008fe400078e0227 */
[----:B------:R-:W-:Y:S02]  /*bf0d0*/  IMAD R38, R10, 0x100, R9 ;  /* 0x000001000a267824 */ /* 0x000fe400078e0209 */
[----:B------:R-:W-:Y:S02]  /*bf0e0*/  IMAD R39, R0, 0x100, R11 ;  /* 0x0000010000277824 */ /* 0x000fe400078e020b */
[C---:B------:R-:W-:Y:S06]  /*bf0f0*/  HMMA.16816.F32 R8, R32.reuse, R6, R20 ;  /* 0x000000062008723c */ /* 0x040fec0000001814 */
        /* <DEDUP_REMOVED lines=10> */
[----:B------:R-:W3:Y:S01]  /*bf1a0*/  LDL.LU.64 R44, [R1+0xb2f8] ;  /* 0x00b2f800012c7983 */ /* 0x000ee20000300a00 */
[C---:B------:R-:W-:Y:S03]  /*bf1b0*/  HMMA.16816.F32 R20, R32.reuse, R4, R24 ;  /* 0x000000042014723c */ /* 0x040fe60000001818 */
[----:B------:R-:W-:Y:S04]  /*bf1c0*/  STL [R1+0xb2e0], R7 ;  /* 0x00b2e00701007387 */ /* 0x000fe80000100800 */
[----:B------:R-:W-:Y:S04]  /*bf1d0*/  STL.64 [R1+0x7f0], R8 ;  /* 0x0007f00801007387 */ /* 0x000fe80000100a00 */
[----:B------:R0:W-:Y:S02]  /*bf1e0*/  STL.64 [R1+0x7f8], R10 ;  /* 0x0007f80a01007387 */ /* 0x0001e40000100a00 */
[----:B0-----:R-:W-:Y:S01]  /*bf1f0*/  HMMA.16816.F32 R8, R32, R2, R52 ;  /* 0x000000022008723c */ /* 0x001fe20000001834 */
[----:B------:R-:W-:-:S02]  /*bf200*/  F2FP.F16.E4M3.UNPACK_B R36, R36 ;  /* 0x00000024ff24723e */ /* 0x000fc400020006ff */
[----:B------:R-:W-:Y:S02]  /*bf210*/  F2FP.F16.E4M3.UNPACK_B R37, R37 ;  /* 0x00000025ff25723e */ /* 0x000fe400020006ff */
[----:B------:R-:W-:Y:S02]  /*bf220*/  F2FP.F16.E4M3.UNPACK_B R38, R38 ;  /* 0x00000026ff26723e */ /* 0x000fe400020006ff */
[----:B------:R-:W-:-:S03]  /*bf230*/  F2FP.F16.E4M3.UNPACK_B R39, R39 ;  /* 0x00000027ff27723e */ /* 0x000fc600020006ff */
[----:B------:R-:W-:Y:S04]  /*bf240*/  STL.64 [R1+0x830], R20 ;  /* 0x0008301401007387 */ /* 0x000fe80000100a00 */
[----:B------:R-:W-:Y:S01]  /*bf250*/  STL.64 [R1+0x838], R22 ;  /* 0x0008381601007387 */ /* 0x000fe20000100a00 */
[C---:B------:R-:W-:Y:S08]  /*bf260*/  HMMA.16816.F32 R24, R36.reuse, R28, R56 ;  /* 0x0000001c2418723c */ /* 0x040ff00000001838 */
[----:B------:R-:W-:Y:S04]  /*bf270*/  STL.64 [R1+0x820], R8 ;  /* 0x0008200801007387 */ /* 0x000fe80000100a00 */
[----:B------:R0:W-:Y:S02]  /*bf280*/  STL.64 [R1+0x828], R10 ;  /* 0x0008280a01007387 */ /* 0x0001e40000100a00 */
[C---:B0-----:R-:W-:Y:S09]  /*bf290*/  HMMA.16816.F32 R8, R36.reuse, R16, R40 ;  /* 0x000000102408723c */ /* 0x041ff20000001828 */
[----:B------:R-:W-:Y:S04]  /*bf2a0*/  STL.64 [R1+0x860], R24 ;  /* 0x0008601801007387 */ /* 0x000fe80000100a00 */
[----:B------:R-:W-:Y:S04]  /*bf2b0*/  STL.64 [R1+0x868], R26 ;  /* 0x0008681a01007387 */ /* 0x000fe80000100a00 */
[----:B------:R-:W-:Y:S01]  /*bf2c0*/  STL.64 [R1+0xb2a8], R18 ;  /* 0x00b2a81201007387 */ /* 0x000fe20000100a00 */
[----:B--2---:R-:W-:-:S15]  /*bf2d0*/  HMMA.16816.F32 R20, R36, R18, R48 ;  /* 0x000000122414723c */ /* 0x004fde0000001830 */
[----:B------:R-:W-:-:S08]  /*bf2e0*/  NOP ;  /* 0x0000000000007918 */ /* 0x000fd00000000000 */
[----:B------:R-:W-:Y:S04]  /*bf2f0*/  STL.64 [R1+0x890], R20 ;  /* 0x0008901401007387 */ /* 0x000fe80000100a00 */
[----:B------:R-:W-:Y:S04]  /*bf300*/  STL.64 [R1+0x898], R22 ;  /* 0x0008981601007387 */ /* 0x000fe80000100a00 */
[----:B------:R-:W-:Y:S04]  /*bf310*/  STL.64 [R1+0xb2a0], R16 ;  /* 0x00b2a01001007387 */ /* 0x000fe80000100a00 */
[----:B------:R-:W-:Y:S04]  /*bf320*/  STL.64 [R1+0x8a0], R8 ;  /* 0x0008a00801007387 */ /* 0x000fe80000100a00 */
[----:B------:R3:W-:Y:S02]  /*bf330*/  STL.64 [R1+0x8a8], R10 ;  /* 0x0008a80a01007387 */ /* 0x0007e40000100a00 */
[----:B---3--:R-:W-:-:S15]  /*bf340*/  HMMA.16816.F32 R8, R36, R14, R44 ;  /* 0x0000000e2408723c */ /* 0x008fde000000182c */
[----:B------:R-:W-:-:S08]  /*bf350*/  NOP ;  /* 0x0000000000007918 */ /* 0x000fd00000000000 */
[----:B------:R0:W-:Y:S04]  /*bf360*/  STL.64 [R1+0x8b0], R8 ;  /* 0x0008b00801007387 */ /* 0x0001e80000100a00 */
[----:B------:R1:W-:Y:S04]  /*bf370*/  STL.64 [R1+0x8b8], R10 ;  /* 0x0008b80a01007387 */ /* 0x0003e80000100a00 */
        /* <DEDUP_REMOVED lines=23> */
[----:B----4-:R-:W-:Y:S04]  /*bf4f0*/  STL.64 [R1+0xb2d0], R8 ;  /* 0x00b2d00801007387 */ /* 0x010fe80000100a00 */
[----:B------:R-:W3:Y:S04]  /*bf500*/  LDL.LU R40, [R1+0xc90] ;  /* 0x000c900001287983 */ /* 0x000ee80000300800 */
[----:B------:R-:W3:Y:S04]  /*bf510*/  LDL.LU R41, [R1+0xc94] ;  /* 0x000c940001297983 */ /* 0x000ee80000300800 */
[----:B------:R-:W4:Y:S04]  /*bf520*/  LDL.LU R42, [R1+0xc98] ;  /* 0x000c9800012a7983 */ /* 0x000f280000300800 */
[----:B------:R-:W4:Y:S04]  /*bf530*/  LDL.LU R43, [R1+0xc9c] ;  /* 0x000c9c00012b7983 */ /* 0x000f280000300800 */
[----:B----4-:R-:W-:Y:S04]  /*bf540*/  STL.64 [R1+0xb2f0], R42 ;  /* 0x00b2f02a01007387 */ /* 0x010fe80000100a00 */
[----:B---3--:R0:W-:Y:S04]  /*bf550*/  STL.64 [R1+0xb2e8], R40 ;  /* 0x00b2e82801007387 */ /* 0x0081e80000100a00 */
[----:B------:R-:W3:Y:S04]  /*bf560*/  LDL.LU R48, [R1+0xc60] ;  /* 0x000c600001307983 */ /* 0x000ee80000300800 */
        /* <DEDUP_REMOVED lines=45> */
[----:B----4-:R-:W-:Y:S01]  /*bf840*/  HMMA.16816.F32 R40, R36, R12, R40 ;  /* 0x0000000c2428723c */ /* 0x010fe20000001828 */
[----:B---3--:R-:W-:-:S15]  /*bf850*/  IMAD R34, R34, 0x100, R7 ;  /* 0x0000010022227824 */ /* 0x008fde00078e0207 */
[----:B------:R-:W-:-:S07]  /*bf860*/  NOP ;  /* 0x0000000000007918 */ /* 0x000fce0000000000 */
[----:B------:R-:W-:Y:S04]  /*bf870*/  STL.64 [R1+0x8c0], R40 ;  /* 0x0008c02801007387 */ /* 0x000fe80000100a00 */
[----:B------:R0:W-:Y:S04]  /*bf880*/  STL.64 [R1+0x8c8], R42 ;  /* 0x0008c82a01007387 */ /* 0x0001e80000100a00 */
[----:B0-----:R-:W3:Y:S04]  /*bf890*/  LDL.LU.64 R42, [R1+0xb2f0] ;  /* 0x00b2f000012a7983 */ /* 0x001ee80000300a00 */
[----:B------:R-:W3:Y:S04]  /*bf8a0*/  LDL.LU.64 R40, [R1+0xb2e8] ;  /* 0x00b2e80001287983 */ /* 0x000ee80000300a00 */
[----:B------:R-:W4:Y:S01]  /*bf8b0*/  LDL.LU R7, [R1+0xb2e0] ;  /* 0x00b2e00001077983 */ /* 0x000f220000300800 */
[----:B--2---:R-:W-:Y:S01]  /*bf8c0*/  IMAD R35, R20, 0x100, R35 ;  /* 0x0000010014237824 */ /* 0x004fe200078e0223 */
[----:B------:R-:W-:Y:S01]  /*bf8d0*/  HMMA.16816.F32 R24, R36, R4, R24 ;  /* 0x000000042418723c */ /* 0x000fe20000001818 */
[----:B------:R-:W-:-:S02]  /*bf8e0*/  F2FP.F16.E4M3.UNPACK_B R32, R32 ;  /* 0x00000020ff20723e */ /* 0x000fc400020006ff */
[----:B------:R-:W-:Y:S02]  /*bf8f0*/  F2FP.F16.E4M3.UNPACK_B R33, R33 ;  /* 0x00000021ff21723e */ /* 0x000fe400020006ff */
[----:B------:R-:W-:Y:S02]  /*bf900*/  F2FP.F16.E4M3.UNPACK_B R34, R34 ;  /* 0x00000022ff22723e */ /* 0x000fe400020006ff */
[----:B------:R-:W-:-:S07]  /*bf910*/  F2FP.F16.E4M3.UNPACK_B R35, R35 ;  /* 0x00000023ff23723e */ /* 0x000fce00020006ff */
[----:B------:R-:W-:Y:S06]  /*bf920*/  HMMA.16816.F32 R16, R32, R28, R16 ;  /* 0x0000001c2010723c */ /* 0x000fec0000001810 */
[C---:B----4-:R-:W-:Y:S06]  /*bf930*/  HMMA.16816.F32 R8, R36.reuse, R6, R8 ;  /* 0x000000062408723c */ /* 0x050fec0000001808 */
        /* <DEDUP_REMOVED lines=9> */
[----:B------:R-:W4:Y:S04]  /*bf9d0*/  LDL.LU.64 R24, [R1+0xb2c0] ;  /* 0x00b2c00001187983 */ /* 0x000f280000300a00 */
[----:B------:R-:W4:Y:S04]  /*bf9e0*/  LDL.LU.64 R50, [R1+0xb2b8] ;  /* 0x00b2b80001327983 */ /* 0x000f280000300a00 */
[----:B------:R-:W4:Y:S04]  /*bf9f0*/  LDL.LU.64 R48, [R1+0xb2b0] ;  /* 0x00b2b00001307983 */ /* 0x000f280000300a00 */
        /* <DEDUP_REMOVED lines=8> */
[----:B0-----:R-:W3:Y:S04]  /*bfa80*/  LDL.LU.64 R18, [R1+0xb2a8] ;  /* 0x00b2a80001127983 */ /* 0x001ee80000300a00 */
[----:B------:R-:W2:Y:S01]  /*bfa90*/  LDL.LU.64 R16, [R1+0xb2a0] ;  /* 0x00b2a00001107983 */ /* 0x000ea20000300a00 */
[----:B---3--:R-:W-:-:S15]  /*bfaa0*/  HMMA.16816.F32 R40, R32, R18, R40 ;  /* 0x000000122028723c */ /* 0x008fde0000001828 */
[----:B------:R-:W-:-:S08]  /*bfab0*/  NOP ;  /* 0x0000000000007918 */ /* 0x000fd00000000000 */
[----:B------:R-:W-:Y:S04]  /*bfac0*/  STL.64 [R1+0x970], R40 ;  /* 0x0009702801007387 */ /* 0x000fe80000100a00 */
[----:B------:R0:W-:Y:S04]  /*bfad0*/  STL.64 [R1+0x978], R42 ;  /* 0x0009782a01007387 */ /* 0x0001e80000100a00 */
[----:B0-----:R-:W3:Y:S04]  /*bfae0*/  LDL.LU.64 R42, [R1+0xb298] ;  /* 0x00b29800012a7983 */ /* 0x001ee80000300a00 */
[----:B------:R-:W3:Y:S01]  /*bfaf0*/  LDL.LU.64 R40, [R1+0xb290] ;  /* 0x00b2900001287983 */ /* 0x000ee20000300a00 */
[C---:B--2---:R-:W-:Y:S06]  /*bfb00*/  HMMA.16816.F32 R36, R32.reuse, R16, R36 ;  /* 0x000000102024723c */ /* 0x044fec0000001824 */
[----:B------:R-:W-:-:S15]  /*bfb10*/  HMMA.16816.F32 R8, R32, R14, R8 ;  /* 0x0000000e2008723c */ /* 0x000fde0000001808 */
[----:B------:R-:W-:-:S02]  /*bfb20*/  NOP ;  /* 0x0000000000007918 */ /* 0x000fc40000000000 */
[----:B------:R-:W-:Y:S04]  /*bfb30*/  STL.64 [R1+0x980], R36 ;  /* 0x0009802401007387 */ /* 0x000fe80000100a00 */
[----:B------:R-:W-:Y:S04]  /*bfb40*/  STL.64 [R1+0x988], R38 ;  /* 0x0009882601007387 */ /* 0x000fe80000100a00 */
        /* <DEDUP_REMOVED lines=8> */
[----:B------:R-:W-:Y:S01]  /*bfbd0*/  STL [R1+0xb254], R7 ;  /* 0x00b2540701007387 */ /* 0x000fe20000100800 */
[----:B------:R-:W-:-:S02]  /*bfbe0*/  IMAD R36, R22, 0x100, R21 ;  /* 0x0000010016247824 */ /* 0x000fc400078e0215 */
[----:B------:R-:W-:Y:S02]  /*bfbf0*/  IMAD R37, R0, 0x100, R23 ;  /* 0x0000010000257824 */ /* 0x000fe400078e0217 */
[----:B------:R-:W-:Y:S02]  /*bfc00*/  IMAD R38, R30, 0x100, R31 ;  /* 0x000001001e267824 */ /* 0x000fe400078e021f */
[----:B------:R-:W-:-:S10]  /*bfc10*/  IMAD R39, R60, 0x100, R61 ;  /* 0x000001003c277824 */ /* 0x000fd400078e023d */
[----:B------:R-:W-:Y:S04]  /*bfc20*/  STL.64 [R1+0x9d0], R8 ;  /* 0x0009d00801007387 */ /* 0x000fe80000100a00 */
[----:B------:R0:W-:Y:S02]  /*bfc30*/  STL.64 [R1+0x9d8], R10 ;  /* 0x0009d80a01007387 */ /* 0x0001e40000100a00 */
[----:B0-----:R-:W-:Y:S01]  /*bfc40*/  HMMA.16816.F32 R8, R32, R4, R56 ;  /* 0x000000042008723c */ /* 0x001fe20000001838 */
[----:B------:R-:W-:Y:S02]  /*bfc50*/  F2FP.F16.E4M3.UNPACK_B R36, R36 ;  /* 0x00000024ff24723e */ /* 0x000fe400020006ff */
[----:B------:R-:W-:Y:S02]  /*bfc60*/  F2FP.F16.E4M3.UNPACK_B R37, R37 ;  /* 0x00000025ff25723e */ /* 0x000fe400020006ff */
[----:B------:R-:W-:-:S02]  /*bfc70*/  F2FP.F16.E4M3.UNPACK_B R38, R38 ;  /* 0x00000026ff26723e */ /* 0x000fc400020006ff */
[----:B------:R-:W-:Y:S01]  /*bfc80*/  F2FP.F16.E4M3.UNPACK_B R39, R39 ;  /* 0x00000027ff27723e */ /* 0x000fe200020006ff */
[----:B------:R-:W-:-:S15]  /*bfc90*/  HMMA.16816.F32 R24, R32, R2, R48 ;  /* 0x000000022018723c */ /* 0x000fde0000001830 */
[----:B------:R-:W-:Y:S04]  /*bfca0*/  STL.64 [R1+0x9f0], R8 ;  /* 0x0009f00801007387 */ /* 0x000fe80000100a00 */
[----:B------:R0:W-:Y:S02]  /*bfcb0*/  STL.64 [R1+0x9f8], R10 ;  /* 0x0009f80a01007387 */ /* 0x0001e40000100a00 */
[C---:B0-----:R-:W-:Y:S02]  /*bfcc0*/  HMMA.16816.F32 R8, R36.reuse, R18, R44 ;  /* 0x000000122408723c */ /* 0x041fe4000000182c */
[----:B------:R0:W-:Y:S04]  /*bfcd0*/  STL.64 [R1+0x9e0], R24 ;  /* 0x0009e01801007387 */ /* 0x0001e80000100a00 */
[----:B------:R1:W-:Y:S04]  /*bfce0*/  STL.64 [R1+0x9e8], R26 ;  /* 0x0009e81a01007387 */ /* 0x0003e80000100a00 */
[----:B------:R-:W2:Y:S01]  /*bfcf0*/  LDL.LU R56, [R1+0xe20] ;  /* 0x000e200001387983 */ /* 0x000ea20000300800 */
[----:B---3--:R-:W-:-:S15]  /*bfd00*/  HMMA.16816.F32 R20, R36, R28, R40 ;  /* 0x0000001c2414723c */ /* 0x008fde0000001828 */
[----:B------:R-:W-:-:S08]  /*bfd10*/  NOP ;  /* 0x0000000000007918 */ /* 0x000fd00000000000 */
[----:B------:R-:W-:Y:S04]  /*bfd20*/  STL.64 [R1+0xa00], R20 ;  /* 0x000a001401007387 */ /* 0x000fe80000100a00 */
[----:B------:R-:W-:Y:S04]  /*bfd30*/  STL.64 [R1+0xa08], R22 ;  /* 0x000a081601007387 */ /* 0x000fe80000100a00 */
[----:B------:R3:W-:Y:S04]  /*bfd40*/  STL.64 [R1+0xa10], R8 ;  /* 0x000a100801007387 */ /* 0x0007e80000100a00 */
[----:B------:R4:W-:Y:S04]  /*bfd50*/  STL.64 [R1+0xa18], R10 ;  /* 0x000a180a01007387 */ /* 0x0009e80000100a00 */
        /* <DEDUP_REMOVED lines=10> */
[----:B---3--:R-:W-:Y:S04]  /*bfe00*/  STL.64 [R1+0xb240], R52 ;  /* 0x00b2403401007387 */ /* 0x008fe80000100a00 */
[----:B0-----:R-:W3:Y:S04]  /*bfe10*/  LDL.LU R24, [R1+0xe00] ;  /* 0x000e000001187983 */ /* 0x001ee80000300800 */
[----:B------:R-:W3:Y:S04]  /*bfe20*/  LDL.LU R25, [R1+0xe04] ;  /* 0x000e040001197983 */ /* 0x000ee80000300800 */
[----:B-1----:R-:W4:Y:S04]  /*bfe30*/  LDL.LU R26, [R1+0xe08] ;  /* 0x000e0800011a7983 */ /* 0x002f280000300800 */
[----:B------:R-:W4:Y:S04]  /*bfe40*/  LDL.LU R27, [R1+0xe0c] ;  /* 0x000e0c00011b7983 */ /* 0x000f280000300800 */
[----:B----4-:R-:W-:Y:S04]  /*bfe50*/  STL.64 [R1+0xb260], R26 ;  /* 0x00b2601a01007387 */ /* 0x010fe80000100a00 */
[----:B---3--:R0:W-:Y:S04]  /*bfe60*/  STL.64 [R1+0xb258], R24 ;  /* 0x00b2581801007387 */ /* 0x0081e80000100a00 */
        /* <DEDUP_REMOVED lines=20> */
[----:B--2---:R-:W2:Y:S04]  /*bffb0*/  LDL.LU R56, [R1+0xd70] ;  /* 0x000d700001387983 */ /* 0x004ea80000300800 */
        /* <DEDUP_REMOVED lines=36> */
[----:B--2---:R-:W-:Y:S01]  /*c0200*/  HMMA.16816.F32 R56, R36, R16, R56 ;  /* 0x000000102438723c */ /* 0x004fe20000001838 */
[----:B---3--:R-:W-:-:S15]  /*c0210*/  IMAD R32, R32, 0x100, R12 ;  /* 0x0000010020207824 */ /* 0x008fde00078e020c */
[----:B------:R-:W-:-:S07]  /*c0220*/  NOP ;  /* 0x0000000000007918 */ /* 0x000fce0000000000 */
[----:B------:R-:W-:Y:S04]  /*c0230*/  STL.64 [R1+0xa30], R56 ;  /* 0x000a303801007387 */ /* 0x000fe80000100a00 */
[----:B------:R0:W-:Y:S01]  /*c0240*/  STL.64 [R1+0xa38], R58 ;  /* 0x000a383a01007387 */ /* 0x0001e20000100a00 */
[----:B------:R-:W-:-:S03]  /*c0250*/  IMAD R33, R33, 0x100, R13 ;  /* 0x0000010021217824 */ /* 0x000fc600078e020d */
[----:B0-----:R-:W2:Y:S04]  /*c0260*/  LDL.LU.64 R58, [R1+0xb288] ;  /* 0x00b28800013a7983 */ /* 0x001ea80000300a00 */
[----:B------:R-:W2:Y:S04]  /*c0270*/  LDL.LU.64 R56, [R1+0xb280] ;  /* 0x00b2800001387983 */ /* 0x000ea80000300a00 */
[----:B------:R-:W-:Y:S04]  /*c0280*/  STL.64 [R1+0xa40], R8 ;  /* 0x000a400801007387 */ /* 0x000fe80000100a00 */
[----:B------:R0:W-:Y:S04]  /*c0290*/  STL.64 [R1+0xa48], R10 ;  /* 0x000a480a01007387 */ /* 0x0001e80000100a00 */
[----:B0-----:R-:W3:Y:S04]  /*c02a0*/  LDL.LU.64 R10, [R1+0xb278] ;  /* 0x00b27800010a7983 */ /* 0x001ee80000300a00 */
[----:B------:R-:W3:Y:S04]  /*c02b0*/  LDL.LU.64 R8, [R1+0xb270] ;  /* 0x00b2700001087983 */ /* 0x000ee80000300a00 */
[----:B------:R-:W4:Y:S04]  /*c02c0*/  LDL.LU R12, [R1+0xb26c] ;  /* 0x00b26c00010c7983 */ /* 0x000f280000300800 */
[----:B------:R-:W4:Y:S01]  /*c02d0*/  LDL.LU R13, [R1+0xb268] ;  /* 0x00b26800010d7983 */ /* 0x000f220000300800 */
[----:B------:R-:W-:Y:S01]  /*c02e0*/  IMAD R34, R34, 0x100, R7 ;  /* 0x0000010022227824 */ /* 0x000fe200078e0207 */
[----:B----4-:R-:W-:-:S15]  /*c02f0*/  HMMA.16816.F32 R24, R36, R12, R24 ;  /* 0x0000000c2418723c */ /* 0x010fde0000001818 */
[----:B------:R-:W-:-:S08]  /*c0300*/  NOP ;  /* 0x0000000000007918 */ /* 0x000fd00000000000 */
[----:B------:R-:W-:Y:S04]  /*c0310*/  STL.64 [R1+0xa60], R24 ;  /* 0x000a601801007387 */ /* 0x000fe80000100a00 */
[----:B------:R0:W-:Y:S04]  /*c0320*/  STL.64 [R1+0xa68], R26 ;  /* 0x000a681a01007387 */ /* 0x0001e80000100a00 */
[----:B0-----:R-:W4:Y:S04]  /*c0330*/  LDL.LU.64 R26, [R1+0xb260] ;  /* 0x00b26000011a7983 */ /* 0x001f280000300a00 */
[----:B------:R-:W4:Y:S04]  /*c0340*/  LDL.LU.64 R24, [R1+0xb258] ;  /* 0x00b2580001187983 */ /* 0x000f280000300a00 */
[----:B------:R-:W3:Y:S01]  /*c0350*/  LDL.LU R7, [R1+0xb254] ;  /* 0x00b2540001077983 */ /* 0x000ee20000300800 */
[----:B------:R-:W-:-:S03]  /*c0360*/  IMAD R35, R35, 0x100, R30 ;  /* 0x0000010023237824 */ /* 0x000fc600078e021e */
[----:B------:R-:W4:Y:S01]  /*c0370*/  LDL.LU R30, [R1+0xb250] ;  /* 0x00b25000011e7983 */ /* 0x000f220000300800 */
[C---:B--2---:R-:W-:Y:S06]  /*c0380*/  HMMA.16816.F32 R56, R36.reuse, R4, R56 ;  /* 0x000000042438723c */ /* 0x044fec0000001838 */
[----:B---3--:R-:W-:-:S15]  /*c0390*/  HMMA.16816.F32 R52, R36, R6, R52 ;  /* 0x000000062434723c */ /* 0x008fde0000001834 */
[----:B------:R-:W-:-:S08]  /*c03a0*/  NOP ;  /* 0x0000000000007918 */ /* 0x000fd00000000000 */
        /* <DEDUP_REMOVED lines=8> */
[----:B------:R-:W-:Y:S01]  /*c0430*/  HMMA.16816.F32 R8, R36, R2, R8 ;  /* 0x000000022408723c */ /* 0x000fe20000001808 */
[----:B------:R-:W-:-:S02]  /*c0440*/  F2FP.F16.E4M3.UNPACK_B R32, R32 ;  /* 0x00000020ff20723e */ /* 0x000fc400020006ff */
[----:B------:R-:W-:Y:S02]  /*c0450*/  F2FP.F16.E4M3.UNPACK_B R33, R33 ;  /* 0x00000021ff21723e */ /* 0x000fe400020006ff */
[----:B------:R-:W-:Y:S02]  /*c0460*/  F2FP.F16.E4M3.UNPACK_B R34, R34 ;  /* 0x00000022ff22723e */ /* 0x000fe400020006ff */
[----:B------:R-:W-:-:S07]  /*c0470*/  F2FP.F16.E4M3.UNPACK_B R35, R35 ;  /* 0x00000023ff23723e */ /* 0x000fce00020006ff */
[C---:B------:R-:W-:Y:S06]  /*c0480*/  HMMA.16816.F32 R36, R32.reuse, R28, R20 ;  /* 0x0000001c2024723c */ /* 0x040fec0000001814 */
[C---:B----4-:R-:W-:Y:S03]  /*c0490*/  HMMA.16816.F32 R20, R32.reuse, R18, R24 ;  /* 0x000000122014723c */ /* 0x050fe60000001818 */
[----:B------:R-:W-:Y:S04]  /*c04a0*/  STL.64 [R1+0xaa0], R8 ;  /* 0x000aa00801007387 */ /* 0x000fe80000100a00 */
[----:B------:R2:W-:Y:S10]  /*c04b0*/  STL.64 [R1+0xaa8], R10 ;  /* 0x000aa80a01007387 */ /* 0x0005f40000100a00 */
[----:B------:R-:W-:Y:S04]  /*c04c0*/  STL.64 [R1+0xb00], R36 ;  /* 0x000b002401007387 */ /* 0x000fe80000100a00 */
[----:B------:R-:W-:Y:S04]  /*c04d0*/  STL.64 [R1+0xb08], R38 ;  /* 0x000b082601007387 */ /* 0x000fe80000100a00 */
[----:B------:R-:W-:Y:S04]  /*c04e0*/  STL.64 [R1+0xb208], R18 ;  /* 0x00b2081201007387 */ /* 0x000fe80000100a00 */
[----:B------:R-:W-:Y:S04]  /*c04f0*/  STL.64 [R1+0xb20], R20 ;  /* 0x000b201401007387 */ /* 0x000fe80000100a00 */
[----:B------:R-:W-:Y:S04]  /*c0500*/  STL.64 [R1+0xb28], R22 ;  /* 0x000b281601007387 */ /* 0x000fe80000100a00 */
[----:B------:R-:W-:Y:S01]  /*c0510*/  STL.64 [R1+0xb200], R16 ;  /* 0x00b2001001007387 */ /* 0x000fe20000100a00 */
[----:B--2---:R-:W-:-:S15]  /*c0520*/  HMMA.16816.F32 R8, R32, R16, R52 ;  /* 0x000000102008723c */ /* 0x004fde0000001834 */
[----:B------:R-:W-:-:S08]  /*c0530*/  NOP ;  /* 0x0000000000007918 */ /* 0x000fd00000000000 */
[----:B------:R-:W-:Y:S04]  /*c0540*/  STL.64 [R1+0xb60], R8 ;  /* 0x000b600801007387 */ /* 0x000fe80000100a00 */
[----:B------:R3:W-:Y:S02]  /*c0550*/  STL.64 [R1+0xb68], R10 ;  /* 0x000b680a01007387 */ /* 0x0007e40000100a00 */
        /* <DEDUP_REMOVED lines=46> */
[----:B------:R-:W4:Y:S04]  /*c0840*/  LDL.LU R54, [R1+0xeb8] ;  /* 0x000eb80001367983 */ /* 0x000f280000300800 */
[----:B------:R-:W4:Y:S04]  /*c0850*/  LDL.LU R55, [R1+0xebc] ;  /* 0x000ebc0001377983 */ /* 0x000f280000300800 */
[----:B----4-:R-:W-:Y:S04]  /*c0860*/  STL.64 [R1+0xb218], R54 ;  /* 0x00b2183601007387 */ /* 0x010fe80000100a00 */
[----:B---3--:R-:W-:Y:S04]  /*c0870*/  STL.64 [R1+0xb210], R52 ;  /* 0x00b2103401007387 */ /* 0x008fe80000100a00 */
[----:B--2---:R-:W2:Y:S04]  /*c0880*/  LDL.LU R20, [R1+0xea0] ;  /* 0x000ea00001147983 */ /* 0x004ea80000300800 */
        /* <DEDUP_REMOVED lines=69> */
[----:B------:R-:W2:Y:S04]  /*c0ce0*/  LDL.LU R33, [R1+0x1f8c] ;  /* 0x001f8c0001217983 */ /* 0x000ea80000300800 */
[----:B-1----:R-:W3:Y:S04]  /*c0cf0*/  LDL.LU R34, [R1+0x1f94] ;  /* 0x001f940001227983 */ /* 0x002ee80000300800 */
        /* <DEDUP_REMOVED lines=17> */
[----:B------:R-:W-:Y:S01]  /*c0e10*/  IMAD R33, R33, 0x100, R60 ;  /* 0x0000010021217824 */ /* 0x000fe200078e023c */
[----:B------:R-:W-:Y:S01]  /*c0e20*/  HMMA.16816.F32 R56, R36, R6, R56 ;  /* 0x000000062438723c */ /* 0x000fe20000001838 */
[----:B---3--:R-:W-:-:S05]  /*c0e30*/  IMAD R34, R34, 0x100, R61 ;  /* 0x0000010022227824 */ /* 0x008fca00078e023d */
[C---:B----4-:R-:W-:Y:S06]  /*c0e40*/  HMMA.16816.F32 R20, R36.reuse, R14, R20 ;  /* 0x0000000e2414723c */ /* 0x050fec0000001814 */
[----:B--2---:R-:W-:-:S15]  /*c0e50*/  HMMA.16816.F32 R52, R36, R12, R52 ;  /* 0x0000000c2434723c */ /* 0x004fde0000001834 */
[----:B------:R-:W-:-:S02]  /*c0e60*/  NOP ;  /* 0x0000000000007918 */ /* 0x000fc40000000000 */
[----:B------:R-:W-:Y:S04]  /*c0e70*/  STL.64 [R1+0xc40], R20 ;  /* 0x000c401401007387 */ /* 0x000fe80000100a00 */
[----:B------:R0:W-:Y:S04]  /*c0e80*/  STL.64 [R1+0xc48], R22 ;  /* 0x000c481601007387 */ /* 0x0001e80000100a00 */
[----:B0-----:R-:W2:Y:S04]  /*c0e90*/  LDL.LU.64 R22, [R1+0xb1d8] ;  /* 0x00b1d80001167983 */ /* 0x001ea80000300a00 */
[----:B------:R-:W2:Y:S04]  /*c0ea0*/  LDL.LU.64 R20, [R1+0xb1d0] ;  /* 0x00b1d00001147983 */ /* 0x000ea80000300a00 */
[----:B------:R-:W3:Y:S04]  /*c0eb0*/  LDL.LU R31, [R1+0xb1cc] ;  /* 0x00b1cc00011f7983 */ /* 0x000ee80000300800 */
[----:B------:R-:W4:Y:S04]  /*c0ec0*/  LDL.LU R60, [R1+0xb1c8] ;  /* 0x00b1c800013c7983 */ /* 0x000f280000300800 */
[----:B------:R-:W-:Y:S04]  /*c0ed0*/  STL.64 [R1+0xc60], R52 ;  /* 0x000c603401007387 */ /* 0x000fe80000100a00 */
[----:B------:R0:W-:Y:S04]  /*c0ee0*/  STL.64 [R1+0xc68], R54 ;  /* 0x000c683601007387 */ /* 0x0001e80000100a00 */
[----:B0-----:R-:W4:Y:S04]  /*c0ef0*/  LDL.LU.64 R54, [R1+0xb1c0] ;  /* 0x00b1c00001367983 */ /* 0x001f280000300a00 */
[----:B------:R-:W4:Y:S01]  /*c0f00*/  LDL.LU.64 R52, [R1+0xb1b8] ;  /* 0x00b1b80001347983 */ /* 0x000f220000300a00 */
[----:B------:R-:W-:Y:S03]  /*c0f10*/  HMMA.16816.F32 R40, R36, R4, R40 ;  /* 0x000000042428723c */ /* 0x000fe60000001828 */
        /* <DEDUP_REMOVED lines=9> */
[----:B------:R-:W-:Y:S01]  /*c0fb0*/  IMAD R35, R48, 0x100, R35 ;  /* 0x0000010030237824 */ /* 0x000fe200078e0223 */
[----:B------:R-:W-:-:S02]  /*c0fc0*/  F2FP.F16.E4M3.UNPACK_B R32, R32 ;  /* 0x00000020ff20723e */ /* 0x000fc400020006ff */
[----:B------:R-:W-:Y:S02]  /*c0fd0*/  F2FP.F16.E4M3.UNPACK_B R33, R33 ;  /* 0x00000021ff21723e */ /* 0x000fe400020006ff */
[----:B------:R-:W-:Y:S02]  /*c0fe0*/  F2FP.F16.E4M3.UNPACK_B R34, R34 ;  /* 0x00000022ff22723e */ /* 0x000fe400020006ff */
[----:B------:R-:W-:Y:S01]  /*c0ff0*/  F2FP.F16.E4M3.UNPACK_B R35, R35 ;  /* 0x00000023ff23723e */ /* 0x000fe200020006ff */
[----:B------:R-:W-:Y:S06]  /*c1000*/  HMMA.16816.F32 R36, R36, R2, R8 ;  /* 0x000000022424723c */ /* 0x000fec0000001808 */
[C---:B--2---:R-:W-:Y:S01]  /*c1010*/  HMMA.16816.F32 R8, R32.reuse, R28, R20 ;  /* 0x0000001c2008723c */ /* 0x044fe20000001814 */
[----:B---3--:R-:W-:Y:S05]  /*c1020*/  STL.64 [R1+0xb178], R30 ;  /* 0x00b1781e01007387 */ /* 0x008fea0000100a00 */
[C---:B------:R-:W-:Y:S11]  /*c1030*/  HMMA.16816.F32 R20, R32.reuse, R18, R24 ;  /* 0x000000122014723c */ /* 0x040ff60000001818 */
[----:B------:R-:W-:Y:S04]  /*c1040*/  STL.64 [R1+0xca0], R36 ;  /* 0x000ca02401007387 */ /* 0x000fe80000100a00 */
[----:B------:R-:W-:Y:S04]  /*c1050*/  STL.64 [R1+0xca8], R38 ;  /* 0x000ca82601007387 */ /* 0x000fe80000100a00 */
[----:B------:R-:W-:Y:S04]  /*c1060*/  STL.64 [R1+0xb170], R28 ;  /* 0x00b1701c01007387 */ /* 0x000fe80000100a00 */
[----:B------:R-:W-:Y:S04]  /*c1070*/  STL.64 [R1+0xd00], R8 ;  /* 0x000d000801007387 */ /* 0x000fe80000100a00 */
[----:B------:R4:W-:Y:S02]  /*c1080*/  STL.64 [R1+0xd08], R10 ;  /* 0x000d080a01007387 */ /* 0x0009e40000100a00 */
[C---:B----4-:R-:W-:Y:S02]  /*c1090*/  HMMA.16816.F32 R8, R32.reuse, R16, R52 ;  /* 0x000000102008723c */ /* 0x050fe40000001834 */
[----:B------:R-:W-:Y:S04]  /*c10a0*/  STL.64 [R1+0xb188], R18 ;  /* 0x00b1881201007387 */ /* 0x000fe80000100a00 */
[----:B------:R-:W-:Y:S04]  /*c10b0*/  STL.64 [R1+0xd20], R20 ;  /* 0x000d201401007387 */ /* 0x000fe80000100a00 */
[----:B------:R-:W-:Y:S04]  /*c10c0*/  STL.64 [R1+0xd28], R22 ;  /* 0x000d281601007387 */ /* 0x000fe80000100a00 */
[----:B------:R-:W-:Y:S09]  /*c10d0*/  STL.64 [R1+0xb180], R16 ;  /* 0x00b1801001007387 */ /* 0x000ff20000100a00 */
[----:B------:R-:W-:Y:S04]  /*c10e0*/  STL.64 [R1+0xd60], R8 ;  /* 0x000d600801007387 */ /* 0x000fe80000100a00 */
[----:B------:R0:W-:Y:S02]  /*c10f0*/  STL.64 [R1+0xd68], R10 ;  /* 0x000d680a01007387 */ /* 0x0001e40000100a00 */
[----:B0-----:R-:W-:-:S15]  /*c1100*/  HMMA.16816.F32 R8, R32, R14, R56 ;  /* 0x0000000e2008723c */ /* 0x001fde0000001838 */
[----:B------:R-:W-:-:S08]  /*c1110*/  NOP ;  /* 0x0000000000007918 */ /* 0x000fd00000000000 */
[----:B------:R-:W-:Y:S04]  /*c1120*/  STL.64 [R1+0xd70], R8 ;  /* 0x000d700801007387 */ /* 0x000fe80000100a00 */
[----:B------:R0:W-:Y:S02]  /*c1130*/  STL.64 [R1+0xd78], R10 ;  /* 0x000d780a01007387 */ /* 0x0001e40000100a00 */
[----:B0-----:R-:W-:-:S15]  /*c1140*/  HMMA.16816.F32 R8, R32, R12, R40 ;  /* 0x0000000c2008723c */ /* 0x001fde0000001828 */
[----:B------:R-:W-:-:S08]  /*c1150*/  NOP ;  /* 0x0000000000007918 */ /* 0x000fd00000000000 */
[----:B------:R0:W-:Y:S04]  /*c1160*/  STL.64 [R1+0xda0], R8 ;  /* 0x000da00801007387 */ /* 0x0001e80000100a00 */
[----:B------:R1:W-:Y:S04]  /*c1170*/  STL.64 [R1+0xda8], R10 ;  /* 0x000da80a01007387 */ /* 0x0003e80000100a00 */
        /* <DEDUP_REMOVED lines=8> */
[----:B0-----:R-:W4:Y:S04]  /*c1200*/  LDL.LU R8, [R1+0xf90] ;  /* 0x000f900001087983 */ /* 0x001f280000300800 */
        /* <DEDUP_REMOVED lines=26> */
[----:B------:R-:W4:Y:S01]  /*c13b0*/  LDL.LU R46, [R1+0x1fcc] ;  /* 0x001fcc00012e7983 */ /* 0x000f220000300800 */
[C---:B--2---:R-:W-:Y:S06]  /*c13c0*/  HMMA.16816.F32 R28, R32.reuse, R4, R28 ;  /* 0x00000004201c723c */ /* 0x044fec000000181c */
[----:B---3--:R-:W-:-:S15]  /*c13d0*/  HMMA.16816.F32 R16, R32, R6, R16 ;  /* 0x000000062010723c */ /* 0x008fde0000001810 */
[----:B------:R-:W-:-:S08]  /*c13e0*/  NOP ;  /* 0x0000000000007918 */ /* 0x000fd00000000000 */
[----:B------:R-:W-:Y:S04]  /*c13f0*/  STL.64 [R1+0xdc0], R16 ;  /* 0x000dc01001007387 */ /* 0x000fe80000100a00 */
[----:B------:R0:W-:Y:S04]  /*c1400*/  STL.64 [R1+0xdc8], R18 ;  /* 0x000dc81201007387 */ /* 0x0001e80000100a00 */
[----:B0-----:R-:W2:Y:S04]  /*c1410*/  LDL.LU.64 R18, [R1+0xb188] ;  /* 0x00b1880001127983 */ /* 0x001ea80000300a00 */
[----:B------:R-:W3:Y:S04]  /*c1420*/  LDL.LU.64 R16, [R1+0xb180] ;  /* 0x00b1800001107983 */ /* 0x000ee80000300a00 */
[----:B------:R-:W-:Y:S04]  /*c1430*/  STL.64 [R1+0xde0], R28 ;  /* 0x000de01c01007387 */ /* 0x000fe80000100a00 */
[----:B------:R0:W-:Y:S04]  /*c1440*/  STL.64 [R1+0xde8], R30 ;  /* 0x000de81e01007387 */ /* 0x0001e80000100a00 */
[----:B0-----:R-:W2:Y:S04]  /*c1450*/  LDL.LU.64 R30, [R1+0xb178] ;  /* 0x00b17800011e7983 */ /* 0x001ea80000300a00 */
[----:B------:R-:W3:Y:S01]  /*c1460*/  LDL.LU.64 R28, [R1+0xb170] ;  /* 0x00b17000011c7983 */ /* 0x000ee20000300a00 */
[----:B----4-:R-:W-:Y:S01]  /*c1470*/  HMMA.16816.F32 R8, R32, R2, R8 ;  /* 0x000000022008723c */ /* 0x010fe20000001808 */
[----:B------:R-:W-:-:S02]  /*c1480*/  IMAD R36, R50, 0x100, R49 ;  /* 0x0000010032247824 */ /* 0x000fc400078e0231 */
[----:B------:R-:W-:Y:S01]  /*c1490*/  IMAD R39, R0, 0x100, R47 ;  /* 0x0000010000277824 */ /* 0x000fe200078e022f */
[----:B------:R-:W-:Y:S01]  /*c14a0*/  F2FP.F16.E4M3.UNPACK_B R37, R37 ;  /* 0x00000025ff25723e */ /* 0x000fe200020006ff */
[----:B------:R-:W4:Y:S01]  /*c14b0*/  LDL.LU R47, [R1+0x1fd8] ;  /* 0x001fd800012f7983 */ /* 0x000f220000300800 */
[----:B------:R-:W-:Y:S02]  /*c14c0*/  F2FP.F16.E4M3.UNPACK_B R36, R36 ;  /* 0x00000024ff24723e */ /* 0x000fe400020006ff */
[----:B------:R-:W-:Y:S01]  /*c14d0*/  F2FP.F16.E4M3.UNPACK_B R38, R38 ;  /* 0x00000026ff26723e */ /* 0x000fe200020006ff */
[----:B------:R-:W-:Y:S01]  /*c14e0*/  IMAD.MOV.U32 R42, RZ, RZ, R61 ;  /* 0x000000ffff2a7224 */ /* 0x000fe200078e003d */
[----:B------:R-:W-:Y:S01]  /*c14f0*/  F2FP.F16.E4M3.UNPACK_B R39, R39 ;  /* 0x00000027ff27723e */ /* 0x000fe200020006ff */
[----:B------:R-:W-:Y:S01]  /*c1500*/  IMAD.MOV.U32 R43, RZ, RZ, R60 ;  /* 0x000000ffff2b7224 */ /* 0x000fe200078e003c */
[----:B------:R-:W4:Y:S11]  /*c1510*/  LDL.LU R0, [R1+0x1fd4] ;  /* 0x001fd40001007983 */ /* 0x000f360000300800 */
[----:B------:R3:W-:Y:S01]  /*c1520*/  STL.64 [R1+0xdd0], R8 ;  /* 0x000dd00801007387 */ /* 0x0007e20000100a00 */
[----:B------:R-:W-:-:S02]  /*c1530*/  IMAD.MOV.U32 R61, RZ, RZ, R10 ;  /* 0x000000ffff3d7224 */ /* 0x000fc400078e000a */
[----:B------:R-:W-:-:S05]  /*c1540*/  IMAD.MOV.U32 R60, RZ, RZ, R11 ;  /* 0x000000ffff3c7224 */ /* 0x000fca00078e000b */
[----:B------:R-:W-:Y:S04]  /*c1550*/  STL [R1+0xa9e4], R60 ;  /* 0x00a9e43c01007387 */ /* 0x000fe80000100800 */
[----:B------:R-:W-:Y:S01]  /*c1560*/  STL [R1+0xa9e0], R61 ;  /* 0x00a9e03d01007387 */ /* 0x000fe20000100800 */
[----:B---3--:R-:W-:Y:S03]  /*c1570*/  HMMA.16816.F32 R8, R36, R28, R20 ;  /* 0x0000001c2408723c */ /* 0x008fe60000001814 */
[----:B--2---:R-:W-:Y:S04]  /*c1580*/  STL.64 [R1+0xb148], R30 ;  /* 0x00b1481e01007387 */ /* 0x004fe80000100a00 */
[----:B------:R-:W-:-:S15]  /*c1590*/  STL.64 [R1+0xb140], R28 ;  /* 0x00b1401c01007387 */ /* 0x000fde0000100a00 */
[----:B------:R-:W-:-:S01]  /*c15a0*/  NOP ;  /* 0x0000000000007918 */ /* 0x000fc20000000000 */
[----:B------:R-:W-:Y:S04]  /*c15b0*/  STL.64 [R1+0xe00], R8 ;  /* 0x000e000801007387 */ /* 0x000fe80000100a00 */
[----:B------:R0:W-:Y:S02]  /*c15c0*/  STL.64 [R1+0xe08], R10 ;  /* 0x000e080a01007387 */ /* 0x0001e40000100a00 */
[----:B0-----:R-:W-:-:S15]  /*c15d0*/  HMMA.16816.F32 R8, R36, R18, R24 ;  /* 0x000000122408723c */ /* 0x001fde0000001818 */
[----:B------:R-:W-:-:S08]  /*c15e0*/  NOP ;  /* 0x0000000000007918 */ /* 0x000fd00000000000 */
[----:B------:R0:W-:Y:S01]  /*c15f0*/  STL.64 [R1+0xe10], R8 ;  /* 0x000e100801007387 */ /* 0x0001e20000100a00 */
[----:B------:R-:W-:Y:S02]  /*c1600*/  IMAD.MOV.U32 R60, RZ, RZ, R10 ;  /* 0x000000ffff3c7224 */ /* 0x000fe400078e000a */
[----:B------:R-:W-:Y:S02]  /*c1610*/  IMAD.MOV.U32 R61, RZ, RZ, R11 ;  /* 0x000000ffff3d7224 */ /* 0x000fe400078e000b */
[C---:B0-----:R-:W-:Y:S01]  /*c1620*/  HMMA.16816.F32 R8, R36.reuse, R16, R52 ;  /* 0x000000102408723c */ /* 0x041fe20000001834 */
[----:B------:R-:W-:Y:S04]  /*c1630*/  STL [R1+0xa9ec], R60 ;  /* 0x00a9ec3c01007387 */ /* 0x000fe80000100800 */
[----:B------:R-:W-:Y:S04]  /*c1640*/  STL [R1+0xa9e8], R61 ;  /* 0x00a9e83d01007387 */ /* 0x000fe80000100800 */
[----:B------:R-:W-:Y:S04]  /*c1650*/  STL.64 [R1+0xb138], R18 ;  /* 0x00b1381201007387 */ /* 0x000fe80000100a00 */
[----:B------:R-:W-:Y:S10]  /*c1660*/  STL.64 [R1+0xb130], R16 ;  /* 0x00b1301001007387 */ /* 0x000ff40000100a00 */
[----:B------:R-:W-:Y:S04]  /*c1670*/  STL.64 [R1+0xe20], R8 ;  /* 0x000e200801007387 */ /* 0x000fe80000100a00 */
[----:B------:R0:W-:Y:S02]  /*c1680*/  STL.64 [R1+0xe28], R10 ;  /* 0x000e280a01007387 */ /* 0x0001e40000100a00 */
[----:B0-----:R-:W-:-:S15]  /*c1690*/  HMMA.16816.F32 R8, R36, R14, R56 ;  /* 0x0000000e2408723c */ /* 0x001fde0000001838 */
[----:B------:R-:W-:-:S08]  /*c16a0*/  NOP ;  /* 0x0000000000007918 */ /* 0x000fd00000000000 */
[----:B------:R-:W-:Y:S01]  /*c16b0*/  STL [R1+0xe30], R8 ;  /* 0x000e300801007387 */ /* 0x000fe20000100800 */
[----:B------:R-:W-:Y:S02]  /*c16c0*/  IMAD.MOV.U32 R60, RZ, RZ, R9 ;  /* 0x000000ffff3c7224 */ /* 0x000fe400078e0009 */
[----:B------:R-:W-:Y:S01]  /*c16d0*/  IMAD.MOV.U32 R61, RZ, RZ, R10 ;  /* 0x000000ffff3d7224 */ /* 0x000fe200078e000a */
[----:B------:R0:W-:Y:S02]  /*c16e0*/  STL [R1+0xe3c], R11 ;  /* 0x000e3c0b01007387 */ /* 0x0001e40000100800 */
[----:B0-----:R-:W-:Y:S02]  /*c16f0*/  HMMA.16816.F32 R8, R36, R12, R40 ;  /* 0x0000000c2408723c */ /* 0x001fe40000001828 */
[----:B------:R-:W-:Y:S04]  /*c1700*/  STL [R1+0xa9f4], R60 ;  /* 0x00a9f43c01007387 */ /* 0x000fe80000100800 */
[----:B------:R0:W-:-:S15]  /*c1710*/  STL [R1+0xa9f0], R61 ;  /* 0x00a9f03d01007387 */ /* 0x0001de0000100800 */
[----:B------:R-:W-:-:S03]  /*c1720*/  NOP ;  /* 0x0000000000007918 */ /* 0x000fc60000000000 */
[----:B0-----:R-:W-:Y:S01]  /*c1730*/  IMAD.MOV.U32 R61, RZ, RZ, R9 ;  /* 0x000000ffff3d7224 */ /* 0x001fe200078e0009 */
[----:B------:R-:W-:Y:S01]  /*c1740*/  STL.64 [R1+0xe48], R10 ;  /* 0x000e480a01007387 */ /* 0x000fe20000100a00 */
[----:B------:R-:W-:-:S03]  /*c1750*/  IMAD.MOV.U32 R60, RZ, RZ, R8 ;  /* 0x000000ffff3c7224 */ /* 0x000fc600078e0008 */
[----:B------:R-:W-:Y:S04]  /*c1760*/  STL.64 [R1+0xb118], R14 ;  /* 0x00b1180e01007387 */ /* 0x000fe80000100a00 */
[----:B------:R0:W-:Y:S04]  /*c1770*/  STL.64 [R1+0xb110], R12 ;  /* 0x00b1100c01007387 */ /* 0x0001e80000100a00 */
[----:B------:R-:W-:Y:S04]  /*c1780*/  STL [R1+0xaa30], R61 ;  /* 0x00aa303d01007387 */ /* 0x000fe80000100800 */
[----:B------:R-:W-:Y:S04]  /*c1790*/  STL [R1+0xaa18], R60 ;  /* 0x00aa183c01007387 */ /* 0x000fe80000100800 */
        /* <DEDUP_REMOVED lines=12> */
[----:B0-----:R-:W2:Y:S04]  /*c1860*/  LDL.LU R12, [R1+0x1060] ;  /* 0x00106000010c7983 */ /* 0x001ea80000300800 */
[----:B------:R-:W2:Y:S04]  /*c1870*/  LDL.LU R13, [R1+0x1064] ;  /* 0x00106400010d7983 */ /* 0x000ea80000300800 */
[----:B------:R-:W3:Y:S04]  /*c1880*/  LDL.LU R14, [R1+0x1068] ;  /* 0x00106800010e7983 */ /* 0x000ee80000300800 */
[----:B------:R-:W3:Y:S04]  /*c1890*/  LDL.LU R15, [R1+0x106c] ;  /* 0x00106c00010f7983 */ /* 0x000ee80000300800 */
[----:B---3--:R-:W-:Y:S04]  /*c18a0*/  STL.64 [R1+0xb168], R14 ;  /* 0x00b1680e01007387 */ /* 0x008fe80000100a00 */
[----:B--2---:R0:W-:Y:S04]  /*c18b0*/  STL.64 [R1+0xb160], R12 ;  /* 0x00b1600c01007387 */ /* 0x0041e80000100a00 */
[----:B-1----:R-:W2:Y:S04]  /*c18c0*/  LDL.LU R40, [R1+0x1050] ;  /* 0x0010500001287983 */ /* 0x002ea80000300800 */
[----:B------:R-:W2:Y:S04]  /*c18d0*/  LDL.LU R41, [R1+0x1054] ;  /* 0x0010540001297983 */ /* 0x000ea80000300800 */
[----:B------:R-:W2:Y:S04]  /*c18e0*/  LDL.LU R42, [R1+0x1058] ;  /* 0x00105800012a7983 */ /* 0x000ea80000300800 */
[----:B------:R-:W2:Y:S04]  /*c18f0*/  LDL.LU R43, [R1+0x105c] ;  /* 0x00105c00012b7983 */ /* 0x000ea80000300800 */
[----:B------:R-:W3:Y:S04]  /*c1900*/  LDL.LU R16, [R1+0x1040] ;  /* 0x0010400001107983 */ /* 0x000ee80000300800 */
[----:B------:R-:W3:Y:S04]  /*c1910*/  LDL.LU R17, [R1+0x1044] ;  /* 0x0010440001117983 */ /* 0x000ee80000300800 */
[----:B------:R-:W3:Y:S04]  /*c1920*/  LDL.LU R18, [R1+0x1048] ;  /* 0x0010480001127983 */ /* 0x000ee80000300800 */
[----:B------:R-:W3:Y:S04]  /*c1930*/  LDL.LU R19, [R1+0x104c] ;  /* 0x00104c0001137983 */ /* 0x000ee80000300800 */
[----:B------:R-:W2:Y:S04]  /*c1940*/  LDL.LU R28, [R1+0x1020] ;  /* 0x00102000011c7983 */ /* 0x000ea80000300800 */
[----:B------:R-:W2:Y:S04]  /*c1950*/  LDL.LU R29, [R1+0x1024] ;  /* 0x00102400011d7983 */ /* 0x000ea80000300800 */
[----:B------:R-:W2:Y:S04]  /*c1960*/  LDL.LU R30, [R1+0x1028] ;  /* 0x00102800011e7983 */ /* 0x000ea80000300800 */
[----:B------:R-:W2:Y:S04]  /*c1970*/  LDL.LU R31, [R1+0x102c] ;  /* 0x00102c00011f7983 */ /* 0x000ea80000300800 */
[----:B------:R-:W3:Y:S04]  /*c1980*/  LDL.LU R35, [R1+0x1fe0] ;  /* 0x001fe00001237983 */ /* 0x000ee80000300800 */
[----:B------:R-:W3:Y:S04]  /*c1990*/  LDL.LU R8, [R1+0x1fdc] ;  /* 0x001fdc0001087983 */ /* 0x000ee80000300800 */
        /* <DEDUP_REMOVED lines=10> */
[----:B------:R-:W3:Y:S01]  /*c1a40*/  LDL.LU R11, [R1+0x1ff0] ;  /* 0x001ff000010b7983 */ /* 0x000ee20000300800 */
[----:B----4-:R-:W-:-:S03]  /*c1a50*/  IMAD R34, R0, 0x100, R47 ;  /* 0x0000010000227824 */ /* 0x010fc600078e022f */
        /* <DEDUP_REMOVED lines=25> */
[----:B------:R-:W-:-:S02]  /*c1bf0*/  NOP ;  /* 0x0000000000007918 */ /* 0x000fc40000000000 */
[----:B------:R-:W-:Y:S04]  /*c1c00*/  STL.64 [R1+0xe50], R12 ;  /* 0x000e500c01007387 */ /* 0x000fe80000100a00 */
[----:B------:R0:W-:Y:S01]  /*c1c10*/  STL.64 [R1+0xe58], R14 ;  /* 0x000e580e01007387 */ /* 0x0001e20000100a00 */
[----:B------:R-:W-:Y:S03]  /*c1c20*/  HMMA.16816.F32 R36, R36, R2, R28 ;  /* 0x000000022424723c */ /* 0x000fe6000000181c */
[----:B0-----:R-:W2:Y:S04]  /*c1c30*/  LDL.LU.64 R14, [R1+0xb168] ;  /* 0x00b16800010e7983 */ /* 0x001ea80000300a00 */
[----:B------:R-:W2:Y:S04]  /*c1c40*/  LDL.LU.64 R12, [R1+0xb160] ;  /* 0x00b16000010c7983 */ /* 0x000ea80000300a00 */
[----:B------:R-:W-:Y:S04]  /*c1c50*/  STL.64 [R1+0xe70], R20 ;  /* 0x000e701401007387 */ /* 0x000fe80000100a00 */
[----:B------:R0:W-:Y:S04]  /*c1c60*/  STL.64 [R1+0xe78], R22 ;  /* 0x000e781601007387 */ /* 0x0001e80000100a00 */
[----:B0-----:R-:W3:Y:S04]  /*c1c70*/  LDL.LU.64 R22, [R1+0xb158] ;  /* 0x00b1580001167983 */ /* 0x001ee80000300a00 */
[----:B------:R-:W3:Y:S04]  /*c1c80*/  LDL.LU.64 R20, [R1+0xb150] ;  /* 0x00b1500001147983 */ /* 0x000ee80000300a00 */
[----:B------:R-:W3:Y:S04]  /*c1c90*/  LDL.LU.64 R30, [R1+0xb148] ;  /* 0x00b14800011e7983 */ /* 0x000ee80000300a00 */
[----:B------:R-:W4:Y:S01]  /*c1ca0*/  LDL.LU.64 R28, [R1+0xb140] ;  /* 0x00b14000011c7983 */ /* 0x000f220000300a00 */
[----:B------:R-:W-:Y:S01]  /*c1cb0*/  IMAD R35, R8, 0x100, R35 ;  /* 0x0000010008237824 */ /* 0x000fe200078e0223 */
[----:B------:R-:W-:-:S02]  /*c1cc0*/  F2FP.F16.E4M3.UNPACK_B R32, R32 ;  /* 0x00000020ff20723e */ /* 0x000fc400020006ff */
[----:B------:R-:W-:Y:S02]  /*c1cd0*/  F2FP.F16.E4M3.UNPACK_B R33, R33 ;  /* 0x00000021ff21723e */ /* 0x000fe400020006ff */
[----:B------:R-:W-:Y:S02]  /*c1ce0*/  F2FP.F16.E4M3.UNPACK_B R34, R34 ;  /* 0x00000022ff22723e */ /* 0x000fe400020006ff */
[----:B------:R-:W-:Y:S01]  /*c1cf0*/  F2FP.F16.E4M3.UNPACK_B R35, R35 ;  /* 0x00000023ff23723e */ /* 0x000fe200020006ff */
[----:B------:R0:W-:Y:S04]  /*c1d00*/  STL.64 [R1+0xe60], R36 ;  /* 0x000e602401007387 */ /* 0x0001e80000100a00 */
[----:B------:R1:W-:Y:S04]  /*c1d10*/  STL.64 [R1+0xe68], R38 ;  /* 0x000e682601007387 */ /* 0x0003e80000100a00 */
[----:B0-----:R-:W3:Y:S04]  /*c1d20*/  LDL.LU R36, [R1+0x1070] ;  /* 0x0010700001247983 */ /* 0x001ee80000300800 */
[----:B------:R-:W3:Y:S04]  /*c1d30*/  LDL.LU R37, [R1+0x1074] ;  /* 0x0010740001257983 */ /* 0x000ee80000300800 */
[----:B-1----:R-:W3:Y:S04]  /*c1d40*/  LDL.LU R38, [R1+0x1078] ;  /* 0x0010780001267983 */ /* 0x002ee80000300800 */
[----:B------:R-:W3:Y:S01]  /*c1d50*/  LDL.LU R39, [R1+0x107c] ;  /* 0x00107c0001277983 */ /* 0x000ee20000300800 */
[----:B----4-:R-:W-:-:S15]  /*c1d60*/  HMMA.16816.F32 R16, R32, R28, R16 ;  /* 0x0000001c2010723c */ /* 0x010fde0000001810 */
[----:B------:R-:W-:-:S08]  /*c1d70*/  NOP ;  /* 0x0000000000007918 */ /* 0x000fd00000000000 */
        /* <DEDUP_REMOVED lines=15> */
[----:B---3--:R-:W-:-:S15]  /*c1e70*/  HMMA.16816.F32 R36, R32, R14, R36 ;  /* 0x0000000e2024723c */ /* 0x008fde0000001824 */
[----:B------:R-:W-:-:S08]  /*c1e80*/  NOP ;  /* 0x0000000000007918 */ /* 0x000fd00000000000 */
[----:B------:R0:W-:Y:S02]  /*c1e90*/  STL.64 [R1+0xeb0], R36 ;  /* 0x000eb02401007387 */ /* 0x0001e40000100a00 */
[----:B0-----:R-:W-:Y:S02]  /*c1ea0*/  IMAD R36, R10, 0x100, R9 ;  /* 0x000001000a247824 */ /* 0x001fe400078e0209 */
[----:B------:R-:W-:Y:S02]  /*c1eb0*/  IMAD R37, R24, 0x100, R11 ;  /* 0x0000010018257824 */ /* 0x000fe400078e020b */
[C---:B----4-:R-:W-:Y:S01]  /*c1ec0*/  HMMA.16816.F32 R8, R32.reuse, R12, R20 ;  /* 0x0000000c2008723c */ /* 0x050fe20000001814 */
[----:B------:R-:W-:Y:S05]  /*c1ed0*/  STL.64 [R1+0xeb8], R38 ;  /* 0x000eb82601007387 */ /* 0x000fea0000100a00 */
[----:B------:R-:W-:Y:S01]  /*c1ee0*/  STL [R1+0xb0ec], R13 ;  /* 0x00b0ec0d01007387 */ /* 0x000fe20000100800 */
[----:B------:R-:W-:-:S15]  /*c1ef0*/  HMMA.16816.F32 R20, R32, R6, R52 ;  /* 0x000000062014723c */ /* 0x000fde0000001834 */
[----:B------:R-:W-:-:S01]  /*c1f00*/  NOP ;  /* 0x0000000000007918 */ /* 0x000fc20000000000 */
[----:B------:R-:W-:Y:S04]  /*c1f10*/  STL.64 [R1+0xec0], R8 ;  /* 0x000ec00801007387 */ /* 0x000fe80000100a00 */
[----:B------:R0:W-:Y:S02]  /*c1f20*/  STL.64 [R1+0xec8], R10 ;  /* 0x000ec80a01007387 */ /* 0x0001e40000100a00 */
[----:B0-----:R-:W-:Y:S01]  /*c1f30*/  HMMA.16816.F32 R8, R32, R4, R56 ;  /* 0x000000042008723c */ /* 0x001fe20000001838 */
[----:B------:R-:W-:Y:S02]  /*c1f40*/  IMAD R38, R26, 0x100, R25 ;  /* 0x000001001a267824 */ /* 0x000fe400078e0219 */
[----:B------:R-:W-:Y:S01]  /*c1f50*/  IMAD R39, R0, 0x100, R27 ;  /* 0x0000010000277824 */ /* 0x000fe200078e021b */
[----:B------:R-:W-:Y:S01]  /*c1f60*/  STL.64 [R1+0xed0], R20 ;  /* 0x000ed01401007387 */ /* 0x000fe20000100a00 */
[----:B------:R-:W-:-:S02]  /*c1f70*/  F2FP.F16.E4M3.UNPACK_B R36, R36 ;  /* 0x00000024ff24723e */ /* 0x000fc400020006ff */
[----:B------:R-:W-:Y:S01]  /*c1f80*/  F2FP.F16.E4M3.UNPACK_B R37, R37 ;  /* 0x00000025ff25723e */ /* 0x000fe200020006ff */
[----:B------:R-:W-:Y:S01]  /*c1f90*/  STL.64 [R1+0xed8], R22 ;  /* 0x000ed81601007387 */ /* 0x000fe20000100a00 */
[----:B------:R-:W-:Y:S02]  /*c1fa0*/  F2FP.F16.E4M3.UNPACK_B R38, R38 ;  /* 0x00000026ff26723e */ /* 0x000fe400020006ff */
[----:B------:R-:W-:Y:S01]  /*c1fb0*/  F2FP.F16.E4M3.UNPACK_B R39, R39 ;  /* 0x00000027ff27723e */ /* 0x000fe200020006ff */
[----:B------:R-:W-:Y:S04]  /*c1fc0*/  STL.64 [R1+0xb0e0], R6 ;  /* 0x00b0e00601007387 */ /* 0x000fe80000100a00 */
[----:B------:R2:W-:Y:S07]  /*c1fd0*/  STL.64 [R1+0xb0d8], R4 ;  /* 0x00b0d80401007387 */ /* 0x0005ee0000100a00 */
[----:B------:R-:W-:Y:S04]  /*c1fe0*/  STL.64 [R1+0xef0], R8 ;  /* 0x000ef00801007387 */ /* 0x000fe80000100a00 */
[----:B------:R0:W-:Y:S01]  /*c1ff0*/  STL.64 [R1+0xef8], R10 ;  /* 0x000ef80a01007387 */ /* 0x0001e20000100a00 */
[----:B--2---:R-:W-:Y:S06]  /*c2000*/  HMMA.16816.F32 R4, R36, R28, R40 ;  /* 0x0000001c2404723c */ /* 0x004fec0000001828 */
[----:B0-----:R-:W-:Y:S01]  /*c2010*/  HMMA.16816.F32 R8, R32, R2, R48 ;  /* 0x000000022008723c */ /* 0x001fe20000001830 */
[----:B------:R-:W-:-:S15]  /*c2020*/  STL.64 [R1+0xb0b0], R30 ;  /* 0x00b0b01e01007387 */ /* 0x000fde0000100a00 */
[----:B------:R-:W-:-:S07]  /*c2030*/  NOP ;  /* 0x0000000000007918 */ /* 0x000fce0000000000 */
[----:B------:R-:W-:Y:S04]  /*c2040*/  STL.64 [R1+0xee0], R8 ;  /* 0x000ee00801007387 */ /* 0x000fe80000100a00 */
[----:B------:R-:W-:Y:S04]  /*c2050*/  STL.64 [R1+0xee8], R10 ;  /* 0x000ee80a01007387 */ /* 0x000fe80000100a00 */
[----:B------:R-:W-:Y:S04]  /*c2060*/  STL.64 [R1+0xb0a8], R28 ;  /* 0x00b0a81c01007387 */ /* 0x000fe80000100a00 */
        /* <DEDUP_REMOVED lines=78> */
[C---:B---3--:R-:W-:Y:S06]  /*c2550*/  HMMA.16816.F32 R20, R36.reuse, R14, R20 ;  /* 0x0000000e2414723c */ /* 0x048fec0000001814 */
[----:B--2---:R-:W-:Y:S01]  /*c2560*/  HMMA.16816.F32 R28, R36, R16, R28 ;  /* 0x00000010241c723c */ /* 0x004fe2000000181c */
[----:B----4-:R-:W-:-:S15]  /*c2570*/  IMAD R32, R32, 0x100, R13 ;  /* 0x0000010020207824 */ /* 0x010fde00078e020d */
[----:B------:R-:W-:-:S07]  /*c2580*/  NOP ;  /* 0x0000000000007918 */ /* 0x000fce0000000000 */
        /* <DEDUP_REMOVED lines=8> */
[----:B------:R-:W4:Y:S01]  /*c2610*/  LDL.LU R13, [R1+0xb0ec] ;  /* 0x00b0ec00010d7983 */ /* 0x000f220000300800 */
[----:B------:R-:W-:-:S03]  /*c2620*/  IMAD R33, R33, 0x100, R0 ;  /* 0x0000010021217824 */ /* 0x000fc600078e0200 */
        /* <DEDUP_REMOVED lines=8> */
[C---:B--2---:R-:W-:Y:S06]  /*c26b0*/  HMMA.16816.F32 R52, R36.reuse, R4, R52 ;  /* 0x000000042434723c */ /* 0x044fec0000001834 */
[----:B------:R-:W-:Y:S11]  /*c26c0*/  HMMA.16816.F32 R36, R36, R2, R28 ;  /* 0x000000022424723c */ /* 0x000ff6000000181c */
        /* <DEDUP_REMOVED lines=9> */
[----:B------:R-:W2:Y:S01]  /*c2760*/  LDL.LU.64 R28, [R1+0xb0a8] ;  /* 0x00b0a800011c7983 */ /* 0x000ea20000300a00 */
[----:B------:R-:W-:-:S02]  /*c2770*/  IMAD R34, R35, 0x100, R34 ;  /* 0x0000010023227824 */ /* 0x000fc400078e0222 */
[----:B------:R-:W-:Y:S01]  /*c2780*/  IMAD R35, R61, 0x100, R60 ;  /* 0x000001003d237824 */ /* 0x000fe200078e023c */
[----:B------:R-:W-:Y:S02]  /*c2790*/  F2FP.F16.E4M3.UNPACK_B R32, R32 ;  /* 0x00000020ff20723e */ /* 0x000fe400020006ff */
[----:B------:R-:W-:Y:S02]  /*c27a0*/  F2FP.F16.E4M3.UNPACK_B R33, R33 ;  /* 0x00000021ff21723e */ /* 0x000fe400020006ff */
[----:B------:R-:W-:Y:S02]  /*c27b0*/  F2FP.F16.E4M3.UNPACK_B R34, R34 ;  /* 0x00000022ff22723e */ /* 0x000fe400020006ff */
[----:B------:R-:W-:Y:S01]  /*c27c0*/  F2FP.F16.E4M3.UNPACK_B R35, R35 ;  /* 0x00000023ff23723e */ /* 0x000fe200020006ff */
[----:B------:R-:W-:Y:S04]  /*c27d0*/  STL.64 [R1+0x1010], R36 ;  /* 0x0010102401007387 */ /* 0x000fe80000100a00 */
[----:B------:R2:W-:Y:S02]  /*c27e0*/  STL.64 [R1+0x1018], R38 ;  /* 0x0010182601007387 */ /* 0x0005e40000100a00 */
[C---:B---3--:R-:W-:Y:S06]  /*c27f0*/  HMMA.16816.F32 R20, R32.reuse, R18, R20 ;  /* 0x000000122014723c */ /* 0x048fec0000001814 */
[C---:B--2---:R-:W-:Y:S06]  /*c2800*/  HMMA.16816.F32 R36, R32.reuse, R28, R8 ;  /* 0x0000001c2024723c */ /* 0x044fec0000001808 */
        /* <DEDUP_REMOVED lines=10> */
[----:B----4-:R-:W-:-:S15]  /*c28b0*/  HMMA.16816.F32 R8, R32, R14, R52 ;  /* 0x0000000e2008723c */ /* 0x010fde0000001834 */
        /* <DEDUP_REMOVED lines=50> */
[----:B------:R-:W2:Y:S01]  /*c2be0*/  LDL.LU R53, [R1+0x1204] ;  /* 0x0012040001357983 */ /* 0x000ea20000300800 */
[----:B------:R-:W-:-:S03]  /*c2bf0*/  IMAD R38, R41, 0x100, R40 ;  /* 0x0000010029267824 */ /* 0x000fc600078e0228 */
[----:B------:R-:W2:Y:S01]  /*c2c00*/  LDL.LU R56, [R1+0x2048] ;  /* 0x0020480001387983 */ /* 0x000ea20000300800 */
[----:B------:R-:W-:-:S03]  /*c2c10*/  IMAD.MOV.U32 R55, RZ, RZ, R30 ;  /* 0x000000ffff377224 */ /* 0x000fc600078e001e */
[----:B------:R-:W2:Y:S04]  /*c2c20*/  LDL.LU R57, [R1+0x2044] ;  /* 0x0020440001397983 */ /* 0x000ea80000300800 */
[----:B------:R-:W2:Y:S01]  /*c2c30*/  LDL.LU R58, [R1+0x2050] ;  /* 0x00205000013a7983 */ /* 0x000ea20000300800 */
[----:B------:R-:W-:-:S03]  /*c2c40*/  IMAD.MOV.U32 R54, RZ, RZ, R31 ;  /* 0x000000ffff367224 */ /* 0x000fc600078e001f */
[----:B------:R-:W2:Y:S04]  /*c2c50*/  LDL.LU R59, [R1+0x204c] ;  /* 0x00204c00013b7983 */ /* 0x000ea80000300800 */
[----:B------:R-:W2:Y:S04]  /*c2c60*/  LDL.LU R40, [R1+0x2058] ;  /* 0x0020580001287983 */ /* 0x000ea80000300800 */
[----:B------:R-:W2:Y:S04]  /*c2c70*/  LDL.LU R30, [R1+0x2054] ;  /* 0x00205400011e7983 */ /* 0x000ea80000300800 */
[----:B------:R-:W2:Y:S04]  /*c2c80*/  LDL.LU R41, [R1+0x2060] ;  /* 0x0020600001297983 */ /* 0x000ea80000300800 */
[----:B------:R-:W2:Y:S01]  /*c2c90*/  LDL.LU R31, [R1+0x205c] ;  /* 0x00205c00011f7983 */ /* 0x000ea20000300800 */
[C---:B---3--:R-:W-:Y:S06]  /*c2ca0*/  HMMA.16816.F32 R48, R32.reuse, R4, R48 ;  /* 0x000000042030723c */ /* 0x048fec0000001830 */
[----:B----4-:R-:W-:-:S15]  /*c2cb0*/  HMMA.16816.F32 R32, R32, R2, R16 ;  /* 0x000000022020723c */ /* 0x010fde0000001810 */
[----:B------:R-:W-:-:S02]  /*c2cc0*/  NOP ;  /* 0x0000000000007918 */ /* 0x000fc40000000000 */
[----:B------:R-:W-:Y:S04]  /*c2cd0*/  STL.64 [R1+0x1160], R48 ;  /* 0x0011603001007387 */ /* 0x000fe80000100a00 */
[----:B------:R0:W-:Y:S04]  /*c2ce0*/  STL.64 [R1+0x1168], R50 ;  /* 0x0011683201007387 */ /* 0x0001e80000100a00 */
[----:B0-----:R-:W3:Y:S04]  /*c2cf0*/  LDL.LU.64 R50, [R1+0xb0a0] ;  /* 0x00b0a00001327983 */ /* 0x001ee80000300a00 */
[----:B------:R-:W3:Y:S04]  /*c2d00*/  LDL.LU.64 R48, [R1+0xb098] ;  /* 0x00b0980001307983 */ /* 0x000ee80000300a00 */
[----:B------:R-:W4:Y:S01]  /*c2d10*/  LDL.LU.64 R18, [R1+0xb090] ;  /* 0x00b0900001127983 */ /* 0x000f220000300a00 */
[----:B------:R-:W-:Y:S01]  /*c2d20*/  IMAD R39, R43, 0x100, R42 ;  /* 0x000001002b277824 */ /* 0x000fe200078e022a */
[----:B------:R-:W-:-:S02]  /*c2d30*/  F2FP.F16.E4M3.UNPACK_B R36, R36 ;  /* 0x00000024ff24723e */ /* 0x000fc400020006ff */
[----:B------:R-:W-:Y:S01]  /*c2d40*/  F2FP.F16.E4M3.UNPACK_B R37, R37 ;  /* 0x00000025ff25723e */ /* 0x000fe200020006ff */
[----:B------:R-:W3:Y:S01]  /*c2d50*/  LDL.LU.64 R16, [R1+0xb088] ;  /* 0x00b0880001107983 */ /* 0x000ee20000300a00 */
[----:B------:R-:W-:Y:S02]  /*c2d60*/  F2FP.F16.E4M3.UNPACK_B R38, R38 ;  /* 0x00000026ff26723e */ /* 0x000fe400020006ff */
[----:B------:R-:W-:Y:S01]  /*c2d70*/  F2FP.F16.E4M3.UNPACK_B R39, R39 ;  /* 0x00000027ff27723e */ /* 0x000fe200020006ff */
[----:B------:R-:W-:Y:S04]  /*c2d80*/  STL.64 [R1+0x1150], R32 ;  /* 0x0011502001007387 */ /* 0x000fe80000100a00 */
[----:B------:R2:W-:Y:S02]  /*c2d90*/  STL.64 [R1+0x1158], R34 ;  /* 0x0011582201007387 */ /* 0x0005e40000100a00 */
[----:B--2---:R-:W-:Y:S02]  /*c2da0*/  HMMA.16816.F32 R32, R36, R28, R44 ;  /* 0x0000001c2420723c */ /* 0x004fe4000000182c */
[----:B------:R-:W2:-:S15]  /*c2db0*/  LDL.LU R44, [R1+0x1280] ;  /* 0x00128000012c7983 */ /* 0x000e9e0000300800 */
[----:B------:R-:W-:-:S06]  /*c2dc0*/  NOP ;  /* 0x0000000000007918 */ /* 0x000fcc0000000000 */
[----:B------:R-:W-:Y:S04]  /*c2dd0*/  STL.64 [R1+0x1140], R32 ;  /* 0x0011402001007387 */ /* 0x000fe80000100a00 */
[----:B------:R0:W-:Y:S04]  /*c2de0*/  STL.64 [R1+0x1148], R34 ;  /* 0x0011482201007387 */ /* 0x0001e80000100a00 */
[----:B------:R-:W2:Y:S04]  /*c2df0*/  LDL.LU R45, [R1+0x1284] ;  /* 0x00128400012d7983 */ /* 0x000ea80000300800 */
[----:B------:R-:W2:Y:S04]  /*c2e00*/  LDL.LU R46, [R1+0x1288] ;  /* 0x00128800012e7983 */ /* 0x000ea80000300800 */
[----:B------:R-:W2:Y:S04]  /*c2e10*/  LDL.LU R47, [R1+0x128c] ;  /* 0x00128c00012f7983 */ /* 0x000ea80000300800 */
[----:B------:R-:W2:Y:S04]  /*c2e20*/  LDL R42, [R1+0x13b8] ;  /* 0x0013b800012a7983 */ /* 0x000ea80000100800 */
[----:B------:R-:W2:Y:S01]  /*c2e30*/  LDL R43, [R1+0x13bc] ;  /* 0x0013bc00012b7983 */ /* 0x000ea20000100800 */
[----:B----4-:R-:W-:-:S15]  /*c2e40*/  HMMA.16816.F32 R12, R36, R18, R12 ;  /* 0x00000012240c723c */ /* 0x010fde000000180c */
[----:B------:R-:W-:-:S08]  /*c2e50*/  NOP ;  /* 0x0000000000007918 */ /* 0x000fd00000000000 */
[----:B------:R1:W-:Y:S01]  /*c2e60*/  STL.64 [R1+0x1130], R12 ;  /* 0x0011300c01007387 */ /* 0x0003e20000100a00 */
[----:B0-----:R-:W-:Y:S02]  /*c2e70*/  IMAD.MOV.U32 R35, RZ, RZ, R14 ;  /* 0x000000ffff237224 */ /* 0x001fe400078e000e */
[----:B------:R-:W-:Y:S02]  /*c2e80*/  IMAD.MOV.U32 R34, RZ, RZ, R15 ;  /* 0x000000ffff227224 */ /* 0x000fe400078e000f */
[----:B------:R-:W4:Y:S04]  /*c2e90*/  LDL.LU.64 R14, [R1+0xb080] ;  /* 0x00b08000010e7983 */ /* 0x000f280000300a00 */
[----:B-1----:R-:W4:Y:S01]  /*c2ea0*/  LDL.LU.64 R12, [R1+0xb078] ;  /* 0x00b07800010c7983 */ /* 0x002f220000300a00 */
[----:B---3--:R-:W-:Y:S03]  /*c2eb0*/  HMMA.16816.F32 R16, R36, R16, R8 ;  /* 0x000000102410723c */ /* 0x008fe60000001808 */
[----:B------:R0:W-:Y:S04]  /*c2ec0*/  STL [R1+0xa904], R34 ;  /* 0x00a9042201007387 */ /* 0x0001e80000100800 */
[----:B------:R1:W-:-:S15]  /*c2ed0*/  STL [R1+0xa900], R35 ;  /* 0x00a9002301007387 */ /* 0x0003de0000100800 */
[----:B------:R-:W-:-:S01]  /*c2ee0*/  NOP ;  /* 0x0000000000007918 */ /* 0x000fc20000000000 */
[----:B------:R-:W-:Y:S04]  /*c2ef0*/  STL.64 [R1+0x1120], R16 ;  /* 0x0011201001007387 */ /* 0x000fe80000100a00 */
[----:B------:R-:W-:Y:S01]  /*c2f00*/  STL.64 [R1+0x1128], R18 ;  /* 0x0011281201007387 */ /* 0x000fe20000100a00 */
[----:B------:R-:W-:Y:S02]  /*c2f10*/  IMAD R28, R57, 0x100, R56 ;  /* 0x00000100391c7824 */ /* 0x000fe400078e0238 */
[----:B------:R-:W-:Y:S02]  /*c2f20*/  IMAD R29, R59, 0x100, R58 ;  /* 0x000001003b1d7824 */ /* 0x000fe400078e023a */
[----:B------:R-:W-:Y:S01]  /*c2f30*/  IMAD R30, R30, 0x100, R40 ;  /* 0x000001001e1e7824 */ /* 0x000fe200078e0228 */
[----:B--2---:R-:W-:Y:S01]  /*c2f40*/  F2FP.F16.E4M3.UNPACK_B R32, R42 ;  /* 0x0000002aff20723e */ /* 0x004fe200020006ff */
[----:B------:R-:W-:Y:S01]  /*c2f50*/  IMAD R31, R31, 0x100, R41 ;  /* 0x000001001f1f7824 */ /* 0x000fe200078e0229 */
[----:B------:R-:W-:Y:S01]  /*c2f60*/  F2FP.F16.E4M3.UNPACK_B R33, R43 ;  /* 0x0000002bff21723e */ /* 0x000fe200020006ff */
[C---:B----4-:R-:W-:Y:S06]  /*c2f70*/  HMMA.16816.F32 R8, R36.reuse, R14, R20 ;  /* 0x0000000e2408723c */ /* 0x050fec0000001814 */
[----:B------:R-:W-:-:S15]  /*c2f80*/  HMMA.16816.F32 R12, R36, R12, R24 ;  /* 0x0000000c240c723c */ /* 0x000fde0000001818 */
[----:B------:R-:W-:-:S02]  /*c2f90*/  NOP ;  /* 0x0000000000007918 */ /* 0x000fc40000000000 */
[----:B------:R2:W-:Y:S01]  /*c2fa0*/  STL.64 [R1+0x1110], R8 ;  /* 0x0011100801007387 */ /* 0x0005e20000100a00 */
[----:B0-----:R-:W-:Y:S02]  /*c2fb0*/  IMAD.MOV.U32 R34, RZ, RZ, R10 ;  /* 0x000000ffff227224 */ /* 0x001fe400078e000a */
[----:B-1----:R-:W-:Y:S02]  /*c2fc0*/  IMAD.MOV.U32 R35, RZ, RZ, R11 ;  /* 0x000000ffff237224 */ /* 0x002fe400078e000b */
[C---:B--2---:R-:W-:Y:S06]  /*c2fd0*/  HMMA.16816.F32 R8, R36.reuse, R6, R52 ;  /* 0x000000062408723c */ /* 0x044fec0000001834 */
[----:B------:R-:W-:Y:S01]  /*c2fe0*/  HMMA.16816.F32 R4, R36, R4, R48 ;  /* 0x000000042404723c */ /* 0x000fe20000001830 */
[----:B------:R0:W-:Y:S04]  /*c2ff0*/  STL [R1+0xa90c], R35 ;  /* 0x00a90c2301007387 */ /* 0x0001e80000100800 */
[----:B------:R1:W-:Y:S04]  /*c3000*/  STL [R1+0xa908], R34 ;  /* 0x00a9082201007387 */ /* 0x0003e80000100800 */
[----:B------:R-:W-:Y:S04]  /*c3010*/  STL.64 [R1+0x1100], R12 ;  /* 0x0011000c01007387 */ /* 0x000fe80000100a00 */
[----:B------:R-:W-:Y:S05]  /*c3020*/  STL.64 [R1+0x1108], R14 ;  /* 0x0011080e01007387 */ /* 0x000fea0000100a00 */
[----:B0-----:R-:W-:-:S02]  /*c3030*/  IMAD.MOV.U32 R35, RZ, RZ, R10 ;  /* 0x000000ffff237224 */ /* 0x001fc400078e000a */
[----:B-1----:R-:W-:Y:S01]  /*c3040*/  IMAD.MOV.U32 R34, RZ, RZ, R11 ;  /* 0x000000ffff227224 */ /* 0x002fe200078e000b */
[----:B------:R-:W-:Y:S04]  /*c3050*/  STL.64 [R1+0x10f0], R8 ;  /* 0x0010f00801007387 */ /* 0x000fe80000100a00 */
[----:B------:R0:W-:Y:S04]  /*c3060*/  STL [R1+0xa914], R35 ;  /* 0x00a9142301007387 */ /* 0x0001e80000100800 */
[----:B------:R1:W-:Y:S04]  /*c3070*/  STL [R1+0xa910], R34 ;  /* 0x00a9102201007387 */ /* 0x0003e80000100800 */
[----:B------:R-:W-:Y:S01]  /*c3080*/  STL [R1+0x1190], R4 ;  /* 0x0011900401007387 */ /* 0x000fe20000100800 */
[----:B0-----:R-:W-:-:S03]  /*c3090*/  IMAD.MOV.U32 R35, RZ, RZ, R5 ;  /* 0x000000ffff237224 */ /* 0x001fc600078e0005 */
[----:B------:R0:W-:Y:S01]  /*c30a0*/  STL [R1+0x119c], R7 ;  /* 0x00119c0701007387 */ /* 0x0001e20000100800 */
[----:B-1----:R-:W-:Y:S02]  /*c30b0*/  IMAD.MOV.U32 R34, RZ, RZ, R6 ;  /* 0x000000ffff227224 */ /* 0x002fe400078e0006 */
[----:B0-----:R-:W-:Y:S03]  /*c30c0*/  HMMA.16816.F32 R4, R36, R2, R44 ;  /* 0x000000022404723c */ /* 0x001fe6000000182c */
[----:B------:R-:W-:Y:S04]  /*c30d0*/  STL [R1+0xab98], R34 ;  /* 0x00ab982201007387 */ /* 0x000fe80000100800 */
[----:B------:R-:W-:Y:S04]  /*c30e0*/  STL [R1+0xaa34], R35 ;  /* 0x00aa342301007387 */ /* 0x000fe80000100800 */
[----:B------:R-:W2:-:S12]  /*c30f0*/  LDL.LU R52, [R1+0x12f0] ;  /* 0x0012f00001347983 */ /* 0x000e980000300800 */
[----:B------:R0:W-:Y:S04]  /*c3100*/  STL.64 [R1+0x1180], R4 ;  /* 0x0011800401007387 */ /* 0x0001e80000100a00 */
[----:B------:R1:W-:Y:S04]  /*c3110*/  STL.64 [R1+0x1188], R6 ;  /* 0x0011880601007387 */ /* 0x0003e80000100a00 */
        /* <DEDUP_REMOVED lines=11> */
[----:B------:R-:W2:Y:S04]  /*c31d0*/  LDL R18, [R1+0x1398] ;  /* 0x0013980001127983 */ /* 0x000ea80000100800 */
[----:B------:R-:W3:Y:S04]  /*c31e0*/  LDL R19, [R1+0x139c] ;  /* 0x00139c0001137983 */ /* 0x000ee80000100800 */
[----:B0-----:R-:W4:Y:S04]  /*c31f0*/  LDL.LU R4, [R1+0x12b0] ;  /* 0x0012b00001047983 */ /* 0x001f280000300800 */
[----:B------:R-:W4:Y:S04]  /*c3200*/  LDL.LU R5, [R1+0x12b4] ;  /* 0x0012b40001057983 */ /* 0x000f280000300800 */
[----:B-1----:R-:W4:Y:S04]  /*c3210*/  LDL.LU R6, [R1+0x12b8] ;  /* 0x0012b80001067983 */ /* 0x002f280000300800 */
[----:B------:R-:W4:Y:S04]  /*c3220*/  LDL.LU R7, [R1+0x12bc] ;  /* 0x0012bc0001077983 */ /* 0x000f280000300800 */
[----:B------:R-:W3:Y:S04]  /*c3230*/  LDL R16, [R1+0x13a8] ;  /* 0x0013a80001107983 */ /* 0x000ee80000100800 */
[----:B------:R-:W3:Y:S04]  /*c3240*/  LDL R17, [R1+0x13ac] ;  /* 0x0013ac0001117983 */ /* 0x000ee80000100800 */
[----:B------:R-:W3:Y:S04]  /*c3250*/  LDL R60, [R1+0x13c8] ;  /* 0x0013c800013c7983 */ /* 0x000ee80000100800 */
[----:B------:R-:W3:Y:S04]  /*c3260*/  LDL R61, [R1+0x13cc] ;  /* 0x0013cc00013d7983 */ /* 0x000ee80000100800 */
[----:B------:R-:W3:Y:S04]  /*c3270*/  LDL.LU R20, [R1+0x2068] ;  /* 0x0020680001147983 */ /* 0x000ee80000300800 */
[----:B------:R-:W3:Y:S04]  /*c3280*/  LDL.LU R21, [R1+0x2064] ;  /* 0x0020640001157983 */ /* 0x000ee80000300800 */
[----:B------:R-:W3:Y:S04]  /*c3290*/  LDL.LU R22, [R1+0x2070] ;  /* 0x0020700001167983 */ /* 0x000ee80000300800 */
[----:B------:R-:W3:Y:S04]  /*c32a0*/  LDL.LU R23, [R1+0x206c] ;  /* 0x00206c0001177983 */ /* 0x000ee80000300800 */
[----:B------:R-:W3:Y:S04]  /*c32b0*/  LDL.LU R24, [R1+0x2078] ;  /* 0x0020780001187983 */ /* 0x000ee80000300800 */
[----:B------:R-:W3:Y:S04]  /*c32c0*/  LDL.LU R25, [R1+0x2074] ;  /* 0x0020740001197983 */ /* 0x000ee80000300800 */
[----:B------:R-:W3:Y:S04]  /*c32d0*/  LDL R26, [R1+0x13d8] ;  /* 0x0013d800011a7983 */ /* 0x000ee80000100800 */
[----:B------:R-:W3:Y:S04]  /*c32e0*/  LDL R27, [R1+0x13dc] ;  /* 0x0013dc00011b7983 */ /* 0x000ee80000100800 */
[----:B------:R-:W3:Y:S04]  /*c32f0*/  LDL.LU R56, [R1+0x2080] ;  /* 0x0020800001387983 */ /* 0x000ee80000300800 */
[----:B------:R-:W3:Y:S04]  /*c3300*/  LDL.LU R57, [R1+0x207c] ;  /* 0x00207c0001397983 */ /* 0x000ee80000300800 */
[----:B------:R-:W3:Y:S04]  /*c3310*/  LDL R58, [R1+0x13e8] ;  /* 0x0013e800013a7983 */ /* 0x000ee80000100800 */
[----:B------:R-:W3:Y:S04]  /*c3320*/  LDL R59, [R1+0x13ec] ;  /* 0x0013ec00013b7983 */ /* 0x000ee80000100800 */
[----:B------:R-:W3:Y:S04]  /*c3330*/  LDL.LU R48, [R1+0x1330] ;  /* 0x0013300001307983 */ /* 0x000ee80000300800 */
[----:B------:R-:W3:Y:S04]  /*c3340*/  LDL.LU R49, [R1+0x1334] ;  /* 0x0013340001317983 */ /* 0x000ee80000300800 */
[----:B------:R-:W3:Y:S04]  /*c3350*/  LDL.LU R50, [R1+0x1338] ;  /* 0x0013380001327983 */ /* 0x000ee80000300800 */
[----:B------:R-:W3:Y:S04]  /*c3360*/  LDL.LU R51, [R1+0x133c] ;  /* 0x00133c0001337983 */ /* 0x000ee80000300800 */
[----:B------:R-:W3:Y:S04]  /*c3370*/  LDL R40, [R1+0x13f8] ;  /* 0x0013f80001287983 */ /* 0x000ee80000100800 */
[----:B------:R-:W3:Y:S04]  /*c3380*/  LDL R41, [R1+0x13fc] ;  /* 0x0013fc0001297983 */ /* 0x000ee80000100800 */
[----:B------:R-:W3:Y:S04]  /*c3390*/  LDL R42, [R1+0x1408] ;  /* 0x00140800012a7983 */ /* 0x000ee80000100800 */
[----:B------:R-:W3:Y:S04]  /*c33a0*/  LDL R43, [R1+0x140c] ;  /* 0x00140c00012b7983 */ /* 0x000ee80000100800 */
[----:B------:R-:W3:Y:S04]  /*c33b0*/  LDL.LU R44, [R1+0x1360] ;  /* 0x00136000012c7983 */ /* 0x000ee80000300800 */
[----:B------:R-:W3:Y:S04]  /*c33c0*/  LDL.LU R45, [R1+0x1364] ;  /* 0x00136400012d7983 */ /* 0x000ee80000300800 */
[----:B------:R-:W3:Y:S04]  /*c33d0*/  LDL.LU R46, [R1+0x1368] ;  /* 0x00136800012e7983 */ /* 0x000ee80000300800 */
[----:B------:R-:W3:Y:S01]  /*c33e0*/  LDL.LU R47, [R1+0x136c] ;  /* 0x00136c00012f7983 */ /* 0x000ee20000300800 */
[----:B------:R-:W-:-:S02]  /*c33f0*/  F2FP.F16.E4M3.UNPACK_B R28, R28 ;  /* 0x0000001cff1c723e */ /* 0x000fc400020006ff */
[----:B------:R-:W-:Y:S02]  /*c3400*/  F2FP.F16.E4M3.UNPACK_B R29, R29 ;  /* 0x0000001dff1d723e */ /* 0x000fe400020006ff */
[----:B------:R-:W-:Y:S02]  /*c3410*/  F2FP.F16.E4M3.UNPACK_B R30, R30 ;  /* 0x0000001eff1e723e */ /* 0x000fe400020006ff */
[----:B------:R-:W-:Y:S02]  /*c3420*/  F2FP.F16.E4M3.UNPACK_B R31, R31 ;  /* 0x0000001fff1f723e */ /* 0x000fe400020006ff */
[----:B--2---:R-:W-:-:S05]  /*c3430*/  F2FP.F16.E4M3.UNPACK_B R18, R18 ;  /* 0x00000012ff12723e */ /* 0x004fca00020006ff */
[----:B----4-:R-:W-:Y:S01]  /*c3440*/  HMMA.16816.F32 R4, R28, R32, R4 ;  /* 0x000000201c04723c */ /* 0x010fe20000001804 */
[----:B---3--:R-:W-:-:S15]  /*c3450*/  F2FP.F16.E4M3.UNPACK_B R19, R19 ;  /* 0x00000013ff13723e */ /* 0x008fde00020006ff */
[----:B------:R-:W-:-:S07]  /*c3460*/  NOP ;  /* 0x0000000000007918 */ /* 0x000fce0000000000 */
[----:B------:R-:W-:Y:S04]  /*c3470*/  STL.64 [R1+0x11f0], R4 ;  /* 0x0011f00401007387 */ /* 0x000fe80000100a00 */
[----:B------:R0:W-:Y:S02]  /*c3480*/  STL.64 [R1+0x11f8], R6 ;  /* 0x0011f80601007387 */ /* 0x0001e40000100a00 */
[----:B0-----:R-:W-:Y:S01]  /*c3490*/  HMMA.16816.F32 R4, R28, R18, R12 ;  /* 0x000000121c04723c */ /* 0x001fe2000000180c */
[----:B------:R-:W-:Y:S02]  /*c34a0*/  F2FP.F16.E4M3.UNPACK_B R16, R16 ;  /* 0x00000010ff10723e */ /* 0x000fe400020006ff */
[----:B------:R-:W-:-:S15]  /*c34b0*/  F2FP.F16.E4M3.UNPACK_B R17, R17 ;  /* 0x00000011ff11723e */ /* 0x000fde00020006ff */
[----:B------:R-:W-:-:S05]  /*c34c0*/  NOP ;  /* 0x0000000000007918 */ /* 0x000fca0000000000 */
[----:B------:R-:W-:Y:S04]  /*c34d0*/  STL.64 [R1+0x1220], R4 ;  /* 0x0012200401007387 */ /* 0x000fe80000100a00 */
[----:B------:R0:W-:Y:S02]  /*c34e0*/  STL.64 [R1+0x1228], R6 ;  /* 0x0012280601007387 */ /* 0x0001e40000100a00 */
[----:B0-----:R-:W-:Y:S01]  /*c34f0*/  HMMA.16816.F32 R4, R28, R16, R8 ;  /* 0x000000101c04723c */ /* 0x001fe20000001808 */
[----:B------:R-:W-:Y:S02]  /*c3500*/  F2FP.F16.E4M3.UNPACK_B R14, R60 ;  /* 0x0000003cff0e723e */ /* 0x000fe400020006ff */
[----:B------:R-:W-:Y:S01]  /*c3510*/  F2FP.F16.E4M3.UNPACK_B R15, R61 ;  /* 0x0000003dff0f723e */ /* 0x000fe200020006ff */
[----:B------:R-:W-:Y:S01]  /*c3520*/  STL.64 [R1+0xb038], R18 ;  /* 0x00b0381201007387 */ /* 0x000fe20000100a00 */
[----:B------:R-:W-:-:S03]  /*c3530*/  F2FP.F16.E4M3.UNPACK_B R12, R26 ;  /* 0x0000001aff0c723e */ /* 0x000fc600020006ff */
[----:B------:R-:W-:Y:S01]  /*c3540*/  STL.64 [R1+0xb030], R16 ;  /* 0x00b0301001007387 */ /* 0x000fe20000100a00 */
[----:B------:R-:W-:-:S14]  /*c3550*/  F2FP.F16.E4M3.UNPACK_B R13, R27 ;  /* 0x0000001bff0d723e */ /* 0x000fdc00020006ff */
[----:B------:R-:W-:Y:S04]  /*c3560*/  STL.64 [R1+0x1250], R4 ;  /* 0x0012500401007387 */ /* 0x000fe80000100a00 */
[----:B------:R0:W-:Y:S01]  /*c3570*/  STL.64 [R1+0x1258], R6 ;  /* 0x0012580601007387 */ /* 0x0001e20000100a00 */
[C---:B------:R-:W-:Y:S06]  /*c3580*/  HMMA.16816.F32 R8, R28.reuse, R12, R48 ;  /* 0x0000000c1c08723c */ /* 0x040fec0000001830 */
[----:B0-----:R-:W-:-:S15]  /*c3590*/  HMMA.16816.F32 R4, R28, R14, R52 ;  /* 0x0000000e1c04723c */ /* 0x001fde0000001834 */
[----:B------:R-:W-:-:S08]  /*c35a0*/  NOP ;  /* 0x0000000000007918 */ /* 0x000fd00000000000 */
[----:B------:R-:W-:Y:S04]  /*c35b0*/  STL.64 [R1+0x1280], R4 ;  /* 0x0012800401007387 */ /* 0x000fe80000100a00 */
[----:B------:R0:W-:Y:S04]  /*c35c0*/  STL.64 [R1+0x1288], R6 ;  /* 0x0012880601007387 */ /* 0x0001e80000100a00 */
[----:B------:R-:W-:Y:S04]  /*c35d0*/  STL.64 [R1+0xb018], R14 ;  /* 0x00b0180e01007387 */ /* 0x000fe80000100a00 */
[----:B------:R-:W-:Y:S01]  /*c35e0*/  STL.64 [R1+0xb010], R12 ;  /* 0x00b0100c01007387 */ /* 0x000fe20000100a00 */
[----:B0-----:R-:W-:-:S02]  /*c35f0*/  F2FP.F16.E4M3.UNPACK_B R6, R58 ;  /* 0x0000003aff06723e */ /* 0x001fc400020006ff */
[----:B------:R-:W-:Y:S01]  /*c3600*/  F2FP.F16.E4M3.UNPACK_B R7, R59 ;  /* 0x0000003bff07723e */ /* 0x000fe200020006ff */
[----:B------:R-:W-:Y:S04]  /*c3610*/  STL.64 [R1+0x12b0], R8 ;  /* 0x0012b00801007387 */ /* 0x000fe80000100a00 */
[----:B------:R0:W-:Y:S04]  /*c3620*/  STL.64 [R1+0x12b8], R10 ;  /* 0x0012b80a01007387 */ /* 0x0001e80000100a00 */
[----:B------:R-:W2:Y:S01]  /*c3630*/  LDL.LU R48, [R1+0xfc0] ;  /* 0x000fc00001307983 */ /* 0x000ea20000300800 */
[----:B0-----:R-:W-:-:S15]  /*c3640*/  HMMA.16816.F32 R8, R28, R6, R44 ;  /* 0x000000061c08723c */ /* 0x001fde000000182c */
[----:B------:R-:W-:-:S08]  /*c3650*/  NOP ;  /* 0x0000000000007918 */ /* 0x000fd00000000000 */
[----:B------:R-:W-:Y:S04]  /*c3660*/  STL.64 [R1+0x1380], R8 ;  /* 0x0013800801007387 */ /* 0x000fe80000100a00 */
[----:B------:R0:W-:Y:S04]  /*c3670*/  STL.64 [R1+0x1388], R10 ;  /* 0x0013880a01007387 */ /* 0x0001e80000100a00 */
[----:B------:R-:W2:Y:S04]  /*c3680*/  LDL.LU R49, [R1+0xfc4] ;  /* 0x000fc40001317983 */ /* 0x000ea80000300800 */
[----:B------:R-:W3:Y:S04]  /*c3690*/  LDL.LU R50, [R1+0xfc8] ;  /* 0x000fc80001327983 */ /* 0x000ee80000300800 */
[----:B------:R-:W3:Y:S01]  /*c36a0*/  LDL.LU R51, [R1+0xfcc] ;  /* 0x000fcc0001337983 */ /* 0x000ee20000300800 */
[----:B------:R-:W-:-:S02]  /*c36b0*/  IMAD R39, R57, 0x100, R56 ;  /* 0x0000010039277824 */ /* 0x000fc400078e0238 */
[----:B------:R-:W-:Y:S01]  /*c36c0*/  IMAD.MOV.U32 R56, RZ, RZ, R0 ;  /* 0x000000ffff387224 */ /* 0x000fe200078e0000 */
[----:B---3--:R-:W-:Y:S04]  /*c36d0*/  STL.64 [R1+0xafe8], R50 ;  /* 0x00afe83201007387 */ /* 0x008fe80000100a00 */
[----:B--2---:R-:W-:Y:S04]  /*c36e0*/  STL.64 [R1+0xafe0], R48 ;  /* 0x00afe03001007387 */ /* 0x004fe80000100a00 */
[----:B------:R-:W2:Y:S04]  /*c36f0*/  LDL.LU R0, [R1+0xb070] ;  /* 0x00b0700001007983 */ /* 0x000ea80000300800 */
[----:B------:R-:W3:Y:S04]  /*c3700*/  LDL.LU R57, [R1+0x1174] ;  /* 0x0011740001397983 */ /* 0x000ee80000300800 */
[----:B------:R-:W4:Y:S04]  /*c3710*/  LDL.LU R58, [R1+0x1178] ;  /* 0x00117800013a7983 */ /* 0x000f280000300800 */
[----:B------:R-:W4:Y:S01]  /*c3720*/  LDL.LU R59, [R1+0x117c] ;  /* 0x00117c00013b7983 */ /* 0x000f220000300800 */
[----:B------:R-:W-:-:S02]  /*c3730*/  IMAD R38, R25, 0x100, R24 ;  /* 0x0000010019267824 */ /* 0x000fc400078e0218 */
[----:B--2---:R-:W-:Y:S01]  /*c3740*/  IMAD.MOV.U32 R25, RZ, RZ, R0 ;  /* 0x000000ffff197224 */ /* 0x004fe200078e0000 */
[----:B----4-:R-:W-:Y:S04]  /*c3750*/  STL.64 [R1+0xaff8], R58 ;  /* 0x00aff83a01007387 */ /* 0x010fe80000100a00 */
[----:B---3--:R1:W-:Y:S04]  /*c3760*/  STL.64 [R1+0xaff0], R56 ;  /* 0x00aff03801007387 */ /* 0x0083e80000100a00 */
[----:B------:R-:W2:Y:S04]  /*c3770*/  LDL.LU R24, [R1+0x11b0] ;  /* 0x0011b00001187983 */ /* 0x000ea80000300800 */
[----:B------:R-:W0:Y:S04]  /*c3780*/  LDL.LU R0, [R1+0xb06c] ;  /* 0x00b06c0001007983 */ /* 0x000e280000300800 */
[----:B------:R-:W3:Y:S04]  /*c3790*/  LDL.LU R26, [R1+0x11b8] ;  /* 0x0011b800011a7983 */ /* 0x000ee80000300800 */
[----:B------:R-:W3:Y:S01]  /*c37a0*/  LDL.LU R27, [R1+0x11bc] ;  /* 0x0011bc00011b7983 */ /* 0x000ee20000300800 */
[----:B0-----:R-:W-:-:S03]  /*c37b0*/  IMAD.MOV.U32 R10, RZ, RZ, R0 ;  /* 0x000000ffff0a7224 */ /* 0x001fc600078e0000 */
[----:B---3--:R-:W-:Y:S04]  /*c37c0*/  STL.64 [R1+0xb008], R26 ;  /* 0x00b0081a01007387 */ /* 0x008fe80000100a00 */
[----:B--2---:R0:W-:Y:S04]  /*c37d0*/  STL.64 [R1+0xb000], R24 ;  /* 0x00b0001801007387 */ /* 0x0041e80000100a00 */
[----:B------:R-:W2:Y:S04]  /*c37e0*/  LDL.LU R8, [R1+0x11d0] ;  /* 0x0011d00001087983 */ /* 0x000ea80000300800 */
[----:B------:R-:W2:Y:S04]  /*c37f0*/  LDL.LU R9, [R1+0x11d4] ;  /* 0x0011d40001097983 */ /* 0x000ea80000300800 */
[----:B------:R-:W3:Y:S04]  /*c3800*/  LDL.LU R0, [R1+0xb068] ;  /* 0x00b0680001007983 */ /* 0x000ee80000300800 */
[----:B------:R-:W4:Y:S04]  /*c3810*/  LDL.LU R11, [R1+0x11dc] ;  /* 0x0011dc00010b7983 */ /* 0x000f280000300800 */
[----:B----4-:R-:W-:Y:S04]  /*c3820*/  STL.64 [R1+0xb028], R10 ;  /* 0x00b0280a01007387 */ /* 0x010fe80000100a00 */
[----:B--2---:R2:W-:Y:S04]  /*c3830*/  STL.64 [R1+0xb020], R8 ;  /* 0x00b0200801007387 */ /* 0x0045e80000100a00 */
[----:B-1----:R-:W4:Y:S04]  /*c3840*/  LDL.LU R56, [R1+0x1290] ;  /* 0x0012900001387983 */ /* 0x002f280000300800 */
[----:B------:R-:W4:Y:S04]  /*c3850*/  LDL.LU R57, [R1+0x1294] ;  /* 0x0012940001397983 */ /* 0x000f280000300800 */
[----:B------:R-:W2:Y:S01]  /*c3860*/  LDL.LU R58, [R1+0x1298] ;  /* 0x00129800013a7983 */ /* 0x000ea20000300800 */
[----:B---3--:R-:W-:-:S03]  /*c3870*/  IMAD.MOV.U32 R59, RZ, RZ, R0 ;  /* 0x000000ffff3b7224 */ /* 0x008fc600078e0000 */
[----:B------:R-:W3:Y:S04]  /*c3880*/  LDL.LU R0, [R1+0xb064] ;  /* 0x00b0640001007983 */ /* 0x000ee80000300800 */
[----:B--2---:R-:W-:Y:S04]  /*c3890*/  STL.64 [R1+0xb048], R58 ;  /* 0x00b0483a01007387 */ /* 0x004fe80000100a00 */
[----:B----4-:R1:W-:Y:S04]  /*c38a0*/  STL.64 [R1+0xb040], R56 ;  /* 0x00b0403801007387 */ /* 0x0103e80000100a00 */
[----:B0-----:R-:W2:Y:S04]  /*c38b0*/  LDL.LU R24, [R1+0x12a0] ;  /* 0x0012a00001187983 */ /* 0x001ea80000300800 */
[----:B------:R-:W2:Y:S04]  /*c38c0*/  LDL.LU R25, [R1+0x12a4] ;  /* 0x0012a40001197983 */ /* 0x000ea80000300800 */
[----:B------:R-:W4:Y:S04]  /*c38d0*/  LDL.LU R26, [R1+0x12a8] ;  /* 0x0012a800011a7983 */ /* 0x000f280000300800 */
[----:B------:R-:W4:Y:S01]  /*c38e0*/  LDL.LU R27, [R1+0x12ac] ;  /* 0x0012ac00011b7983 */ /* 0x000f220000300800 */
[----:B---3--:R-:W-:-:S03]  /*c38f0*/  IMAD.MOV.U32 R15, RZ, RZ, R0 ;  /* 0x000000ffff0f7224 */ /* 0x008fc600078e0000 */
[----:B----4-:R-:W-:Y:S04]  /*c3900*/  STL.64 [R1+0xb058], R26 ;  /* 0x00b0581a01007387 */ /* 0x010fe80000100a00 */
        /* <DEDUP_REMOVED lines=9> */
[----:B-1----:R-:W2:Y:S04]  /*c39a0*/  LDL.LU R56, [R1+0x1320] ;  /* 0x0013200001387983 */ /* 0x002ea80000300800 */
[----:B------:R-:W2:Y:S04]  /*c39b0*/  LDL.LU R57, [R1+0x1324] ;  /* 0x0013240001397983 */ /* 0x000ea80000300800 */
[----:B------:R-:W2:Y:S04]  /*c39c0*/  LDL.LU R58, [R1+0x1328] ;  /* 0x00132800013a7983 */ /* 0x000ea80000300800 */
[----:B------:R-:W2:Y:S04]  /*c39d0*/  LDL.LU R59, [R1+0x132c] ;  /* 0x00132c00013b7983 */ /* 0x000ea80000300800 */
[----:B0-----:R-:W4:Y:S04]  /*c39e0*/  LDL.LU R24, [R1+0x1340] ;  /* 0x0013400001187983 */ /* 0x001f280000300800 */
[----:B------:R-:W4:Y:S04]  /*c39f0*/  LDL.LU R25, [R1+0x1344] ;  /* 0x0013440001197983 */ /* 0x000f280000300800 */
[----:B------:R-:W4:Y:S04]  /*c3a00*/  LDL.LU R26, [R1+0x1348] ;  /* 0x00134800011a7983 */ /* 0x000f280000300800 */
[----:B------:R-:W4:Y:S04]  /*c3a10*/  LDL.LU R27, [R1+0x134c] ;  /* 0x00134c00011b7983 */ /* 0x000f280000300800 */
[----:B------:R-:W2:Y:S04]  /*c3a20*/  LDL.LU R16, [R1+0x1310] ;  /* 0x0013100001107983 */ /* 0x000ea80000300800 */
[----:B------:R-:W2:Y:S04]  /*c3a30*/  LDL.LU R17, [R1+0x1314] ;  /* 0x0013140001117983 */ /* 0x000ea80000300800 */
[----:B------:R-:W2:Y:S01]  /*c3a40*/  LDL.LU R18, [R1+0x1318] ;  /* 0x0013180001127983 */ /* 0x000ea20000300800 */
[----:B------:R-:W-:-:S02]  /*c3a50*/  F2FP.F16.E4M3.UNPACK_B R4, R40 ;  /* 0x00000028ff04723e */ /* 0x000fc400020006ff */
[----:B------:R-:W-:Y:S01]  /*c3a60*/  F2FP.F16.E4M3.UNPACK_B R5, R41 ;  /* 0x00000029ff05723e */ /* 0x000fe200020006ff */
[----:B------:R-:W2:Y:S01]  /*c3a70*/  LDL.LU R35, [R1+0x208c] ;  /* 0x00208c0001237983 */ /* 0x000ea20000300800 */
[----:B------:R-:W-:Y:S01]  /*c3a80*/  IMAD R36, R21, 0x100, R20 ;  /* 0x0000010015247824 */ /* 0x000fe200078e0214 */
[----:B------:R-:W-:Y:S01]  /*c3a90*/  F2FP.F16.E4M3.UNPACK_B R2, R42 ;  /* 0x0000002aff02723e */ /* 0x000fe200020006ff */
[----:B------:R-:W-:Y:S01]  /*c3aa0*/  IMAD R37, R23, 0x100, R22 ;  /* 0x0000010017257824 */ /* 0x000fe200078e0216 */
[----:B------:R-:W-:Y:S01]  /*c3ab0*/  F2FP.F16.E4M3.UNPACK_B R3, R43 ;  /* 0x0000002bff03723e */ /* 0x000fe200020006ff */
[----:B------:R-:W2:Y:S04]  /*c3ac0*/  LDL.LU R34, [R1+0x2098] ;  /* 0x0020980001227983 */ /* 0x000ea80000300800 */
[----:B------:R-:W2:Y:S01]  /*c3ad0*/  LDL.LU R60, [R1+0x2094] ;  /* 0x00209400013c7983 */ /* 0x000ea20000300800 */
[----:B------:R-:W-:-:S03]  /*c3ae0*/  F2FP.F16.E4M3.UNPACK_B R36, R36 ;  /* 0x00000024ff24723e */ /* 0x000fc600020006ff */
[----:B------:R-:W2:Y:S01]  /*c3af0*/  LDL.LU R61, [R1+0x20a0] ;  /* 0x0020a000013d7983 */ /* 0x000ea20000300800 */
[----:B------:R-:W-:Y:S02]  /*c3b00*/  F2FP.F16.E4M3.UNPACK_B R37, R37 ;  /* 0x00000025ff25723e */ /* 0x000fe400020006ff */
[----:B------:R-:W-:Y:S02]  /*c3b10*/  F2FP.F16.E4M3.UNPACK_B R38, R38 ;  /* 0x00000026ff26723e */ /* 0x000fe400020006ff */
[----:B------:R-:W-:Y:S01]  /*c3b20*/  F2FP.F16.E4M3.UNPACK_B R39, R39 ;  /* 0x00000027ff27723e */ /* 0x000fe200020006ff */
[----:B---3--:R-:W-:Y:S02]  /*c3b30*/  IMAD.MOV.U32 R19, RZ, RZ, R0 ;  /* 0x000000ffff137224 */ /* 0x008fe400078e0000 */
        /* <DEDUP_REMOVED lines=12> */
[C---:B----4-:R-:W-:Y:S03]  /*c3c00*/  HMMA.16816.F32 R24, R28.reuse, R4, R24 ;  /* 0x000000041c18723c */ /* 0x050fe60000001818 */
[----:B------:R-:W4:Y:S03]  /*c3c10*/  LDL.LU R55, [R1+0x11ac] ;  /* 0x0011ac0001377983 */ /* 0x000f260000300800 */
[----:B--2---:R-:W-:Y:S01]  /*c3c20*/  HMMA.16816.F32 R28, R28, R2, R56 ;  /* 0x000000021c1c723c */ /* 0x004fe20000001838 */
[----:B------:R-:W2:Y:S04]  /*c3c30*/  LDL.LU R40, [R1+0x20a8] ;  /* 0x0020a80001287983 */ /* 0x000ea80000300800 */
[----:B------:R-:W2:Y:S01]  /*c3c40*/  LDL.LU R41, [R1+0x20a4] ;  /* 0x0020a40001297983 */ /* 0x000ea20000300800 */
[C---:B------:R-:W-:Y:S03]  /*c3c50*/  HMMA.16816.F32 R16, R36.reuse, R32, R16 ;  /* 0x000000202410723c */ /* 0x040fe60000001810 */
        /* <DEDUP_REMOVED lines=8> */
[----:B0-----:R-:W4:Y:S04]  /*c3ce0*/  LDL.LU.64 R26, [R1+0xb058] ;  /* 0x00b05800011a7983 */ /* 0x001f280000300a00 */
[----:B------:R-:W4:Y:S04]  /*c3cf0*/  LDL.LU.64 R24, [R1+0xb050] ;  /* 0x00b0500001187983 */ /* 0x000f280000300a00 */
[----:B------:R-:W2:Y:S04]  /*c3d00*/  LDL.LU.64 R58, [R1+0xb048] ;  /* 0x00b04800013a7983 */ /* 0x000ea80000300a00 */
[----:B------:R-:W2:Y:S04]  /*c3d10*/  LDL.LU.64 R56, [R1+0xb040] ;  /* 0x00b0400001387983 */ /* 0x000ea80000300a00 */
[----:B------:R0:W-:Y:S04]  /*c3d20*/  STL.64 [R1+0x12f0], R28 ;  /* 0x0012f01c01007387 */ /* 0x0001e80000100a00 */
[----:B------:R1:W-:Y:S04]  /*c3d30*/  STL.64 [R1+0x12f8], R30 ;  /* 0x0012f81e01007387 */ /* 0x0003e80000100a00 */
[----:B0-----:R-:W2:Y:S04]  /*c3d40*/  LDL.LU R29, [R1+0x2088] ;  /* 0x00208800011d7983 */ /* 0x001ea80000300800 */
[----:B-1----:R-:W2:Y:S04]  /*c3d50*/  LDL.LU R30, [R1+0x2084] ;  /* 0x00208400011e7983 */ /* 0x002ea80000300800 */
[----:B------:R-:W2:Y:S04]  /*c3d60*/  LDL.LU R31, [R1+0x2090] ;  /* 0x00209000011f7983 */ /* 0x000ea80000300800 */
        /* <DEDUP_REMOVED lines=31> */
[----:B---3--:R-:W-:Y:S01]  /*c3f60*/  HMMA.16816.F32 R8, R36, R4, R8 ;  /* 0x000000042408723c */ /* 0x008fe20000001808 */
[----:B------:R-:W-:-:S02]  /*c3f70*/  IMAD R28, R30, 0x100, R29 ;  /* 0x000001001e1c7824 */ /* 0x000fc400078e021d */
[----:B------:R-:W-:Y:S02]  /*c3f80*/  IMAD R29, R35, 0x100, R31 ;  /* 0x00000100231d7824 */ /* 0x000fe400078e021f */
[----:B------:R-:W-:Y:S02]  /*c3f90*/  IMAD R30, R60, 0x100, R34 ;  /* 0x000001003c1e7824 */ /* 0x000fe400078e0222 */
[----:B------:R-:W-:Y:S01]  /*c3fa0*/  IMAD R31, R0, 0x100, R61 ;  /* 0x00000100001f7824 */ /* 0x000fe200078e023d */
[----:B------:R-:W-:Y:S02]  /*c3fb0*/  F2FP.F16.E4M3.UNPACK_B R28, R28 ;  /* 0x0000001cff1c723e */ /* 0x000fe400020006ff */
[----:B------:R-:W-:Y:S02]  /*c3fc0*/  F2FP.F16.E4M3.UNPACK_B R29, R29 ;  /* 0x0000001dff1d723e */ /* 0x000fe400020006ff */
[----:B------:R-:W-:Y:S02]  /*c3fd0*/  F2FP.F16.E4M3.UNPACK_B R30, R30 ;  /* 0x0000001eff1e723e */ /* 0x000fe400020006ff */
[----:B------:R-:W-:Y:S01]  /*c3fe0*/  F2FP.F16.E4M3.UNPACK_B R31, R31 ;  /* 0x0000001fff1f723e */ /* 0x000fe200020006ff */
[----:B------:R-:W-:Y:S08]  /*c3ff0*/  HMMA.16816.F32 R20, R36, R2, R20 ;  /* 0x000000022414723c */ /* 0x000ff00000001814 */
[----:B------:R-:W-:Y:S01]  /*c4000*/  STL.64 [R1+0x1350], R8 ;  /* 0x0013500801007387 */ /* 0x000fe20000100a00 */
[----:B------:R-:W-:-:S03]  /*c4010*/  IMAD.MOV.U32 R0, RZ, RZ, R11 ;  /* 0x000000ffff007224 */ /* 0x000fc600078e000b */
[----:B------:R-:W-:Y:S04]  /*c4020*/  STL [R1+0x1358], R10 ;  /* 0x0013580a01007387 */ /* 0x000fe80000100800 */
[----:B------:R-:W-:Y:S04]  /*c4030*/  STL [R1+0xa898], R0 ;  /* 0x00a8980001007387 */ /* 0x000fe80000100800 */
[----:B------:R-:W-:Y:S04]  /*c4040*/  STL.64 [R1+0xafb8], R32 ;  /* 0x00afb82001007387 */ /* 0x000fe80000100a00 */
[----:B------:R-:W-:Y:S04]  /*c4050*/  STL.64 [R1+0x12e0], R20 ;  /* 0x0012e01401007387 */ /* 0x000fe80000100a00 */
[----:B------:R0:W-:Y:S02]  /*c4060*/  STL.64 [R1+0x12e8], R22 ;  /* 0x0012e81601007387 */ /* 0x0001e40000100a00 */
[----:B0-----:R-:W-:Y:S01]  /*c4070*/  HMMA.16816.F32 R20, R28, R18, R52 ;  /* 0x000000121c14723c */ /* 0x001fe20000001834 */
[----:B------:R-:W-:-:S02]  /*c4080*/  IMAD R36, R41, 0x100, R40 ;  /* 0x0000010029247824 */ /* 0x000fc400078e0228 */
[----:B------:R-:W-:-:S03]  /*c4090*/  IMAD R37, R43, 0x100, R42 ;  /* 0x000001002b257824 */ /* 0x000fc600078e022a */
[----:B--2---:R-:W-:-:S15]  /*c40a0*/  HMMA.16816.F32 R8, R28, R32, R24 ;  /* 0x000000201c08723c */ /* 0x004fde0000001818 */
[----:B------:R-:W-:-:S08]  /*c40b0*/  NOP ;  /* 0x0000000000007918 */ /* 0x000fd00000000000 */
        /* <DEDUP_REMOVED lines=13> */
[----:B0-----:R-:W-:Y:S02]  /*c4190*/  HMMA.16816.F32 R8, R28, R12, R44 ;  /* 0x0000000c1c08723c */ /* 0x001fe4000000182c */
[----:B------:R-:W-:Y:S04]  /*c41a0*/  STL.64 [R1+0xaf90], R14 ;  /* 0x00af900e01007387 */ /* 0x000fe80000100a00 */
[----:B------:R0:W-:-:S15]  /*c41b0*/  STL.64 [R1+0xaf88], R12 ;  /* 0x00af880c01007387 */ /* 0x0001de0000100a00 */
[----:B------:R-:W-:-:S02]  /*c41c0*/  NOP ;  /* 0x0000000000007918 */ /* 0x000fc40000000000 */
        /* <DEDUP_REMOVED lines=80> */
[----:B------:R-:W2:Y:S01]  /*c46d0*/  LDL.LU.64 R32, [R1+0xafb8] ;  /* 0x00afb80001207983 */ /* 0x000ea20000300a00 */
[----:B----4-:R-:W-:-:S02]  /*c46e0*/  IMAD R38, R0, 0x100, R39 ;  /* 0x0000010000267824 */ /* 0x010fc400078e0227 */
[----:B------:R-:W-:Y:S01]  /*c46f0*/  IMAD R39, R61, 0x100, R60 ;  /* 0x000001003d277824 */ /* 0x000fe200078e023c */
[----:B------:R-:W-:Y:S02]  /*c4700*/  F2FP.F16.E4M3.UNPACK_B R36, R36 ;  /* 0x00000024ff24723e */ /* 0x000fe400020006ff */
[----:B------:R-:W-:Y:S02]  /*c4710*/  F2FP.F16.E4M3.UNPACK_B R37, R37 ;  /* 0x00000025ff25723e */ /* 0x000fe400020006ff */
[----:B------:R-:W-:Y:S02]  /*c4720*/  F2FP.F16.E4M3.UNPACK_B R38, R38 ;  /* 0x00000026ff26723e */ /* 0x000fe400020006ff */
[----:B------:R-:W-:Y:S01]  /*c4730*/  F2FP.F16.E4M3.UNPACK_B R39, R39 ;  /* 0x00000027ff27723e */ /* 0x000fe200020006ff */
[----:B------:R0:W-:Y:S04]  /*c4740*/  STL.64 [R1+0x1230], R28 ;  /* 0x0012301c01007387 */ /* 0x0001e80000100a00 */
[----:B------:R1:W-:Y:S04]  /*c4750*/  STL.64 [R1+0x1238], R30 ;  /* 0x0012381e01007387 */ /* 0x0003e80000100a00 */
[----:B0-----:R-:W4:Y:S04]  /*c4760*/  LDL.LU R28, [R1+0xd10] ;  /* 0x000d1000011c7983 */ /* 0x001f280000300800 */
[----:B------:R-:W4:Y:S04]  /*c4770*/  LDL.LU R29, [R1+0xd14] ;  /* 0x000d1400011d7983 */ /* 0x000f280000300800 */
[----:B-1----:R-:W4:Y:S04]  /*c4780*/  LDL.LU R30, [R1+0xd18] ;  /* 0x000d1800011e7983 */ /* 0x002f280000300800 */
[----:B------:R-:W4:Y:S01]  /*c4790*/  LDL.LU R31, [R1+0xd1c] ;  /* 0x000d1c00011f7983 */ /* 0x000f220000300800 */
[----:B--2---:R-:W-:-:S15]  /*c47a0*/  HMMA.16816.F32 R16, R36, R32, R16 ;  /* 0x000000202410723c */ /* 0x004fde0000001810 */
        /* <DEDUP_REMOVED lines=15> */
[----:B------:R-:W3:Y:S01]  /*c48a0*/  LDL.LU.64 R12, [R1+0xaf88] ;  /* 0x00af8800010c7983 */ /* 0x000ee20000300a00 */
[----:B----4-:R-:W-:-:S15]  /*c48b0*/  HMMA.16816.F32 R28, R36, R14, R28 ;  /* 0x0000000e241c723c */ /* 0x010fde000000181c */
[----:B------:R-:W-:-:S08]  /*c48c0*/  NOP ;  /* 0x0000000000007918 */ /* 0x000fd00000000000 */
[----:B------:R0:W-:Y:S02]  /*c48d0*/  STL.64 [R1+0x11d0], R28 ;  /* 0x0011d01c01007387 */ /* 0x0001e40000100a00 */
[----:B0-----:R-:W-:Y:S02]  /*c48e0*/  IMAD R28, R9, 0x100, R8 ;  /* 0x00000100091c7824 */ /* 0x001fe400078e0208 */
[----:B------:R-:W-:Y:S02]  /*c48f0*/  IMAD R29, R11, 0x100, R10 ;  /* 0x000001000b1d7824 */ /* 0x000fe400078e020a */
[C---:B---3--:R-:W-:Y:S06]  /*c4900*/  HMMA.16816.F32 R8, R36.reuse, R12, R20 ;  /* 0x0000000c2408723c */ /* 0x048fec0000001814 */
[----:B------:R-:W-:Y:S01]  /*c4910*/  HMMA.16816.F32 R20, R36, R6, R52 ;  /* 0x000000062414723c */ /* 0x000fe20000001834 */
[----:B------:R-:W-:Y:S04]  /*c4920*/  STL.64 [R1+0x11d8], R30 ;  /* 0x0011d81e01007387 */ /* 0x000fe80000100a00 */
[----:B------:R-:W-:-:S12]  /*c4930*/  STL [R1+0xaf60], R13 ;  /* 0x00af600d01007387 */ /* 0x000fd80000100800 */
[----:B------:R-:W-:Y:S04]  /*c4940*/  STL.64 [R1+0x11c0], R8 ;  /* 0x0011c00801007387 */ /* 0x000fe80000100a00 */
[----:B------:R0:W-:Y:S04]  /*c4950*/  STL.64 [R1+0x11c8], R10 ;  /* 0x0011c80a01007387 */ /* 0x0001e80000100a00 */
[----:B------:R-:W-:Y:S04]  /*c4960*/  STL.64 [R1+0x11b0], R20 ;  /* 0x0011b01401007387 */ /* 0x000fe80000100a00 */
[----:B------:R-:W-:Y:S01]  /*c4970*/  STL.64 [R1+0x11b8], R22 ;  /* 0x0011b81601007387 */ /* 0x000fe20000100a00 */
[C---:B0-----:R-:W-:Y:S03]  /*c4980*/  HMMA.16816.F32 R8, R36.reuse, R4, R56 ;  /* 0x000000042408723c */ /* 0x041fe60000001838 */
[----:B------:R-:W-:Y:S04]  /*c4990*/  STL.64 [R1+0xaf58], R6 ;  /* 0x00af580601007387 */ /* 0x000fe80000100a00 */
[----:B------:R0:W-:Y:S01]  /*c49a0*/  STL.64 [R1+0xaf50], R4 ;  /* 0x00af500401007387 */ /* 0x0001e20000100a00 */
[----:B------:R-:W-:Y:S01]  /*c49b0*/  IMAD R30, R25, 0x100, R24 ;  /* 0x00000100191e7824 */ /* 0x000fe200078e0218 */
[----:B0-----:R-:W-:Y:S01]  /*c49c0*/  HMMA.16816.F32 R4, R36, R2, R48 ;  /* 0x000000022404723c */ /* 0x001fe20000001830 */
[----:B------:R-:W-:Y:S01]  /*c49d0*/  IMAD R31, R27, 0x100, R26 ;  /* 0x000001001b1f7824 */ /* 0x000fe200078e021a */
[----:B------:R-:W-:-:S02]  /*c49e0*/  F2FP.F16.E4M3.UNPACK_B R28, R28 ;  /* 0x0000001cff1c723e */ /* 0x000fc400020006ff */
[----:B------:R-:W-:Y:S02]  /*c49f0*/  F2FP.F16.E4M3.UNPACK_B R29, R29 ;  /* 0x0000001dff1d723e */ /* 0x000fe400020006ff */
[----:B------:R-:W-:Y:S02]  /*c4a00*/  F2FP.F16.E4M3.UNPACK_B R30, R30 ;  /* 0x0000001eff1e723e */ /* 0x000fe400020006ff */
[----:B------:R-:W-:-:S06]  /*c4a10*/  F2FP.F16.E4M3.UNPACK_B R31, R31 ;  /* 0x0000001fff1f723e */ /* 0x000fcc00020006ff */
[----:B------:R-:W-:Y:S04]  /*c4a20*/  STL.64 [R1+0x11a0], R8 ;  /* 0x0011a00801007387 */ /* 0x000fe80000100a00 */
[----:B------:R2:W-:Y:S04]  /*c4a30*/  STL.64 [R1+0x11a8], R10 ;  /* 0x0011a80a01007387 */ /* 0x0005e80000100a00 */
[----:B------:R-:W-:Y:S04]  /*c4a40*/  STL.64 [R1+0xaf28], R32 ;  /* 0x00af282001007387 */ /* 0x000fe80000100a00 */
[----:B------:R-:W-:Y:S01]  /*c4a50*/  STL.64 [R1+0x1170], R4 ;  /* 0x0011700401007387 */ /* 0x000fe20000100a00 */
[C---:B--2---:R-:W-:Y:S03]  /*c4a60*/  HMMA.16816.F32 R8, R28.reuse, R32, R40 ;  /* 0x000000201c08723c */ /* 0x044fe60000001828 */
[----:B------:R0:W-:Y:S03]  /*c4a70*/  STL.64 [R1+0x1178], R6 ;  /* 0x0011780601007387 */ /* 0x0001e60000100a00 */
[----:B0-----:R-:W-:-:S15]  /*c4a80*/  HMMA.16816.F32 R4, R28, R18, R44 ;  /* 0x000000121c04723c */ /* 0x001fde000000182c */
[----:B------:R-:W-:-:S02]  /*c4a90*/  NOP ;  /* 0x0000000000007918 */ /* 0x000fc40000000000 */
[----:B------:R-:W-:Y:S04]  /*c4aa0*/  STL.64 [R1+0x10d0], R8 ;  /* 0x0010d00801007387 */ /* 0x000fe80000100a00 */
[----:B------:R-:W-:Y:S04]  /*c4ab0*/  STL.64 [R1+0x10d8], R10 ;  /* 0x0010d80a01007387 */ /* 0x000fe80000100a00 */
[----:B------:R-:W2:Y:S04]  /*c4ac0*/  LDL.LU R52, [R1+0x910] ;  /* 0x0009100001347983 */ /* 0x000ea80000300800 */
        /* <DEDUP_REMOVED lines=85> */
[----:B------:R-:W4:Y:S02]  /*c5020*/  LDL.LU R13, [R1+0xaf60] ;  /* 0x00af6000010d7983 */ /* 0x000f240000300800 */
        /* <DEDUP_REMOVED lines=17> */
[----:B------:R-:W2:Y:S01]  /*c5140*/  LDL.LU.64 R32, [R1+0xaf28] ;  /* 0x00af280001207983 */ /* 0x000ea20000300a00 */
[----:B------:R-:W-:-:S02]  /*c5150*/  IMAD R37, R38, 0x100, R37 ;  /* 0x0000010026257824 */ /* 0x000fc400078e0225 */
[----:B------:R-:W-:Y:S02]  /*c5160*/  IMAD R38, R0, 0x100, R39 ;  /* 0x0000010000267824 */ /* 0x000fe400078e0227 */
        /* <DEDUP_REMOVED lines=29> */
[----:B0-----:R-:W-:Y:S01]  /*c5340*/  HMMA.16816.F32 R8, R36, R6, R44 ;  /* 0x000000062408723c */ /* 0x001fe2000000182c */
[----:B------:R-:W-:Y:S02]  /*c5350*/  IMAD R30, R41, 0x100, R40 ;  /* 0x00000100291e7824 */ /* 0x000fe400078e0228 */
[----:B------:R-:W2:Y:S01]  /*c5360*/  LDL.LU R40, [R1+0x420] ;  /* 0x0004200001287983 */ /* 0x000ea20000300800 */
[----:B------:R-:W-:-:S15]  /*c5370*/  IMAD R31, R43, 0x100, R42 ;  /* 0x000001002b1f7824 */ /* 0x000fde00078e022a */
[----:B------:R-:W-:-:S04]  /*c5380*/  NOP ;  /* 0x0000000000007918 */ /* 0x000fc80000000000 */
        /* <DEDUP_REMOVED lines=43> */
[----:B------:R-:W3:Y:S04]  /*c5640*/  LDL.LU R12, [R1+0x6f0] ;  /* 0x0006f000010c7983 */ /* 0x000ee80000300800 */
[----:B------:R-:W3:Y:S04]  /*c5650*/  LDL.LU R13, [R1+0x6f4] ;  /* 0x0006f400010d7983 */ /* 0x000ee80000300800 */
[----:B------:R-:W3:Y:S04]  /*c5660*/  LDL.LU R14, [R1+0x6f8] ;  /* 0x0006f800010e7983 */ /* 0x000ee80000300800 */
[----:B------:R-:W3:Y:S04]  /*c5670*/  LDL.LU R15, [R1+0x6fc] ;  /* 0x0006fc00010f7983 */ /* 0x000ee80000300800 */
[----:B0-----:R-:W4:Y:S04]  /*c5680*/  LDL.LU R40, [R1+0x700] ;  /* 0x0007000001287983 */ /* 0x001f280000300800 */
        /* <DEDUP_REMOVED lines=14> */
[----:B------:R-:W4:Y:S01]  /*c5770*/  LDL.LU R19, [R1+0x78c] ;  /* 0x00078c0001137983 */ /* 0x000f220000300800 */
[----:B------:R-:W-:-:S02]  /*c5780*/  IMAD R28, R57, 0x100, R56 ;  /* 0x00000100391c7824 */ /* 0x000fc400078e0238 */
[----:B------:R-:W-:Y:S01]  /*c5790*/  IMAD R29, R59, 0x100, R58 ;  /* 0x000001003b1d7824 */ /* 0x000fe200078e023a */
[----:B------:R-:W4:Y:S04]  /*c57a0*/  LDL.LU R0, [R1+0x212c] ;  /* 0x00212c0001007983 */ /* 0x000f280000300800 */
[----:B------:R-:W4:Y:S04]  /*c57b0*/  LDL.LU R35, [R1+0x2138] ;  /* 0x0021380001237983 */ /* 0x000f280000300800 */
[----:B------:R-:W4:Y:S01]  /*c57c0*/  LDL.LU R34, [R1+0x2134] ;  /* 0x0021340001227983 */ /* 0x000f220000300800 */
[----:B------:R-:W-:-:S03]  /*c57d0*/  F2FP.F16.E4M3.UNPACK_B R28, R28 ;  /* 0x0000001cff1c723e */ /* 0x000fc600020006ff */
[----:B------:R-:W4:Y:S01]  /*c57e0*/  LDL.LU R60, [R1+0x2140] ;  /* 0x00214000013c7983 */ /* 0x000f220000300800 */
[----:B------:R-:W-:-:S03]  /*c57f0*/  F2FP.F16.E4M3.UNPACK_B R29, R29 ;  /* 0x0000001dff1d723e */ /* 0x000fc600020006ff */
        /* <DEDUP_REMOVED lines=24> */
[----:B---3--:R-:W-:Y:S06]  /*c5980*/  HMMA.16816.F32 R36, R36, R2, R24 ;  /* 0x000000022424723c */ /* 0x008fec0000001818 */
[C---:B----4-:R-:W-:Y:S11]  /*c5990*/  HMMA.16816.F32 R16, R28.reuse, R32, R16 ;  /* 0x000000201c10723c */ /* 0x050ff60000001810 */
        /* <DEDUP_REMOVED lines=9> */
[----:B-1----:R-:W4:Y:S04]  /*c5a30*/  LDL.LU R38, [R1+0x2124] ;  /* 0x0021240001267983 */ /* 0x002f280000300800 */
[----:B------:R-:W4:Y:S04]  /*c5a40*/  LDL.LU R39, [R1+0x2130] ;  /* 0x0021300001277983 */ /* 0x000f280000300800 */
        /* <DEDUP_REMOVED lines=15> */
[C---:B------:R-:W-:Y:S06]  /*c5b40*/  HMMA.16816.F32 R52, R28.reuse, R6, R52 ;  /* 0x000000061c34723c */ /* 0x040fec0000001834 */
        /* <DEDUP_REMOVED lines=15> */
[----:B--2---:R-:W-:-:S15]  /*c5c40*/  HMMA.16816.F32 R40, R28, R4, R40 ;  /* 0x000000041c28723c */ /* 0x004fde0000001828 */
[----:B------:R-:W-:-:S08]  /*c5c50*/  NOP ;  /* 0x0000000000007918 */ /* 0x000fd00000000000 */
[----:B------:R-:W-:Y:S04]  /*c5c60*/  STL.64 [R1+0xd30], R40 ;  /* 0x000d302801007387 */ /* 0x000fe80000100a00 */
[----:B------:R0:W-:Y:S04]  /*c5c70*/  STL.64 [R1+0xd38], R42 ;  /* 0x000d382a01007387 */ /* 0x0001e80000100a00 */
[----:B0-----:R-:W2:Y:S04]  /*c5c80*/  LDL.LU.64 R42, [R1+0xaea0] ;  /* 0x00aea000012a7983 */ /* 0x001ea80000300a00 */
[----:B------:R-:W2:Y:S01]  /*c5c90*/  LDL.LU.64 R40, [R1+0xae98] ;  /* 0x00ae980001287983 */ /* 0x000ea20000300a00 */
[----:B------:R-:W-:Y:S01]  /*c5ca0*/  HMMA.16816.F32 R8, R28, R2, R8 ;  /* 0x000000021c08723c */ /* 0x000fe20000001808 */
[----:B------:R-:W-:-:S02]  /*c5cb0*/  IMAD R36, R38, 0x100, R37 ;  /* 0x0000010026247824 */ /* 0x000fc400078e0225 */
[----:B------:R-:W-:Y:S02]  /*c5cc0*/  IMAD R37, R0, 0x100, R39 ;  /* 0x0000010000257824 */ /* 0x000fe400078e0227 */
[----:B------:R-:W-:Y:S02]  /*c5cd0*/  IMAD R38, R34, 0x100, R35 ;  /* 0x0000010022267824 */ /* 0x000fe400078e0223 */
[----:B------:R-:W-:Y:S01]  /*c5ce0*/  IMAD R39, R61, 0x100, R60 ;  /* 0x000001003d277824 */ /* 0x000fe200078e023c */
[----:B------:R-:W-:Y:S02]  /*c5cf0*/  F2FP.F16.E4M3.UNPACK_B R36, R36 ;  /* 0x00000024ff24723e */ /* 0x000fe400020006ff */
[----:B------:R-:W-:Y:S02]  /*c5d00*/  F2FP.F16.E4M3.UNPACK_B R37, R37 ;  /* 0x00000025ff25723e */ /* 0x000fe400020006ff */
[----:B------:R-:W-:Y:S02]  /*c5d10*/  F2FP.F16.E4M3.UNPACK_B R38, R38 ;  /* 0x00000026ff26723e */ /* 0x000fe400020006ff */
[----:B------:R-:W-:-:S09]  /*c5d20*/  F2FP.F16.E4M3.UNPACK_B R39, R39 ;  /* 0x00000027ff27723e */ /* 0x000fd200020006ff */
[----:B------:R-:W-:Y:S04]  /*c5d30*/  STL.64 [R1+0xd10], R8 ;  /* 0x000d100801007387 */ /* 0x000fe80000100a00 */
[----:B------:R0:W-:Y:S01]  /*c5d40*/  STL.64 [R1+0xd18], R10 ;  /* 0x000d180a01007387 */ /* 0x0001e20000100a00 */
[C---:B---3--:R-:W-:Y:S06]  /*c5d50*/  HMMA.16816.F32 R28, R36.reuse, R32, R20 ;  /* 0x00000020241c723c */ /* 0x048fec0000001814 */
[----:B----4-:R-:W-:-:S15]  /*c5d60*/  HMMA.16816.F32 R20, R36, R18, R24 ;  /* 0x000000122414723c */ /* 0x010fde0000001818 */
[----:B------:R-:W-:-:S02]  /*c5d70*/  NOP ;  /* 0x0000000000007918 */ /* 0x000fc40000000000 */
[----:B------:R-:W-:Y:S04]  /*c5d80*/  STL.64 [R1+0xcf0], R28 ;  /* 0x000cf01c01007387 */ /* 0x000fe80000100a00 */
[----:B------:R-:W-:Y:S01]  /*c5d90*/  STL.64 [R1+0xcf8], R30 ;  /* 0x000cf81e01007387 */ /* 0x000fe20000100a00 */
[C---:B0-----:R-:W-:Y:S03]  /*c5da0*/  HMMA.16816.F32 R8, R36.reuse, R16, R52 ;  /* 0x000000102408723c */ /* 0x041fe60000001834 */
[----:B------:R-:W-:Y:S04]  /*c5db0*/  STL.64 [R1+0xae70], R18 ;  /* 0x00ae701201007387 */ /* 0x000fe80000100a00 */
[----:B------:R-:W-:Y:S04]  /*c5dc0*/  STL.64 [R1+0xce0], R20 ;  /* 0x000ce01401007387 */ /* 0x000fe80000100a00 */
[----:B------:R-:W-:Y:S04]  /*c5dd0*/  STL.64 [R1+0xce8], R22 ;  /* 0x000ce81601007387 */ /* 0x000fe80000100a00 */
[----:B------:R-:W-:Y:S08]  /*c5de0*/  STL.64 [R1+0xae68], R16 ;  /* 0x00ae681001007387 */ /* 0x000ff00000100a00 */
[----:B------:R-:W-:Y:S04]  /*c5df0*/  STL.64 [R1+0xcd0], R8 ;  /* 0x000cd00801007387 */ /* 0x000fe80000100a00 */
[----:B------:R0:W-:Y:S02]  /*c5e00*/  STL.64 [R1+0xcd8], R10 ;  /* 0x000cd80a01007387 */ /* 0x0001e40000100a00 */
[----:B0-----:R-:W-:-:S15]  /*c5e10*/  HMMA.16816.F32 R8, R36, R14, R56 ;  /* 0x0000000e2408723c */ /* 0x001fde0000001838 */
[----:B------:R-:W-:-:S08]  /*c5e20*/  NOP ;  /* 0x0000000000007918 */ /* 0x000fd00000000000 */
[----:B------:R-:W-:Y:S04]  /*c5e30*/  STL.64 [R1+0xcc0], R8 ;  /* 0x000cc00801007387 */ /* 0x000fe80000100a00 */
[----:B------:R2:W-:Y:S02]  /*c5e40*/  STL.64 [R1+0xcc8], R10 ;  /* 0x000cc80a01007387 */ /* 0x0005e40000100a00 */
[----:B--2---:R-:W-:Y:S02]  /*c5e50*/  HMMA.16816.F32 R8, R36, R12, R40 ;  /* 0x0000000c2408723c */ /* 0x004fe40000001828 */
[----:B------:R-:W-:Y:S04]  /*c5e60*/  STL.64 [R1+0xae50], R14 ;  /* 0x00ae500e01007387 */ /* 0x000fe80000100a00 */
[----:B------:R-:W-:-:S15]  /*c5e70*/  STL.64 [R1+0xae48], R12 ;  /* 0x00ae480c01007387 */ /* 0x000fde0000100a00 */
[----:B------:R-:W-:-:S02]  /*c5e80*/  NOP ;  /* 0x0000000000007918 */ /* 0x000fc40000000000 */
        /* <DEDUP_REMOVED lines=16> */
[----:B-1----:R-:W2:Y:S04]  /*c5f90*/  LDL.LU R10, [R1+0x228] ;  /* 0x00022800010a7983 */ /* 0x002ea80000300800 */
[----:B------:R-:W2:Y:S04]  /*c5fa0*/  LDL.LU R11, [R1+0x22c] ;  /* 0x00022c00010b7983 */ /* 0x000ea80000300800 */
[----:B--2---:R-:W-:Y:S04]  /*c5fb0*/  STL.64 [R1+0xae60], R10 ;  /* 0x00ae600a01007387 */ /* 0x004fe80000100a00 */
[----:B----4-:R0:W-:Y:S04]  /*c5fc0*/  STL.64 [R1+0xae58], R8 ;  /* 0x00ae580801007387 */ /* 0x0101e80000100a00 */
[----:B------:R-:W2:Y:S04]  /*c5fd0*/  LDL.LU R40, [R1+0x360] ;  /* 0x0003600001287983 */ /* 0x000ea80000300800 */
[----:B------:R-:W2:Y:S04]  /*c5fe0*/  LDL.LU R41, [R1+0x364] ;  /* 0x0003640001297983 */ /* 0x000ea80000300800 */
[----:B------:R-:W4:Y:S04]  /*c5ff0*/  LDL.LU R42, [R1+0x368] ;  /* 0x00036800012a7983 */ /* 0x000f280000300800 */
[----:B------:R-:W4:Y:S04]  /*c6000*/  LDL.LU R43, [R1+0x36c] ;  /* 0x00036c00012b7983 */ /* 0x000f280000300800 */
[----:B----4-:R-:W-:Y:S04]  /*c6010*/  STL.64 [R1+0xae80], R42 ;  /* 0x00ae802a01007387 */ /* 0x010fe80000100a00 */
[----:B--2---:R1:W-:Y:S04]  /*c6020*/  STL.64 [R1+0xae78], R40 ;  /* 0x00ae782801007387 */ /* 0x0043e80000100a00 */
[----:B------:R-:W2:Y:S04]  /*c6030*/  LDL.LU R24, [R1+0x240] ;  /* 0x0002400001187983 */ /* 0x000ea80000300800 */
[----:B------:R-:W2:Y:S04]  /*c6040*/  LDL.LU R25, [R1+0x244] ;  /* 0x0002440001197983 */ /* 0x000ea80000300800 */
[----:B------:R-:W4:Y:S04]  /*c6050*/  LDL.LU R26, [R1+0x248] ;  /* 0x00024800011a7983 */ /* 0x000f280000300800 */
[----:B------:R-:W4:Y:S04]  /*c6060*/  LDL.LU R27, [R1+0x24c] ;  /* 0x00024c00011b7983 */ /* 0x000f280000300800 */
[----:B----4-:R-:W-:Y:S04]  /*c6070*/  STL.64 [R1+0xae90], R26 ;  /* 0x00ae901a01007387 */ /* 0x010fe80000100a00 */
[----:B--2---:R2:W-:Y:S04]  /*c6080*/  STL.64 [R1+0xae88], R24 ;  /* 0x00ae881801007387 */ /* 0x0045e80000100a00 */
[----:B---3--:R-:W3:Y:S04]  /*c6090*/  LDL.LU R20, [R1+0x250] ;  /* 0x0002500001147983 */ /* 0x008ee80000300800 */
        /* <DEDUP_REMOVED lines=29> */
[----:B------:R-:W4:Y:S01]  /*c6270*/  LDL.LU R0, [R1+0x21ec] ;  /* 0x0021ec0001007983 */ /* 0x000f220000300800 */
[----:B------:R-:W-:Y:S02]  /*c6280*/  IMAD R30, R45, 0x100, R44 ;  /* 0x000001002d1e7824 */ /* 0x000fe400078e022c */
[----:B------:R-:W-:Y:S01]  /*c6290*/  IMAD R31, R47, 0x100, R46 ;  /* 0x000001002f1f7824 */ /* 0x000fe200078e022e */
[----:B------:R-:W4:Y:S01]  /*c62a0*/  LDL.LU R35, [R1+0x21f8] ;  /* 0x0021f80001237983 */ /* 0x000f220000300800 */
[----:B------:R-:W-:-:S03]  /*c62b0*/  F2FP.F16.E4M3.UNPACK_B R28, R28 ;  /* 0x0000001cff1c723e */ /* 0x000fc600020006ff */
[----:B------:R-:W4:Y:S01]  /*c62c0*/  LDL.LU R34, [R1+0x21f4] ;  /* 0x0021f40001227983 */ /* 0x000f220000300800 */
[----:B------:R-:W-:Y:S02]  /*c62d0*/  F2FP.F16.E4M3.UNPACK_B R29, R29 ;  /* 0x0000001dff1d723e */ /* 0x000fe400020006ff */
[----:B------:R-:W-:Y:S01]  /*c62e0*/  F2FP.F16.E4M3.UNPACK_B R30, R30 ;  /* 0x0000001eff1e723e */ /* 0x000fe200020006ff */
[----:B------:R-:W4:Y:S01]  /*c62f0*/  LDL.LU R60, [R1+0x2200] ;  /* 0x00220000013c7983 */ /* 0x000f220000300800 */
[----:B------:R-:W-:-:S03]  /*c6300*/  F2FP.F16.E4M3.UNPACK_B R31, R31 ;  /* 0x0000001fff1f723e */ /* 0x000fc600020006ff */
        /* <DEDUP_REMOVED lines=13> */
[----:B------:R0:W-:Y:S04]  /*c63e0*/  STL.64 [R1+0xc70], R56 ;  /* 0x000c703801007387 */ /* 0x0001e80000100a00 */
[----:B------:R1:W-:Y:S04]  /*c63f0*/  STL.64 [R1+0xc78], R58 ;  /* 0x000c783a01007387 */ /* 0x0003e80000100a00 */
[----:B------:R-:W3:Y:S04]  /*c6400*/  LDL.LU R54, [R1+0x2210] ;  /* 0x0022100001367983 */ /* 0x000ee80000300800 */
[----:B------:R-:W3:Y:S04]  /*c6410*/  LDL.LU R55, [R1+0x220c] ;  /* 0x00220c0001377983 */ /* 0x000ee80000300800 */
[----:B0-----:R-:W3:Y:S04]  /*c6420*/  LDL.LU R56, [R1+0x2218] ;  /* 0x0022180001387983 */ /* 0x001ee80000300800 */
[----:B------:R-:W3:Y:S04]  /*c6430*/  LDL.LU R57, [R1+0x2214] ;  /* 0x0022140001397983 */ /* 0x000ee80000300800 */
[----:B-1----:R-:W3:Y:S01]  /*c6440*/  LDL.LU R58, [R1+0x2220] ;  /* 0x00222000013a7983 */ /* 0x002ee20000300800 */
[C---:B--2---:R-:W-:Y:S03]  /*c6450*/  HMMA.16816.F32 R24, R36.reuse, R4, R24 ;  /* 0x000000042418723c */ /* 0x044fe60000001818 */
[----:B------:R-:W2:Y:S03]  /*c6460*/  LDL.LU R59, [R1+0x221c] ;  /* 0x00221c00013b7983 */ /* 0x000ea60000300800 */
[----:B----4-:R-:W-:Y:S06]  /*c6470*/  HMMA.16816.F32 R36, R36, R2, R40 ;  /* 0x000000022424723c */ /* 0x010fec0000001828 */
[C---:B------:R-:W-:Y:S11]  /*c6480*/  HMMA.16816.F32 R16, R28.reuse, R32, R16 ;  /* 0x000000201c10723c */ /* 0x040ff60000001810 */
[----:B------:R-:W-:Y:S04]  /*c6490*/  STL.64 [R1+0xc50], R24 ;  /* 0x000c501801007387 */ /* 0x000fe80000100a00 */
[----:B------:R0:W-:Y:S04]  /*c64a0*/  STL.64 [R1+0xc58], R26 ;  /* 0x000c581a01007387 */ /* 0x0001e80000100a00 */
[----:B0-----:R-:W4:Y:S04]  /*c64b0*/  LDL.LU.64 R26, [R1+0xae90] ;  /* 0x00ae9000011a7983 */ /* 0x001f280000300a00 */
[----:B------:R-:W4:Y:S04]  /*c64c0*/  LDL.LU.64 R24, [R1+0xae88] ;  /* 0x00ae880001187983 */ /* 0x000f280000300a00 */
[----:B------:R-:W3:Y:S04]  /*c64d0*/  LDL.LU.64 R42, [R1+0xae80] ;  /* 0x00ae8000012a7983 */ /* 0x000ee80000300a00 */
[----:B------:R-:W3:Y:S04]  /*c64e0*/  LDL.LU.64 R40, [R1+0xae78] ;  /* 0x00ae780001287983 */ /* 0x000ee80000300a00 */
[----:B------:R0:W-:Y:S04]  /*c64f0*/  STL.64 [R1+0xc30], R36 ;  /* 0x000c302401007387 */ /* 0x0001e80000100a00 */
[----:B------:R1:W-:Y:S04]  /*c6500*/  STL.64 [R1+0xc38], R38 ;  /* 0x000c382601007387 */ /* 0x0003e80000100a00 */
[----:B0-----:R-:W2:Y:S04]  /*c6510*/  LDL.LU R37, [R1+0x21e8] ;  /* 0x0021e80001257983 */ /* 0x001ea80000300800 */
[----:B-1----:R-:W2:Y:S04]  /*c6520*/  LDL.LU R38, [R1+0x21e4] ;  /* 0x0021e40001267983 */ /* 0x002ea80000300800 */
[----:B------:R-:W2:Y:S04]  /*c6530*/  LDL.LU R39, [R1+0x21f0] ;  /* 0x0021f00001277983 */ /* 0x000ea80000300800 */
[----:B------:R-:W-:Y:S04]  /*c6540*/  STL.64 [R1+0xbf0], R16 ;  /* 0x000bf01001007387 */ /* 0x000fe80000100a00 */
[----:B------:R0:W-:Y:S04]  /*c6550*/  STL.64 [R1+0xbf8], R18 ;  /* 0x000bf81201007387 */ /* 0x0001e80000100a00 */
[----:B0-----:R-:W4:Y:S04]  /*c6560*/  LDL.LU.64 R18, [R1+0xae70] ;  /* 0x00ae700001127983 */ /* 0x001f280000300a00 */
[----:B------:R-:W3:Y:S01]  /*c6570*/  LDL.LU.64 R16, [R1+0xae68] ;  /* 0x00ae680001107983 */ /* 0x000ee20000300a00 */
[C---:B----4-:R-:W-:Y:S06]  /*c6580*/  HMMA.16816.F32 R8, R28.reuse, R18, R8 ;  /* 0x000000121c08723c */ /* 0x050fec0000001808 */
[----:B---3--:R-:W-:-:S15]  /*c6590*/  HMMA.16816.F32 R12, R28, R16, R12 ;  /* 0x000000101c0c723c */ /* 0x008fde000000180c */
        /* <DEDUP_REMOVED lines=23> */
[----:B------:R0:W-:Y:S01]  /*c6710*/  STL.64 [R1+0xb48], R50 ;  /* 0x000b483201007387 */ /* 0x0001e20000100a00 */
[----:B------:R-:W-:Y:S03]  /*c6720*/  HMMA.16816.F32 R28, R28, R2, R44 ;  /* 0x000000021c1c723c */ /* 0x000fe6000000182c */
[----:B0-----:R-:W4:Y:S04]  /*c6730*/  LDL.LU.64 R50, [R1+0xae20] ;  /* 0x00ae200001327983 */ /* 0x001f280000300a00 */
[----:B------:R-:W4:Y:S04]  /*c6740*/  LDL.LU.64 R48, [R1+0xae18] ;  /* 0x00ae180001307983 */ /* 0x000f280000300a00 */
[----:B------:R-:W-:Y:S04]  /*c6750*/  STL.64 [R1+0xb30], R40 ;  /* 0x000b302801007387 */ /* 0x000fe80000100a00 */
[----:B------:R0:W-:Y:S04]  /*c6760*/  STL.64 [R1+0xb38], R42 ;  /* 0x000b382a01007387 */ /* 0x0001e80000100a00 */
[----:B0-----:R-:W4:Y:S04]  /*c6770*/  LDL.LU.64 R42, [R1+0xae10] ;  /* 0x00ae1000012a7983 */ /* 0x001f280000300a00 */
[----:B------:R-:W4:Y:S04]  /*c6780*/  LDL.LU.64 R40, [R1+0xae08] ;  /* 0x00ae080001287983 */ /* 0x000f280000300a00 */
[----:B------:R-:W4:Y:S04]  /*c6790*/  LDL.LU.64 R46, [R1+0xae00] ;  /* 0x00ae0000012e7983 */ /* 0x000f280000300a00 */
[----:B------:R-:W4:Y:S01]  /*c67a0*/  LDL.LU.64 R44, [R1+0xadf8] ;  /* 0x00adf800012c7983 */ /* 0x000f220000300a00 */
        /* <DEDUP_REMOVED lines=10> */
[----:B---3--:R-:W-:-:S15]  /*c6850*/  HMMA.16816.F32 R28, R36, R32, R8 ;  /* 0x00000020241c723c */ /* 0x008fde0000001808 */
[----:B------:R-:W-:-:S08]  /*c6860*/  NOP ;  /* 0x0000000000007918 */ /* 0x000fd00000000000 */
[----:B------:R0:W-:Y:S04]  /*c6870*/  STL.64 [R1+0xaf0], R28 ;  /* 0x000af01c01007387 */ /* 0x0001e80000100a00 */
[----:B------:R-:W-:Y:S04]  /*c6880*/  STL.64 [R1+0xaf8], R30 ;  /* 0x000af81e01007387 */ /* 0x000fe80000100a00 */
[----:B------:R-:W-:Y:S01]  /*c6890*/  STL.64 [R1+0xadb0], R18 ;  /* 0x00adb01201007387 */ /* 0x000fe20000100a00 */
[----:B0-----:R-:W-:Y:S02]  /*c68a0*/  IMAD R28, R53, 0x100, R52 ;  /* 0x00000100351c7824 */ /* 0x001fe400078e0234 */
[----:B------:R-:W-:Y:S01]  /*c68b0*/  IMAD R29, R55, 0x100, R54 ;  /* 0x00000100371d7824 */ /* 0x000fe200078e0236 */
[C---:B--2---:R-:W-:Y:S06]  /*c68c0*/  HMMA.16816.F32 R20, R36.reuse, R18, R20 ;  /* 0x000000122414723c */ /* 0x044fec0000001814 */
[----:B----4-:R-:W-:-:S15]  /*c68d0*/  HMMA.16816.F32 R8, R36, R16, R24 ;  /* 0x000000102408723c */ /* 0x010fde0000001818 */
[----:B------:R-:W-:-:S02]  /*c68e0*/  NOP ;  /* 0x0000000000007918 */ /* 0x000fc40000000000 */
        /* <DEDUP_REMOVED lines=9> */
[----:B0-----:R-:W-:Y:S02]  /*c6980*/  HMMA.16816.F32 R8, R36, R12, R40 ;  /* 0x0000000c2408723c */ /* 0x001fe40000001828 */
[----:B------:R-:W-:Y:S01]  /*c6990*/  STL.64 [R1+0xad90], R14 ;  /* 0x00ad900e01007387 */ /* 0x000fe20000100a00 */
[----:B------:R-:W-:-:S03]  /*c69a0*/  IMAD.MOV.U32 R52, RZ, RZ, R48 ;  /* 0x000000ffff347224 */ /* 0x000fc600078e0030 */
[----:B------:R-:W-:Y:S01]  /*c69b0*/  STL.64 [R1+0xad88], R12 ;  /* 0x00ad880c01007387 */ /* 0x000fe20000100a00 */
[----:B------:R-:W-:Y:S02]  /*c69c0*/  IMAD.MOV.U32 R54, RZ, RZ, R50 ;  /* 0x000000ffff367224 */ /* 0x000fe400078e0032 */
[----:B------:R-:W-:Y:S02]  /*c69d0*/  IMAD.MOV.U32 R55, RZ, RZ, R51 ;  /* 0x000000ffff377224 */ /* 0x000fe400078e0033 */
[----:B------:R-:W-:-:S12]  /*c69e0*/  IMAD.MOV.U32 R53, RZ, RZ, R49 ;  /* 0x000000ffff357224 */ /* 0x000fd800078e0031 */
[----:B------:R-:W-:Y:S04]  /*c69f0*/  STL.64 [R1+0xa80], R8 ;  /* 0x000a800801007387 */ /* 0x000fe80000100a00 */
[----:B------:R0:W-:Y:S04]  /*c6a00*/  STL.64 [R1+0xa88], R10 ;  /* 0x000a880a01007387 */ /* 0x0001e80000100a00 */
        /* <DEDUP_REMOVED lines=32> */
[----:B0-----:R-:W3:Y:S04]  /*c6c10*/  LDL.LU R20, [R1+0x1f0] ;  /* 0x0001f00001147983 */ /* 0x001ee80000300800 */
        /* <DEDUP_REMOVED lines=17> */
[----:B------:R-:W3:Y:S04]  /*c6d30*/  LDL.LU R0, [R1+0x222c] ;  /* 0x00222c0001007983 */ /* 0x000ee80000300800 */
        /* <DEDUP_REMOVED lines=40> */
[----:B0-----:R-:W3:Y:S04]  /*c6fc0*/  LDL.LU R37, [R1+0x2228] ;  /* 0x0022280001257983 */ /* 0x001ee80000300800 */
[----:B-1----:R-:W3:Y:S04]  /*c6fd0*/  LDL.LU R38, [R1+0x2224] ;  /* 0x0022240001267983 */ /* 0x002ee80000300800 */
        /* <DEDUP_REMOVED lines=18> */
[----:B------:R-:W-:Y:S04]  /*c7100*/  STL.64 [R1+0x940], R48 ;  /* 0x0009403001007387 */ /* 0x000fe80000100a00 */
[----:B------:R0:W-:Y:S04]  /*c7110*/  STL.64 [R1+0x948], R50 ;  /* 0x0009483201007387 */ /* 0x0001e80000100a00 */
[----:B0-----:R-:W4:Y:S04]  /*c7120*/  LDL.LU.64 R50, [R1+0xad80] ;  /* 0x00ad800001327983 */ /* 0x001f280000300a00 */
[----:B------:R-:W4:Y:S02]  /*c7130*/  LDL.LU.64 R48, [R1+0xad78] ;  /* 0x00ad780001307983 */ /* 0x000f240000300a00 */
[----:B----4-:R-:W-:-:S15]  /*c7140*/  HMMA.16816.F32 R48, R28, R12, R48 ;  /* 0x0000000c1c30723c */ /* 0x010fde0000001830 */
[----:B------:R-:W-:-:S08]  /*c7150*/  NOP ;  /* 0x0000000000007918 */ /* 0x000fd00000000000 */
[----:B------:R0:W-:Y:S04]  /*c7160*/  STL.64 [R1+0x930], R48 ;  /* 0x0009303001007387 */ /* 0x0001e80000100a00 */
[----:B------:R1:W-:Y:S04]  /*c7170*/  STL.64 [R1+0x938], R50 ;  /* 0x0009383201007387 */ /* 0x0003e80000100a00 */
[----:B0-----:R-:W3:Y:S04]  /*c7180*/  LDL.LU R48, [R1+0x330] ;  /* 0x0003300001307983 */ /* 0x001ee80000300800 */
[----:B------:R-:W3:Y:S04]  /*c7190*/  LDL.LU R49, [R1+0x334] ;  /* 0x0003340001317983 */ /* 0x000ee80000300800 */
[----:B-1----:R-:W3:Y:S04]  /*c71a0*/  LDL.LU R50, [R1+0x338] ;  /* 0x0003380001327983 */ /* 0x002ee80000300800 */
[----:B------:R-:W3:Y:S01]  /*c71b0*/  LDL.LU R51, [R1+0x33c] ;  /* 0x00033c0001337983 */ /* 0x000ee20000300800 */
[----:B------:R-:W-:-:S02]  /*c71c0*/  IMAD R36, R38, 0x100, R37 ;  /* 0x0000010026247824 */ /* 0x000fc400078e0225 */
[----:B------:R-:W-:Y:S02]  /*c71d0*/  IMAD R37, R0, 0x100, R39 ;  /* 0x0000010000257824 */ /* 0x000fe400078e0227 */
[----:B------:R-:W-:Y:S02]  /*c71e0*/  IMAD R38, R34, 0x100, R35 ;  /* 0x0000010022267824 */ /* 0x000fe400078e0223 */
[----:B------:R-:W-:Y:S01]  /*c71f0*/  IMAD R39, R61, 0x100, R60 ;  /* 0x000001003d277824 */ /* 0x000fe200078e023c */
[----:B------:R-:W-:Y:S01]  /*c7200*/  F2FP.F16.E4M3.UNPACK_B R36, R36 ;  /* 0x00000024ff24723e */ /* 0x000fe200020006ff */
[----:B------:R-:W-:Y:S01]  /*c7210*/  STL [R1+0xad60], R7 ;  /* 0x00ad600701007387 */ /* 0x000fe20000100800 */
[----:B------:R-:W-:Y:S02]  /*c7220*/  F2FP.F16.E4M3.UNPACK_B R37, R37 ;  /* 0x00000025ff25723e */ /* 0x000fe400020006ff */
[----:B------:R-:W-:Y:S02]  /*c7230*/  F2FP.F16.E4M3.UNPACK_B R38, R38 ;  /* 0x00000026ff26723e */ /* 0x000fe400020006ff */
[----:B------:R-:W-:-:S07]  /*c7240*/  F2FP.F16.E4M3.UNPACK_B R39, R39 ;  /* 0x00000027ff27723e */ /* 0x000fce00020006ff */
[----:B------:R-:W-:Y:S06]  /*c7250*/  HMMA.16816.F32 R20, R36, R18, R20 ;  /* 0x000000122414723c */ /* 0x000fec0000001814 */
[----:B---3--:R-:W-:-:S15]  /*c7260*/  HMMA.16816.F32 R48, R28, R6, R48 ;  /* 0x000000061c30723c */ /* 0x008fde0000001830 */
[----:B------:R-:W-:-:S08]  /*c7270*/  NOP ;  /* 0x0000000000007918 */ /* 0x000fd00000000000 */
[----:B------:R-:W-:Y:S04]  /*c7280*/  STL.64 [R1+0x920], R48 ;  /* 0x0009203001007387 */ /* 0x000fe80000100a00 */
[----:B------:R0:W-:Y:S02]  /*c7290*/  STL.64 [R1+0x928], R50 ;  /* 0x0009283201007387 */ /* 0x0001e40000100a00 */
[C---:B0-----:R-:W-:Y:S06]  /*c72a0*/  HMMA.16816.F32 R48, R28.reuse, R4, R40 ;  /* 0x000000041c30723c */ /* 0x041fec0000001828 */
[----:B------:R-:W-:Y:S06]  /*c72b0*/  HMMA.16816.F32 R40, R28, R2, R44 ;  /* 0x000000021c28723c */ /* 0x000fec000000182c */
[C---:B------:R-:W-:Y:S06]  /*c72c0*/  HMMA.16816.F32 R28, R36.reuse, R32, R8 ;  /* 0x00000020241c723c */ /* 0x040fec0000001808 */
[C---:B------:R-:W-:Y:S05]  /*c72d0*/  HMMA.16816.F32 R8, R36.reuse, R16, R24 ;  /* 0x000000102408723c */ /* 0x040fea0000001818 */
        /* <DEDUP_REMOVED lines=12> */
[----:B--2---:R-:W-:-:S15]  /*c73a0*/  HMMA.16816.F32 R8, R36, R14, R52 ;  /* 0x0000000e2408723c */ /* 0x004fde0000001834 */
        /* <DEDUP_REMOVED lines=62> */
[----:B------:R-:W3:Y:S04]  /*c7790*/  LDL.LU R27, [R1+0x2fc] ;  /* 0x0002fc00011b7983 */ /* 0x000ee80000300800 */
[----:B------:R-:W3:Y:S04]  /*c77a0*/  LDL.LU R56, [R1+0xe0] ;  /* 0x0000e00001387983 */ /* 0x000ee80000300800 */
[----:B------:R-:W3:Y:S04]  /*c77b0*/  LDL.LU R57, [R1+0xe4] ;  /* 0x0000e40001397983 */ /* 0x000ee80000300800 */
[----:B------:R-:W3:Y:S04]  /*c77c0*/  LDL.LU R58, [R1+0xe8] ;  /* 0x0000e800013a7983 */ /* 0x000ee80000300800 */
[----:B------:R-:W3:Y:S01]  /*c77d0*/  LDL.LU R59, [R1+0xec] ;  /* 0x0000ec00013b7983 */ /* 0x000ee20000300800 */
[----:B----4-:R-:W-:Y:S01]  /*c77e0*/  HMMA.16816.F32 R40, R36, R12, R40 ;  /* 0x0000000c2428723c */ /* 0x010fe20000001828 */
[----:B--2---:R-:W-:-:S15]  /*c77f0*/  IMAD R30, R30, 0x100, R7 ;  /* 0x000001001e1e7824 */ /* 0x004fde00078e0207 */
[----:B------:R-:W-:-:S07]  /*c7800*/  NOP ;  /* 0x0000000000007918 */ /* 0x000fce0000000000 */
[----:B------:R-:W-:Y:S04]  /*c7810*/  STL.64 [R1+0x810], R40 ;  /* 0x0008102801007387 */ /* 0x000fe80000100a00 */
[----:B------:R0:W-:Y:S04]  /*c7820*/  STL.64 [R1+0x818], R42 ;  /* 0x0008182a01007387 */ /* 0x0001e80000100a00 */
[----:B0-----:R-:W2:Y:S04]  /*c7830*/  LDL.LU.64 R42, [R1+0xad70] ;  /* 0x00ad7000012a7983 */ /* 0x001ea80000300a00 */
[----:B------:R-:W2:Y:S04]  /*c7840*/  LDL.LU.64 R40, [R1+0xad68] ;  /* 0x00ad680001287983 */ /* 0x000ea80000300a00 */
[----:B------:R-:W4:Y:S01]  /*c7850*/  LDL.LU R7, [R1+0xad60] ;  /* 0x00ad600001077983 */ /* 0x000f220000300800 */
[C---:B---3--:R-:W-:Y:S06]  /*c7860*/  HMMA.16816.F32 R52, R36.reuse, R4, R52 ;  /* 0x000000042434723c */ /* 0x048fec0000001834 */
[C---:B----4-:R-:W-:Y:S06]  /*c7870*/  HMMA.16816.F32 R44, R36.reuse, R6, R44 ;  /* 0x00000006242c723c */ /* 0x050fec000000182c */
        /* <DEDUP_REMOVED lines=11> */
[----:B------:R-:W3:Y:S04]  /*c7930*/  LDL.LU.64 R16, [R1+0xad30] ;  /* 0x00ad300001107983 */ /* 0x000ee80000300a00 */
[----:B------:R0:W-:Y:S04]  /*c7940*/  STL.64 [R1+0x7d0], R36 ;  /* 0x0007d02401007387 */ /* 0x0001e80000100a00 */
[----:B------:R1:W-:Y:S04]  /*c7950*/  STL.64 [R1+0x7d8], R38 ;  /* 0x0007d82601007387 */ /* 0x0003e80000100a00 */
[----:B0-----:R-:W4:Y:S04]  /*c7960*/  LDL.LU R36, [R1+0x130] ;  /* 0x0001300001247983 */ /* 0x001f280000300800 */
[----:B------:R-:W4:Y:S04]  /*c7970*/  LDL.LU R37, [R1+0x134] ;  /* 0x0001340001257983 */ /* 0x000f280000300800 */
[----:B-1----:R-:W4:Y:S04]  /*c7980*/  LDL.LU R38, [R1+0x138] ;  /* 0x0001380001267983 */ /* 0x002f280000300800 */
[----:B------:R-:W4:Y:S01]  /*c7990*/  LDL.LU R39, [R1+0x13c] ;  /* 0x00013c0001277983 */ /* 0x000f220000300800 */
[----:B------:R-:W-:Y:S01]  /*c79a0*/  IMAD R31, R0, 0x100, R31 ;  /* 0x00000100001f7824 */ /* 0x000fe200078e021f */
[----:B------:R-:W-:-:S02]  /*c79b0*/  F2FP.F16.E4M3.UNPACK_B R28, R28 ;  /* 0x0000001cff1c723e */ /* 0x000fc400020006ff */
[----:B------:R-:W-:Y:S02]  /*c79c0*/  F2FP.F16.E4M3.UNPACK_B R29, R29 ;  /* 0x0000001dff1d723e */ /* 0x000fe400020006ff */
[----:B------:R-:W-:Y:S02]  /*c79d0*/  F2FP.F16.E4M3.UNPACK_B R30, R30 ;  /* 0x0000001eff1e723e */ /* 0x000fe400020006ff */
[----:B------:R-:W-:-:S07]  /*c79e0*/  F2FP.F16.E4M3.UNPACK_B R31, R31 ;  /* 0x0000001fff1f723e */ /* 0x000fce00020006ff */
[C---:B------:R-:W-:Y:S06]  /*c79f0*/  HMMA.16816.F32 R8, R28.reuse, R12, R8 ;  /* 0x0000000c1c08723c */ /* 0x040fec0000001808 */
[C---:B--2---:R-:W-:Y:S06]  /*c7a00*/  HMMA.16816.F32 R48, R28.reuse, R18, R48 ;  /* 0x000000121c30723c */ /* 0x044fec0000001830 */
[----:B----4-:R-:W-:-:S15]  /*c7a10*/  HMMA.16816.F32 R36, R28, R32, R36 ;  /* 0x000000201c24723c */ /* 0x010fde0000001824 */
[----:B------:R-:W-:-:S08]  /*c7a20*/  NOP ;  /* 0x0000000000007918 */ /* 0x000fd00000000000 */
[----:B------:R-:W-:Y:S04]  /*c7a30*/  STL.64 [R1+0x790], R36 ;  /* 0x0007902401007387 */ /* 0x000fe80000100a00 */
[----:B------:R3:W-:Y:S04]  /*c7a40*/  STL.64 [R1+0x798], R38 ;  /* 0x0007982601007387 */ /* 0x0007e80000100a00 */
[----:B------:R-:W-:Y:S04]  /*c7a50*/  STL.64 [R1+0xad28], R18 ;  /* 0x00ad281201007387 */ /* 0x000fe80000100a00 */
[----:B------:R-:W-:Y:S01]  /*c7a60*/  STL.64 [R1+0x780], R48 ;  /* 0x0007803001007387 */ /* 0x000fe20000100a00 */
[C---:B---3--:R-:W-:Y:S03]  /*c7a70*/  HMMA.16816.F32 R36, R28.reuse, R16, R40 ;  /* 0x000000101c24723c */ /* 0x048fe60000001828 */
[----:B------:R-:W-:Y:S04]  /*c7a80*/  STL.64 [R1+0x788], R50 ;  /* 0x0007883201007387 */ /* 0x000fe80000100a00 */
[----:B------:R0:W-:Y:S02]  /*c7a90*/  STL.64 [R1+0xad20], R16 ;  /* 0x00ad201001007387 */ /* 0x0001e40000100a00 */
[----:B0-----:R-:W-:-:S14]  /*c7aa0*/  HMMA.16816.F32 R16, R28, R14, R44 ;  /* 0x0000000e1c10723c */ /* 0x001fdc000000182c */
[----:B------:R-:W-:Y:S04]  /*c7ab0*/  STL.64 [R1+0x720], R36 ;  /* 0x0007202401007387 */ /* 0x000fe80000100a00 */
[----:B------:R-:W-:Y:S05]  /*c7ac0*/  STL.64 [R1+0x728], R38 ;  /* 0x0007282601007387 */ /* 0x000fea0000100a00 */
[----:B------:R-:W-:Y:S04]  /*c7ad0*/  STL.64 [R1+0x710], R16 ;  /* 0x0007101001007387 */ /* 0x000fe80000100a00 */
[----:B------:R-:W-:Y:S04]  /*c7ae0*/  STL.64 [R1+0x718], R18 ;  /* 0x0007181201007387 */ /* 0x000fe80000100a00 */
[----:B------:R-:W-:Y:S04]  /*c7af0*/  STL [R1+0xacec], R12 ;  /* 0x00acec0c01007387 */ /* 0x000fe80000100800 */
[----:B------:R-:W-:Y:S04]  /*c7b00*/  STL [R1+0xace8], R13 ;  /* 0x00ace80d01007387 */ /* 0x000fe80000100800 */
[----:B------:R-:W-:Y:S04]  /*c7b10*/  STL.64 [R1+0x700], R8 ;  /* 0x0007000801007387 */ /* 0x000fe80000100a00 */
[----:B------:R0:W-:Y:S02]  /*c7b20*/  STL.64 [R1+0x708], R10 ;  /* 0x0007080a01007387 */ /* 0x0001e40000100a00 */
[C---:B0-----:R-:W-:Y:S06]  /*c7b30*/  HMMA.16816.F32 R8, R28.reuse, R6, R24 ;  /* 0x000000061c08723c */ /* 0x041fec0000001818 */
[----:B------:R-:W-:Y:S01]  /*c7b40*/  STL [R1+0xacd0], R7 ;  /* 0x00acd00701007387 */ /* 0x000fe20000100800 */
[----:B------:R-:W-:-:S15]  /*c7b50*/  HMMA.16816.F32 R16, R28, R4, R52 ;  /* 0x000000041c10723c */ /* 0x000fde0000001834 */
[----:B------:R-:W-:-:S01]  /*c7b60*/  NOP ;  /* 0x0000000000007918 */ /* 0x000fc20000000000 */
[----:B------:R-:W-:Y:S04]  /*c7b70*/  STL.64 [R1+0x6f0], R8 ;  /* 0x0006f00801007387 */ /* 0x000fe80000100a00 */
[----:B------:R0:W-:Y:S04]  /*c7b80*/  STL.64 [R1+0x6f8], R10 ;  /* 0x0006f80a01007387 */ /* 0x0001e80000100a00 */
[----:B------:R-:W2:Y:S01]  /*c7b90*/  LDL.LU R24, [R1+0x30] ;  /* 0x0000300001187983 */ /* 0x000ea20000300800 */
[----:B0-----:R-:W-:Y:S03]  /*c7ba0*/  HMMA.16816.F32 R8, R28, R2, R56 ;  /* 0x000000021c08723c */ /* 0x001fe60000001838 */
[----:B------:R-:W-:Y:S04]  /*c7bb0*/  STL.64 [R1+0x6e0], R16 ;  /* 0x0006e01001007387 */ /* 0x000fe80000100a00 */
[----:B------:R-:W-:-:S15]  /*c7bc0*/  STL.64 [R1+0x6e8], R18 ;  /* 0x0006e81201007387 */ /* 0x000fde0000100a00 */
[----:B------:R-:W-:-:S01]  /*c7bd0*/  NOP ;  /* 0x0000000000007918 */ /* 0x000fc20000000000 */
        /* <DEDUP_REMOVED lines=31> */
[----:B---3--:R-:W2:Y:S04]  /*c7dd0*/  LDL.LU R48, [R1+0xa0] ;  /* 0x0000a00001307983 */ /* 0x008ea80000300800 */
        /* <DEDUP_REMOVED lines=14> */
[----:B------:R-:W2:Y:S01]  /*c7ec0*/  LDL.LU R19, [R1+0xdc] ;  /* 0x0000dc0001137983 */ /* 0x000ea20000300800 */
[----:B------:R-:W-:-:S02]  /*c7ed0*/  IMAD R36, R34, 0x100, R35 ;  /* 0x0000010022247824 */ /* 0x000fc400078e0223 */
[----:B------:R-:W-:Y:S01]  /*c7ee0*/  IMAD R37, R61, 0x100, R60 ;  /* 0x000001003d257824 */ /* 0x000fe200078e023c */
[----:B------:R-:W3:Y:S01]  /*c7ef0*/  LDL.LU R12, [R1+0x2288] ;  /* 0x00228800010c7983 */ /* 0x000ee20000300800 */
[----:B------:R-:W-:Y:S02]  /*c7f00*/  IMAD R38, R21, 0x100, R20 ;  /* 0x0000010015267824 */ /* 0x000fe400078e0214 */
[----:B------:R-:W-:Y:S01]  /*c7f10*/  IMAD R39, R23, 0x100, R22 ;  /* 0x0000010017277824 */ /* 0x000fe200078e0216 */
[----:B------:R-:W3:Y:S01]  /*c7f20*/  LDL.LU R28, [R1+0x2284] ;  /* 0x00228400011c7983 */ /* 0x000ee20000300800 */
[----:B------:R-:W-:Y:S02]  /*c7f30*/  F2FP.F16.E4M3.UNPACK_B R36, R36 ;  /* 0x00000024ff24723e */ /* 0x000fe400020006ff */
[----:B------:R-:W-:Y:S01]  /*c7f40*/  F2FP.F16.E4M3.UNPACK_B R37, R37 ;  /* 0x00000025ff25723e */ /* 0x000fe200020006ff */
[----:B------:R-:W4:Y:S01]  /*c7f50*/  LDL.LU R13, [R1+0x2290] ;  /* 0x00229000010d7983 */ /* 0x000f220000300800 */
[----:B------:R-:W-:-:S02]  /*c7f60*/  F2FP.F16.E4M3.UNPACK_B R38, R38 ;  /* 0x00000026ff26723e */ /* 0x000fc400020006ff */
        /* <DEDUP_REMOVED lines=89> */
[C---:B----4-:R-:W-:Y:S06]  /*c8500*/  HMMA.16816.F32 R48, R28.reuse, R18, R48 ;  /* 0x000000121c30723c */ /* 0x050fec0000001830 */
        /* <DEDUP_REMOVED lines=14> */
[----:B---3--:R-:W-:-:S15]  /*c85f0*/  HMMA.16816.F32 R16, R28, R12, R24 ;  /* 0x0000000c1c10723c */ /* 0x008fde0000001818 */
[----:B------:R-:W-:-:S08]  /*c8600*/  NOP ;  /* 0x0000000000007918 */ /* 0x000fd00000000000 */
[----:B------:R-:W-:Y:S04]  /*c8610*/  STL.64 [R1+0x4d0], R16 ;  /* 0x0004d01001007387 */ /* 0x000fe80000100a00 */
[----:B------:R0:W-:Y:S04]  /*c8620*/  STL.64 [R1+0x4d8], R18 ;  /* 0x0004d81201007387 */ /* 0x0001e80000100a00 */
[----:B------:R-:W2:Y:S01]  /*c8630*/  LDL.LU R24, [R1+0x20] ;  /* 0x0000200001187983 */ /* 0x000ea20000300800 */
[----:B0-----:R-:W-:-:S15]  /*c8640*/  HMMA.16816.F32 R16, R28, R6, R56 ;  /* 0x000000061c10723c */ /* 0x001fde0000001838 */
[----:B------:R-:W-:-:S08]  /*c8650*/  NOP ;  /* 0x0000000000007918 */ /* 0x000fd00000000000 */
        /* <DEDUP_REMOVED lines=8> */
[----:B------:R-:W3:Y:S01]  /*c86e0*/  LDL.LU R19, [R1+0x2ac] ;  /* 0x0002ac0001137983 */ /* 0x000ee20000300800 */
[----:B------:R-:W-:-:S03]  /*c86f0*/  IMAD R38, R53, 0x100, R52 ;  /* 0x0000010035267824 */ /* 0x000fc600078e0234 */
[----:B------:R-:W4:Y:S04]  /*c8700*/  LDL.LU R56, [R1] ;  /* 0x0000000001387983 */ /* 0x000f280000300800 */
[----:B------:R-:W4:Y:S01]  /*c8710*/  LDL.LU R57, [R1+0x4] ;  /* 0x0000040001397983 */ /* 0x000f220000300800 */
[----:B------:R-:W-:-:S03]  /*c8720*/  IMAD R39, R55, 0x100, R54 ;  /* 0x0000010037277824 */ /* 0x000fc600078e0236 */
[----:B------:R-:W4:Y:S04]  /*c8730*/  LDL.LU R58, [R1+0x8] ;  /* 0x00000800013a7983 */ /* 0x000f280000300800 */
[----:B------:R-:W4:Y:S01]  /*c8740*/  LDL.LU R59, [R1+0xc] ;  /* 0x00000c00013b7983 */ /* 0x000f220000300800 */
[----:B------:R-:W-:-:S03]  /*c8750*/  IMAD.MOV.U32 R44, RZ, RZ, R8 ;  /* 0x000000ffff2c7224 */ /* 0x000fc600078e0008 */
[----:B------:R-:W4:Y:S01]  /*c8760*/  LDL.LU R52, [R1+0x10] ;  /* 0x0000100001347983 */ /* 0x000f220000300800 */
[----:B------:R-:W-:-:S03]  /*c8770*/  IMAD.MOV.U32 R45, RZ, RZ, R9 ;  /* 0x000000ffff2d7224 */ /* 0x000fc600078e0009 */
[----:B------:R-:W4:Y:S01]  /*c8780*/  LDL.LU R53, [R1+0x14] ;  /* 0x0000140001357983 */ /* 0x000f220000300800 */
[----:B------:R-:W-:-:S03]  /*c8790*/  IMAD.MOV.U32 R51, RZ, RZ, R10 ;  /* 0x000000ffff337224 */ /* 0x000fc600078e000a */
[----:B------:R-:W4:Y:S01]  /*c87a0*/  LDL.LU R54, [R1+0x18] ;  /* 0x0000180001367983 */ /* 0x000f220000300800 */
[----:B------:R-:W-:-:S03]  /*c87b0*/  IMAD.MOV.U32 R50, RZ, RZ, R11 ;  /* 0x000000ffff327224 */ /* 0x000fc600078e000b */
        /* <DEDUP_REMOVED lines=28> */
[----:B0-----:R-:W3:Y:S01]  /*c8980*/  LDL.LU.64 R18, [R1+0xac90] ;  /* 0x00ac900001127983 */ /* 0x001ee20000300a00 */
[----:B------:R-:W-:Y:S01]  /*c8990*/  F2FP.F16.E4M3.UNPACK_B R36, R36 ;  /* 0x00000024ff24723e */ /* 0x000fe200020006ff */
[----:B--2---:R-:W-:Y:S01]  /*c89a0*/  HMMA.16816.F32 R28, R28, R2, R24 ;  /* 0x000000021c1c723c */ /* 0x004fe20000001818 */
[----:B------:R-:W-:Y:S01]  /*c89b0*/  F2FP.F16.E4M3.UNPACK_B R37, R37 ;  /* 0x00000025ff25723e */ /* 0x000fe200020006ff */
[----:B------:R-:W2:Y:S01]  /*c89c0*/  LDL.LU.64 R16, [R1+0xac88] ;  /* 0x00ac880001107983 */ /* 0x000ea20000300a00 */
[----:B------:R-:W-:-:S02]  /*c89d0*/  F2FP.F16.E4M3.UNPACK_B R38, R38 ;  /* 0x00000026ff26723e */ /* 0x000fc400020006ff */
[----:B------:R-:W-:Y:S01]  /*c89e0*/  F2FP.F16.E4M3.UNPACK_B R39, R39 ;  /* 0x00000027ff27723e */ /* 0x000fe200020006ff */
[----:B------:R-:W2:Y:S04]  /*c89f0*/  LDL.LU.64 R26, [R1+0xac80] ;  /* 0x00ac8000011a7983 */ /* 0x000ea80000300a00 */
[----:B------:R-:W2:Y:S02]  /*c8a00*/  LDL.LU.64 R24, [R1+0xac78] ;  /* 0x00ac780001187983 */ /* 0x000ea40000300a00 */
[C---:B----4-:R-:W-:Y:S11]  /*c8a10*/  HMMA.16816.F32 R52, R36.reuse, R32, R52 ;  /* 0x000000202434723c */ /* 0x050ff60000001834 */
[----:B------:R0:W-:Y:S04]  /*c8a20*/  STL.64 [R1+0x480], R28 ;  /* 0x0004801c01007387 */ /* 0x0001e80000100a00 */
[----:B------:R1:W-:Y:S04]  /*c8a30*/  STL.64 [R1+0x488], R30 ;  /* 0x0004881e01007387 */ /* 0x0003e80000100a00 */
[----:B0-----:R-:W4:Y:S04]  /*c8a40*/  LDL.LU R28, [R1+0x22c4] ;  /* 0x0022c400011c7983 */ /* 0x001f280000300800 */
[----:B------:R-:W2:Y:S04]  /*c8a50*/  LDL.LU R29, [R1+0x22cc] ;  /* 0x0022cc00011d7983 */ /* 0x000ea80000300800 */
[----:B-1----:R-:W2:Y:S04]  /*c8a60*/  LDL.LU R30, [R1+0x22d4] ;  /* 0x0022d400011e7983 */ /* 0x002ea80000300800 */
[----:B------:R-:W2:Y:S04]  /*c8a70*/  LDL.LU R31, [R1+0x22e0] ;  /* 0x0022e000011f7983 */ /* 0x000ea80000300800 */
[----:B------:R-:W-:Y:S04]  /*c8a80*/  STL.64 [R1+0x440], R52 ;  /* 0x0004403401007387 */ /* 0x000fe80000100a00 */
[----:B------:R0:W-:Y:S04]  /*c8a90*/  STL.64 [R1+0x448], R54 ;  /* 0x0004483601007387 */ /* 0x0001e80000100a00 */
[----:B0-----:R-:W2:Y:S04]  /*c8aa0*/  LDL.LU.64 R54, [R1+0xac70] ;  /* 0x00ac700001367983 */ /* 0x001ea80000300a00 */
[----:B------:R-:W2:Y:S01]  /*c8ab0*/  LDL.LU.64 R52, [R1+0xac68] ;  /* 0x00ac680001347983 */ /* 0x000ea20000300a00 */
[----:B---3--:R-:W-:-:S15]  /*c8ac0*/  HMMA.16816.F32 R56, R36, R18, R56 ;  /* 0x000000122438723c */ /* 0x008fde0000001838 */
[----:B------:R-:W-:-:S08]  /*c8ad0*/  NOP ;  /* 0x0000000000007918 */ /* 0x000fd00000000000 */
[----:B------:R-:W-:Y:S04]  /*c8ae0*/  STL.64 [R1+0x430], R56 ;  /* 0x0004303801007387 */ /* 0x000fe80000100a00 */
[----:B------:R0:W-:Y:S04]  /*c8af0*/  STL.64 [R1+0x438], R58 ;  /* 0x0004383a01007387 */ /* 0x0001e80000100a00 */
[----:B0-----:R-:W3:Y:S04]  /*c8b00*/  LDL.LU.64 R58, [R1+0xac60] ;  /* 0x00ac6000013a7983 */ /* 0x001ee80000300a00 */
[----:B------:R-:W3:Y:S01]  /*c8b10*/  LDL.LU.64 R56, [R1+0xac58] ;  /* 0x00ac580001387983 */ /* 0x000ee20000300a00 */
[----:B----4-:R-:W-:Y:S01]  /*c8b20*/  IMAD R28, R28, 0x100, R10 ;  /* 0x000001001c1c7824 */ /* 0x010fe200078e020a */
[----:B--2---:R-:W-:Y:S01]  /*c8b30*/  HMMA.16816.F32 R52, R36, R14, R52 ;  /* 0x0000000e2434723c */ /* 0x004fe20000001834 */
[----:B------:R-:W-:-:S05]  /*c8b40*/  IMAD R29, R29, 0x100, R11 ;  /* 0x000001001d1d7824 */ /* 0x000fca00078e020b */
[----:B---3--:R-:W-:-:S15]  /*c8b50*/  HMMA.16816.F32 R56, R36, R16, R56 ;  /* 0x000000102438723c */ /* 0x008fde0000001838 */
[----:B------:R-:W-:-:S08]  /*c8b60*/  NOP ;  /* 0x0000000000007918 */ /* 0x000fd00000000000 */
[----:B------:R0:W-:Y:S04]  /*c8b70*/  STL.64 [R1+0x410], R56 ;  /* 0x0004103801007387 */ /* 0x0001e80000100a00 */
[----:B------:R1:W-:Y:S01]  /*c8b80*/  STL.64 [R1+0x418], R58 ;  /* 0x0004183a01007387 */ /* 0x0003e20000100a00 */
[----:B0-----:R-:W-:-:S03]  /*c8b90*/  IMAD.MOV.U32 R56, RZ, RZ, R25 ;  /* 0x000000ffff387224 */ /* 0x001fc600078e0019 */
[----:B------:R-:W2:Y:S01]  /*c8ba0*/  LDL.LU R25, [R1+0xac50] ;  /* 0x00ac500001197983 */ /* 0x000ea20000300800 */
[----:B------:R-:W-:Y:S02]  /*c8bb0*/  IMAD.MOV.U32 R57, RZ, RZ, R26 ;  /* 0x000000ffff397224 */ /* 0x000fe400078e001a */
[----:B-1----:R-:W-:Y:S01]  /*c8bc0*/  IMAD.MOV.U32 R58, RZ, RZ, R27 ;  /* 0x000000ffff3a7224 */ /* 0x002fe200078e001b */
[----:B------:R-:W2:Y:S01]  /*c8bd0*/  LDL.LU R26, [R1+0xac4c] ;  /* 0x00ac4c00011a7983 */ /* 0x000ea20000300800 */
[----:B------:R-:W-:-:S03]  /*c8be0*/  IMAD.MOV.U32 R59, RZ, RZ, R8 ;  /* 0x000000ffff3b7224 */ /* 0x000fc600078e0008 */
[----:B------:R-:W2:Y:S04]  /*c8bf0*/  LDL.LU R27, [R1+0xac48] ;  /* 0x00ac4800011b7983 */ /* 0x000ea80000300800 */
[----:B------:R-:W3:Y:S04]  /*c8c00*/  LDL.LU R8, [R1+0xac44] ;  /* 0x00ac440001087983 */ /* 0x000ee80000300800 */
[----:B------:R0:W-:Y:S04]  /*c8c10*/  STL.64 [R1+0x400], R52 ;  /* 0x0004003401007387 */ /* 0x0001e80000100a00 */
[----:B------:R1:W-:Y:S01]  /*c8c20*/  STL.64 [R1+0x408], R54 ;  /* 0x0004083601007387 */ /* 0x0003e20000100a00 */
[----:B0-----:R-:W-:-:S03]  /*c8c30*/  IMAD.MOV.U32 R52, RZ, RZ, R9 ;  /* 0x000000ffff347224 */ /* 0x001fc600078e0009 */
[----:B------:R-:W3:Y:S04]  /*c8c40*/  LDL.LU R9, [R1+0xac40] ;  /* 0x00ac400001097983 */ /* 0x000ee80000300800 */
[----:B------:R-:W4:Y:S04]  /*c8c50*/  LDL.LU R53, [R1+0x394] ;  /* 0x0003940001357983 */ /* 0x000f280000300800 */
[----:B-1----:R-:W4:Y:S04]  /*c8c60*/  LDL.LU R54, [R1+0x398] ;  /* 0x0003980001367983 */ /* 0x002f280000300800 */
[----:B------:R-:W4:Y:S04]  /*c8c70*/  LDL.LU R55, [R1+0x39c] ;  /* 0x00039c0001377983 */ /* 0x000f280000300800 */
[----:B------:R-:W3:Y:S04]  /*c8c80*/  LDL.LU R10, [R1+0xac3c] ;  /* 0x00ac3c00010a7983 */ /* 0x000ee80000300800 */
[----:B------:R-:W3:Y:S02]  /*c8c90*/  LDL.LU R11, [R1+0xac38] ;  /* 0x00ac3800010b7983 */ /* 0x000ee40000300800 */
[----:B---3--:R-:W-:-:S15]  /*c8ca0*/  HMMA.16816.F32 R8, R36, R12, R8 ;  /* 0x0000000c2408723c */ /* 0x008fde0000001808 */
[----:B------:R-:W-:-:S08]  /*c8cb0*/  NOP ;  /* 0x0000000000007918 */ /* 0x000fd00000000000 */
[----:B------:R-:W-:Y:S04]  /*c8cc0*/  STL.64 [R1+0x3d0], R8 ;  /* 0x0003d00801007387 */ /* 0x000fe80000100a00 */
[----:B------:R0:W-:Y:S04]  /*c8cd0*/  STL.64 [R1+0x3d8], R10 ;  /* 0x0003d80a01007387 */ /* 0x0001e80000100a00 */
[----:B0-----:R-:W3:Y:S01]  /*c8ce0*/  LDL.LU R11, [R1+0x22d8] ;  /* 0x0022d800010b7983 */ /* 0x001ee20000300800 */
[----:B------:R-:W-:Y:S02]  /*c8cf0*/  F2FP.F16.E4M3.UNPACK_B R8, R28 ;  /* 0x0000001cff08723e */ /* 0x000fe400020006ff */
[----:B------:R-:W-:Y:S01]  /*c8d00*/  F2FP.F16.E4M3.UNPACK_B R9, R29 ;  /* 0x0000001dff09723e */ /* 0x000fe200020006ff */
[----:B------:R-:W2:Y:S01]  /*c8d10*/  LDL.LU R28, [R1+0x280] ;  /* 0x00028000011c7983 */ /* 0x000ea20000300800 */
[----:B------:R-:W-:Y:S03]  /*c8d20*/  HMMA.16816.F32 R20, R36, R6, R20 ;  /* 0x000000062414723c */ /* 0x000fe60000001814 */
[----:B------:R-:W2:Y:S01]  /*c8d30*/  LDL.LU R29, [R1+0x284] ;  /* 0x00028400011d7983 */ /* 0x000ea20000300800 */
[----:B---3--:R-:W-:-:S02]  /*c8d40*/  IMAD R10, R30, 0x100, R11 ;  /* 0x000001001e0a7824 */ /* 0x008fc400078e020b */
[----:B------:R-:W-:Y:S01]  /*c8d50*/  IMAD R11, R40, 0x100, R31 ;  /* 0x00000100280b7824 */ /* 0x000fe200078e021f */
[----:B------:R-:W2:Y:S04]  /*c8d60*/  LDL.LU R30, [R1+0x288] ;  /* 0x00028800011e7983 */ /* 0x000ea80000300800 */
[----:B------:R-:W2:-:S12]  /*c8d70*/  LDL.LU R31, [R1+0x28c] ;  /* 0x00028c00011f7983 */ /* 0x000e980000300800 */
[----:B------:R-:W-:Y:S04]  /*c8d80*/  STL.64 [R1+0x3c0], R20 ;  /* 0x0003c01401007387 */ /* 0x000fe80000100a00 */
[----:B------:R0:W-:Y:S04]  /*c8d90*/  STL.64 [R1+0x3c8], R22 ;  /* 0x0003c81601007387 */ /* 0x0001e80000100a00 */
[----:B0-----:R-:W3:Y:S04]  /*c8da0*/  LDL.LU.64 R22, [R1+0xac30] ;  /* 0x00ac300001167983 */ /* 0x001ee80000300a00 */
[----:B------:R-:W3:Y:S01]  /*c8db0*/  LDL.LU.64 R20, [R1+0xac28] ;  /* 0x00ac280001147983 */ /* 0x000ee20000300a00 */
[----:B------:R-:W-:-:S02]  /*c8dc0*/  F2FP.F16.E4M3.UNPACK_B R10, R10 ;  /* 0x0000000aff0a723e */ /* 0x000fc400020006ff */
[----:B------:R-:W-:Y:S01]  /*c8dd0*/  F2FP.F16.E4M3.UNPACK_B R11, R11 ;  /* 0x0000000bff0b723e */ /* 0x000fe200020006ff */
[C---:B--2---:R-:W-:Y:S06]  /*c8de0*/  HMMA.16816.F32 R28, R36.reuse, R4, R28 ;  /* 0x00000004241c723c */ /* 0x044fec000000181c */
[----:B---3--:R-:W-:-:S15]  /*c8df0*/  HMMA.16816.F32 R20, R36, R2, R20 ;  /* 0x000000022414723c */ /* 0x008fde0000001814 */
[----:B------:R-:W-:-:S02]  /*c8e00*/  NOP ;  /* 0x0000000000007918 */ /* 0x000fc40000000000 */
[----:B------:R-:W-:Y:S04]  /*c8e10*/  STL.64 [R1+0x3a0], R28 ;  /* 0x0003a01c01007387 */ /* 0x000fe80000100a00 */
[----:B------:R0:W-:Y:S02]  /*c8e20*/  STL.64 [R1+0x3a8], R30 ;  /* 0x0003a81e01007387 */ /* 0x0001e40000100a00 */
[C---:B0-----:R-:W-:Y:S06]  /*c8e30*/  HMMA.16816.F32 R28, R8.reuse, R32, R24 ;  /* 0x00000020081c723c */ /* 0x041fec0000001818 */
[C---:B----4-:R-:W-:Y:S01]  /*c8e40*/  HMMA.16816.F32 R24, R8.reuse, R18, R52 ;  /* 0x000000120818723c */ /* 0x050fe20000001834 */
[----:B------:R-:W-:Y:S04]  /*c8e50*/  STL.64 [R1+0x380], R20 ;  /* 0x0003801401007387 */ /* 0x000fe80000100a00 */
[----:B------:R0:W-:Y:S02]  /*c8e60*/  STL.64 [R1+0x388], R22 ;  /* 0x0003881601007387 */ /* 0x0001e40000100a00 */
[C---:B0-----:R-:W-:Y:S10]  /*c8e70*/  HMMA.16816.F32 R20, R8.reuse, R16, R56 ;  /* 0x000000100814723c */ /* 0x041ff40000001838 */
[----:B------:R-:W-:Y:S04]  /*c8e80*/  STL.64 [R1+0x270], R28 ;  /* 0x0002701c01007387 */ /* 0x000fe80000100a00 */
[----:B------:R-:W-:Y:S04]  /*c8e90*/  STL.64 [R1+0x278], R30 ;  /* 0x0002781e01007387 */ /* 0x000fe80000100a00 */
[----:B------:R-:W-:Y:S04]  /*c8ea0*/  STL.64 [R1+0xabf0], R18 ;  /* 0x00abf01201007387 */ /* 0x000fe80000100a00 */
        /* <DEDUP_REMOVED lines=25> */
[----:B------:R-:W-:-:S02]  /*c9040*/  IMAD R20, R42, 0x100, R41 ;  /* 0x000001002a147824 */ /* 0x000fc400078e0229 */
[----:B------:R-:W-:Y:S01]  /*c9050*/  IMAD R21, R0, 0x100, R43 ;  /* 0x0000010000157824 */ /* 0x000fe200078e022b */
        /* <DEDUP_REMOVED lines=37> */
[----:B------:R-:W3:Y:S04]  /*c92b0*/  LDL.LU R47, [R1+0x51c] ;  /* 0x00051c00012f7983 */ /* 0x000ee80000300800 */
[----:B------:R-:W3:Y:S04]  /*c92c0*/  LDL.LU R0, [R1+0x230c] ;  /* 0x00230c0001007983 */ /* 0x000ee80000300800 */
[----:B------:R-:W3:Y:S04]  /*c92d0*/  LDL.LU R28, [R1+0x560] ;  /* 0x00056000011c7983 */ /* 0x000ee80000300800 */
[----:B------:R-:W3:Y:S01]  /*c92e0*/  LDL.LU R29, [R1+0x564] ;  /* 0x00056400011d7983 */ /* 0x000ee20000300800 */
[----:B------:R-:W-:-:S02]  /*c92f0*/  F2FP.F16.E4M3.UNPACK_B R20, R20 ;  /* 0x00000014ff14723e */ /* 0x000fc400020006ff */
[----:B------:R-:W-:Y:S02]  /*c9300*/  F2FP.F16.E4M3.UNPACK_B R21, R21 ;  /* 0x00000015ff15723e */ /* 0x000fe400020006ff */
        /* <DEDUP_REMOVED lines=18> */
[----:B---3--:R-:W-:Y:S06]  /*c9430*/  HMMA.16816.F32 R8, R8, R2, R56 ;  /* 0x000000020808723c */ /* 0x008fec0000001838 */
[C---:B------:R-:W-:Y:S05]  /*c9440*/  HMMA.16816.F32 R16, R20.reuse, R32, R16 ;  /* 0x000000201410723c */ /* 0x040fea0000001810 */
        /* <DEDUP_REMOVED lines=19> */
[----:B----4-:R-:W-:-:S15]  /*c9580*/  HMMA.16816.F32 R12, R20, R18, R12 ;  /* 0x00000012140c723c */ /* 0x010fde000000180c */
[----:B------:R-:W-:-:S08]  /*c9590*/  NOP ;  /* 0x0000000000007918 */ /* 0x000fd00000000000 */
[----:B------:R-:W-:Y:S04]  /*c95a0*/  STL.64 [R1+0x200], R12 ;  /* 0x0002000c01007387 */ /* 0x000fe80000100a00 */
[----:B------:R0:W-:Y:S04]  /*c95b0*/  STL.64 [R1+0x208], R14 ;  /* 0x0002080e01007387 */ /* 0x0001e80000100a00 */
[----:B0-----:R-:W4:Y:S04]  /*c95c0*/  LDL.LU.64 R14, [R1+0xabe0] ;  /* 0x00abe000010e7983 */ /* 0x001f280000300a00 */
[----:B------:R-:W4:Y:S01]  /*c95d0*/  LDL.LU.64 R12, [R1+0xabd8] ;  /* 0x00abd800010c7983 */ /* 0x000f220000300a00 */
[C---:B--2---:R-:W-:Y:S06]  /*c95e0*/  HMMA.16816.F32 R48, R20.reuse, R16, R48 ;  /* 0x000000101430723c */ /* 0x044fec0000001830 */
[----:B------:R-:W-:Y:S01]  /*c95f0*/  HMMA.16816.F32 R24, R20, R6, R24 ;  /* 0x000000061418723c */ /* 0x000fe20000001818 */
[----:B------:R-:W-:-:S02]  /*c9600*/  IMAD R8, R10, 0x100, R9 ;  /* 0x000001000a087824 */ /* 0x000fc400078e0209 */
[----:B---3--:R-:W-:Y:S02]  /*c9610*/  IMAD R9, R0, 0x100, R11 ;  /* 0x0000010000097824 */ /* 0x008fe400078e020b */
[----:B------:R-:W-:Y:S02]  /*c9620*/  IMAD R10, R34, 0x100, R35 ;  /* 0x00000100220a7824 */ /* 0x000fe400078e0223 */
[----:B------:R-:W-:Y:S01]  /*c9630*/  IMAD R11, R61, 0x100, R60 ;  /* 0x000001003d0b7824 */ /* 0x000fe200078e023c */
[----:B------:R-:W-:Y:S02]  /*c9640*/  F2FP.F16.E4M3.UNPACK_B R8, R8 ;  /* 0x00000008ff08723e */ /* 0x000fe400020006ff */
[----:B------:R-:W-:Y:S02]  /*c9650*/  F2FP.F16.E4M3.UNPACK_B R9, R9 ;  /* 0x00000009ff09723e */ /* 0x000fe400020006ff */
[----:B------:R-:W-:Y:S02]  /*c9660*/  F2FP.F16.E4M3.UNPACK_B R10, R10 ;  /* 0x0000000aff0a723e */ /* 0x000fe400020006ff */
[----:B------:R-:W-:Y:S01]  /*c9670*/  F2FP.F16.E4M3.UNPACK_B R11, R11 ;  /* 0x0000000bff0b723e */ /* 0x000fe200020006ff */
[C---:B------:R-:W-:Y:S06]  /*c9680*/  HMMA.16816.F32 R36, R20.reuse, R4, R36 ;  /* 0x000000041424723c */ /* 0x040fec0000001824 */
[C---:B------:R-:W-:Y:S01]  /*c9690*/  HMMA.16816.F32 R28, R20.reuse, R2, R28 ;  /* 0x00000002141c723c */ /* 0x040fe2000000181c */
[----:B------:R-:W-:Y:S04]  /*c96a0*/  STL.64 [R1+0xa3e8], R50 ;  /* 0x00a3e83201007387 */ /* 0x000fe80000100a00 */
[----:B------:R-:W-:Y:S01]  /*c96b0*/  STL.64 [R1+0xa3e0], R48 ;  /* 0x00a3e03001007387 */ /* 0x000fe20000100a00 */
[C---:B----4-:R-:W-:Y:S06]  /*c96c0*/  HMMA.16816.F32 R44, R20.reuse, R14, R44 ;  /* 0x0000000e142c723c */ /* 0x050fec000000182c */
[----:B------:R-:W-:Y:S06]  /*c96d0*/  HMMA.16816.F32 R40, R20, R12, R40 ;  /* 0x0000000c1428723c */ /* 0x000fec0000001828 */
[C---:B------:R-:W-:Y:S11]  /*c96e0*/  HMMA.16816.F32 R20, R8.reuse, R18, R56 ;  /* 0x000000120814723c */ /* 0x040ff60000001838 */
[----:B------:R-:W-:Y:S04]  /*c96f0*/  STL.64 [R1+0xa3f8], R46 ;  /* 0x00a3f82e01007387 */ /* 0x000fe80000100a00 */
[----:B------:R-:W-:Y:S04]  /*c9700*/  STL.64 [R1+0xa3f0], R44 ;  /* 0x00a3f02c01007387 */ /* 0x000fe80000100a00 */
[----:B------:R-:W-:Y:S04]  /*c9710*/  STL [R1+0xabb4], R12 ;  /* 0x00abb40c01007387 */ /* 0x000fe80000100800 */
[----:B------:R-:W-:Y:S04]  /*c9720*/  STL [R1+0xabb0], R13 ;  /* 0x00abb00d01007387 */ /* 0x000fe80000100800 */
[----:B------:R-:W-:Y:S04]  /*c9730*/  STL.64 [R1+0xa408], R42 ;  /* 0x00a4082a01007387 */ /* 0x000fe80000100a00 */
[----:B------:R-:W-:Y:S04]  /*c9740*/  STL.64 [R1+0xa400], R40 ;  /* 0x00a4002801007387 */ /* 0x000fe80000100a00 */
[----:B------:R-:W-:Y:S04]  /*c9750*/  STL [R1+0xab9c], R7 ;  /* 0x00ab9c0701007387 */ /* 0x000fe80000100800 */
[----:B------:R-:W-:Y:S04]  /*c9760*/  STL.64 [R1+0x350], R24 ;  /* 0x0003501801007387 */ /* 0x000fe80000100a00 */
[----:B------:R0:W-:Y:S02]  /*c9770*/  STL.64 [R1+0x358], R26 ;  /* 0x0003581a01007387 */ /* 0x0001e40000100a00 */
[C---:B0-----:R-:W-:Y:S02]  /*c9780*/  HMMA.16816.F32 R24, R8.reuse, R32, R52 ;  /* 0x000000200818723c */ /* 0x041fe40000001834 */
[----:B------:R0:W-:Y:S04]  /*c9790*/  STL.64 [R1+0x340], R36 ;  /* 0x0003402401007387 */ /* 0x0001e80000100a00 */
[----:B------:R1:W-:Y:S04]  /*c97a0*/  STL.64 [R1+0x348], R38 ;  /* 0x0003482601007387 */ /* 0x0003e80000100a00 */
[----:B------:R-:W-:Y:S04]  /*c97b0*/  STL.64 [R1+0x1f0], R28 ;  /* 0x0001f01c01007387 */ /* 0x000fe80000100a00 */
[----:B------:R-:W-:Y:S04]  /*c97c0*/  STL.64 [R1+0x1f8], R30 ;  /* 0x0001f81e01007387 */ /* 0x000fe80000100a00 */
[----:B0-----:R-:W2:Y:S05]  /*c97d0*/  LDL.LU R36, [R1+0x6c0] ;  /* 0x0006c00001247983 */ /* 0x001eaa0000300800 */
[----:B------:R0:W-:Y:S04]  /*c97e0*/  STL.64 [R1+0x1e0], R24 ;  /* 0x0001e01801007387 */ /* 0x0001e80000100a00 */
[----:B------:R3:W-:Y:S04]  /*c97f0*/  STL.64 [R1+0x1e8], R26 ;  /* 0x0001e81a01007387 */ /* 0x0007e80000100a00 */
[----:B------:R-:W-:Y:S04]  /*c9800*/  STL.64 [R1+0x1d0], R20 ;  /* 0x0001d01401007387 */ /* 0x000fe80000100a00 */
[----:B------:R-:W-:Y:S04]  /*c9810*/  STL.64 [R1+0x1d8], R22 ;  /* 0x0001d81601007387 */ /* 0x000fe80000100a00 */
[----:B------:R-:W2:Y:S04]  /*c9820*/  LDL.LU R37, [R1+0x6c4] ;  /* 0x0006c40001257983 */ /* 0x000ea80000300800 */
[----:B-1----:R-:W4:Y:S04]  /*c9830*/  LDL.LU R38, [R1+0x6c8] ;  /* 0x0006c80001267983 */ /* 0x002f280000300800 */
[----:B------:R-:W4:Y:S04]  /*c9840*/  LDL.LU R39, [R1+0x6cc] ;  /* 0x0006cc0001277983 */ /* 0x000f280000300800 */
[----:B----4-:R-:W-:Y:S04]  /*c9850*/  STL.64 [R1+0xab80], R38 ;  /* 0x00ab802601007387 */ /* 0x010fe80000100a00 */
[----:B--2---:R1:W-:Y:S04]  /*c9860*/  STL.64 [R1+0xab78], R36 ;  /* 0x00ab782401007387 */ /* 0x0043e80000100a00 */
[----:B0-----:R-:W2:Y:S04]  /*c9870*/  LDL.LU R24, [R1+0x6b0] ;  /* 0x0006b00001187983 */ /* 0x001ea80000300800 */
[----:B------:R-:W2:Y:S04]  /*c9880*/  LDL.LU R25, [R1+0x6b4] ;  /* 0x0006b40001197983 */ /* 0x000ea80000300800 */
[----:B---3--:R-:W3:Y:S04]  /*c9890*/  LDL.LU R26, [R1+0x6b8] ;  /* 0x0006b800011a7983 */ /* 0x008ee80000300800 */
        /* <DEDUP_REMOVED lines=15> */
[----:B-1----:R-:W3:Y:S04]  /*c9990*/  LDL.LU R36, [R1+0x630] ;  /* 0x0006300001247983 */ /* 0x002ee80000300800 */
[----:B------:R-:W3:Y:S04]  /*c99a0*/  LDL.LU R37, [R1+0x634] ;  /* 0x0006340001257983 */ /* 0x000ee80000300800 */
[----:B------:R-:W4:Y:S04]  /*c99b0*/  LDL.LU R38, [R1+0x638] ;  /* 0x0006380001267983 */ /* 0x000f280000300800 */
[----:B------:R-:W4:Y:S04]  /*c99c0*/  LDL.LU R39, [R1+0x63c] ;  /* 0x00063c0001277983 */ /* 0x000f280000300800 */
[----:B----4-:R-:W-:Y:S04]  /*c99d0*/  STL.64 [R1+0xabd0], R38 ;  /* 0x00abd02601007387 */ /* 0x010fe80000100a00 */
[----:B---3--:R1:W-:Y:S04]  /*c99e0*/  STL.64 [R1+0xabc8], R36 ;  /* 0x00abc82401007387 */ /* 0x0083e80000100a00 */
        /* <DEDUP_REMOVED lines=45> */
[----:B----4-:R-:W-:Y:S01]  /*c9cc0*/  HMMA.16816.F32 R36, R8, R16, R36 ;  /* 0x000000100824723c */ /* 0x010fe20000001824 */
[----:B---3--:R-:W-:-:S02]  /*c9cd0*/  IMAD R20, R20, 0x100, R12 ;  /* 0x0000010014147824 */ /* 0x008fc400078e020c */
[----:B------:R-:W-:-:S15]  /*c9ce0*/  IMAD R21, R21, 0x100, R13 ;  /* 0x0000010015157824 */ /* 0x000fde00078e020d */
[----:B------:R-:W-:-:S05]  /*c9cf0*/  NOP ;  /* 0x0000000000007918 */ /* 0x000fca0000000000 */
        /* <DEDUP_REMOVED lines=18> */
[----:B--2---:R-:W-:Y:S01]  /*c9e20*/  HMMA.16816.F32 R36, R8, R4, R36 ;  /* 0x000000040824723c */ /* 0x004fe20000001824 */
[----:B------:R-:W-:-:S02]  /*c9e30*/  IMAD R23, R23, 0x100, R34 ;  /* 0x0000010017177824 */ /* 0x000fc400078e0222 */
[----:B------:R-:W2:Y:S01]  /*c9e40*/  LDL.LU R34, [R1+0xab98] ;  /* 0x00ab980001227983 */ /* 0x000ea20000300800 */
[----:B------:R-:W-:Y:S02]  /*c9e50*/  F2FP.F16.E4M3.UNPACK_B R20, R20 ;  /* 0x00000014ff14723e */ /* 0x000fe400020006ff */
[----:B------:R-:W-:Y:S01]  /*c9e60*/  F2FP.F16.E4M3.UNPACK_B R21, R21 ;  /* 0x00000015ff15723e */ /* 0x000fe200020006ff */
[----:B---3--:R-:W-:-:S15]  /*c9e70*/  HMMA.16816.F32 R24, R8, R6, R24 ;  /* 0x000000060818723c */ /* 0x008fde0000001818 */
[----:B------:R-:W-:-:S08]  /*c9e80*/  NOP ;  /* 0x0000000000007918 */ /* 0x000fd00000000000 */
[----:B------:R-:W-:Y:S04]  /*c9e90*/  STL.64 [R1+0x330], R24 ;  /* 0x0003301801007387 */ /* 0x000fe80000100a00 */
[----:B------:R0:W-:Y:S04]  /*c9ea0*/  STL.64 [R1+0x338], R26 ;  /* 0x0003381a01007387 */ /* 0x0001e80000100a00 */
[----:B0-----:R-:W3:Y:S04]  /*c9eb0*/  LDL.LU.64 R26, [R1+0xab90] ;  /* 0x00ab9000011a7983 */ /* 0x001ee80000300a00 */
[----:B------:R-:W3:Y:S04]  /*c9ec0*/  LDL.LU.64 R24, [R1+0xab88] ;  /* 0x00ab880001187983 */ /* 0x000ee80000300a00 */
[----:B------:R-:W-:Y:S04]  /*c9ed0*/  STL.64 [R1+0x320], R36 ;  /* 0x0003202401007387 */ /* 0x000fe80000100a00 */
[----:B------:R0:W-:Y:S04]  /*c9ee0*/  STL.64 [R1+0x328], R38 ;  /* 0x0003282601007387 */ /* 0x0001e80000100a00 */
[----:B0-----:R-:W2:Y:S04]  /*c9ef0*/  LDL.LU.64 R38, [R1+0xab80] ;  /* 0x00ab800001267983 */ /* 0x001ea80000300a00 */
[----:B------:R-:W2:Y:S01]  /*c9f00*/  LDL.LU.64 R36, [R1+0xab78] ;  /* 0x00ab780001247983 */ /* 0x000ea20000300a00 */
[----:B------:R-:W-:-:S02]  /*c9f10*/  F2FP.F16.E4M3.UNPACK_B R22, R22 ;  /* 0x00000016ff16723e */ /* 0x000fc400020006ff */
[----:B------:R-:W-:Y:S01]  /*c9f20*/  F2FP.F16.E4M3.UNPACK_B R23, R23 ;  /* 0x00000017ff17723e */ /* 0x000fe200020006ff */
[----:B------:R-:W-:Y:S06]  /*c9f30*/  HMMA.16816.F32 R8, R8, R2, R40 ;  /* 0x000000020808723c */ /* 0x000fec0000001828 */
[C---:B------:R-:W-:Y:S06]  /*c9f40*/  HMMA.16816.F32 R44, R20.reuse, R32, R44 ;  /* 0x00000020142c723c */ /* 0x040fec000000182c */
[C---:B----4-:R-:W-:Y:S11]  /*c9f50*/  HMMA.16816.F32 R40, R20.reuse, R18, R48 ;  /* 0x000000121428723c */ /* 0x050ff60000001830 */
        /* <DEDUP_REMOVED lines=8> */
[C---:B---3--:R-:W-:Y:S06]  /*c9fe0*/  HMMA.16816.F32 R8, R20.reuse, R16, R24 ;  /* 0x000000101408723c */ /* 0x048fec0000001818 */
[----:B--2---:R-:W-:-:S15]  /*c9ff0*/  HMMA.16816.F32 R16, R20, R14, R36 ;  /* 0x0000000e1410723c */ /* 0x004fde0000001824 */
[----:B------:R-:W-:-:S02]  /*ca000*/  NOP ;  /* 0x0000000000007918 */ /* 0x000fc40000000000 */
[----:B------:R-:W-:Y:S04]  /*ca010*/  STL.64 [R1+0x160], R8 ;  /* 0x0001600801007387 */ /* 0x000fe80000100a00 */
[----:B------:R-:W-:Y:S04]  /*ca020*/  STL.64 [R1+0x168], R10 ;  /* 0x0001680a01007387 */ /* 0x000fe80000100a00 */
[----:B------:R-:W-:Y:S04]  /*ca030*/  STL.64 [R1+0x150], R16 ;  /* 0x0001501001007387 */ /* 0x000fe80000100a00 */
[----:B------:R0:W-:Y:S04]  /*ca040*/  STL.64 [R1+0x158], R18 ;  /* 0x0001581201007387 */ /* 0x0001e80000100a00 */
[----:B------:R-:W-:Y:S04]  /*ca050*/  STL.64 [R1+0xab30], R14 ;  /* 0x00ab300e01007387 */ /* 0x000fe80000100a00 */
[----:B------:R1:W-:Y:S01]  /*ca060*/  STL.64 [R1+0xab28], R12 ;  /* 0x00ab280c01007387 */ /* 0x0003e20000100a00 */
[C---:B0-----:R-:W-:Y:S06]  /*ca070*/  HMMA.16816.F32 R16, R20.reuse, R12, R52 ;  /* 0x0000000c1410723c */ /* 0x041fec0000001834 */
[----:B-1----:R-:W-:-:S15]  /*ca080*/  HMMA.16816.F32 R12, R20, R6, R56 ;  /* 0x00000006140c723c */ /* 0x002fde0000001838 */
        /* <DEDUP_REMOVED lines=73> */
[----:B------:R-:W3:Y:S04]  /*ca520*/  LDL.LU R52, [R1+0x2380] ;  /* 0x0023800001347983 */ /* 0x000ee80000300800 */
[----:B------:R-:W3:Y:S04]  /*ca530*/  LDL.LU R53, [R1+0x237c] ;  /* 0x00237c0001357983 */ /* 0x000ee80000300800 */
[----:B------:R-:W3:Y:S04]  /*ca540*/  LDL.LU R24, [R1+0x7f0] ;  /* 0x0007f00001187983 */ /* 0x000ee80000300800 */
[----:B------:R-:W3:Y:S01]  /*ca550*/  LDL.LU R25, [R1+0x7f4] ;  /* 0x0007f40001197983 */ /* 0x000ee20000300800 */
[----:B------:R-:W-:-:S02]  /*ca560*/  F2FP.F16.E4M3.UNPACK_B R8, R8 ;  /* 0x00000008ff08723e */ /* 0x000fc400020006ff */
        /* <DEDUP_REMOVED lines=33> */
[----:B------:R-:W4:Y:S04]  /*ca780*/  LDL.LU R21, [R1+0x2364] ;  /* 0x0023640001157983 */ /* 0x000f280000300800 */
        /* <DEDUP_REMOVED lines=30> */
[----:B------:R0:W-:Y:S01]  /*ca970*/  STL.64 [R1+0x2f8], R26 ;  /* 0x0002f81a01007387 */ /* 0x0001e20000100a00 */
[----:B--2---:R-:W-:Y:S03]  /*ca980*/  HMMA.16816.F32 R56, R8, R4, R56 ;  /* 0x000000040838723c */ /* 0x004fe60000001838 */
[----:B0-----:R-:W2:Y:S04]  /*ca990*/  LDL.LU.64 R26, [R1+0xab00] ;  /* 0x00ab0000011a7983 */ /* 0x001ea80000300a00 */
[----:B------:R-:W2:-:S15]  /*ca9a0*/  LDL.LU.64 R24, [R1+0xaaf8] ;  /* 0x00aaf80001187983 */ /* 0x000e9e0000300a00 */
[----:B------:R-:W-:-:S01]  /*ca9b0*/  NOP ;  /* 0x0000000000007918 */ /* 0x000fc20000000000 */
[----:B------:R-:W-:Y:S04]  /*ca9c0*/  STL.64 [R1+0x2e0], R56 ;  /* 0x0002e03801007387 */ /* 0x000fe80000100a00 */
[----:B------:R0:W-:Y:S04]  /*ca9d0*/  STL.64 [R1+0x2e8], R58 ;  /* 0x0002e83a01007387 */ /* 0x0001e80000100a00 */
[----:B0-----:R-:W2:Y:S04]  /*ca9e0*/  LDL.LU.64 R58, [R1+0xaaf0] ;  /* 0x00aaf000013a7983 */ /* 0x001ea80000300a00 */
[----:B------:R-:W2:Y:S01]  /*ca9f0*/  LDL.LU.64 R56, [R1+0xaae8] ;  /* 0x00aae80001387983 */ /* 0x000ea20000300a00 */
        /* <DEDUP_REMOVED lines=8> */
[----:B------:R-:W-:-:S15]  /*caa80*/  HMMA.16816.F32 R8, R8, R2, R40 ;  /* 0x000000020808723c */ /* 0x000fde0000001828 */
[----:B------:R-:W-:-:S08]  /*caa90*/  NOP ;  /* 0x0000000000007918 */ /* 0x000fd00000000000 */
[----:B------:R-:W-:Y:S04]  /*caaa0*/  STL.64 [R1+0xd0], R8 ;  /* 0x0000d00801007387 */ /* 0x000fe80000100a00 */
[----:B------:R2:W-:Y:S01]  /*caab0*/  STL.64 [R1+0xd8], R10 ;  /* 0x0000d80a01007387 */ /* 0x0005e20000100a00 */
[C---:B---3--:R-:W-:Y:S06]  /*caac0*/  HMMA.16816.F32 R44, R20.reuse, R32, R44 ;  /* 0x00000020142c723c */ /* 0x048fec000000182c */
[----:B----4-:R-:W-:-:S15]  /*caad0*/  HMMA.16816.F32 R40, R20, R18, R48 ;  /* 0x000000121428723c */ /* 0x010fde0000001830 */
[----:B------:R-:W-:-:S02]  /*caae0*/  NOP ;  /* 0x0000000000007918 */ /* 0x000fc40000000000 */
[----:B------:R-:W-:Y:S04]  /*caaf0*/  STL.64 [R1+0xc0], R44 ;  /* 0x0000c02c01007387 */ /* 0x000fe80000100a00 */
[----:B------:R-:W-:Y:S04]  /*cab00*/  STL.64 [R1+0xc8], R46 ;  /* 0x0000c82e01007387 */ /* 0x000fe80000100a00 */
[----:B------:R-:W-:Y:S01]  /*cab10*/  STL.64 [R1+0xaab0], R18 ;  /* 0x00aab01201007387 */ /* 0x000fe20000100a00 */
[C---:B--2---:R-:W-:Y:S03]  /*cab20*/  HMMA.16816.F32 R8, R20.reuse, R16, R24 ;  /* 0x000000101408723c */ /* 0x044fe60000001818 */
[----:B------:R-:W-:Y:S04]  /*cab30*/  STL.64 [R1+0xb0], R40 ;  /* 0x0000b02801007387 */ /* 0x000fe80000100a00 */
[----:B------:R-:W-:Y:S04]  /*cab40*/  STL.64 [R1+0xb8], R42 ;  /* 0x0000b82a01007387 */ /* 0x000fe80000100a00 */
[----:B------:R0:W-:Y:S02]  /*cab50*/  STL.64 [R1+0xaaa8], R16 ;  /* 0x00aaa81001007387 */ /* 0x0001e40000100a00 */
[C---:B0-----:R-:W-:Y:S10]  /*cab60*/  HMMA.16816.F32 R16, R20.reuse, R14, R36 ;  /* 0x0000000e1410723c */ /* 0x041ff40000001824 */
[----:B------:R-:W-:Y:S04]  /*cab70*/  STL.64 [R1+0xa0], R8 ;  /* 0x0000a00801007387 */ /* 0x000fe80000100a00 */
[----:B------:R-:W-:Y:S09]  /*cab80*/  STL.64 [R1+0xa8], R10 ;  /* 0x0000a80a01007387 */ /* 0x000ff20000100a00 */
[----:B------:R-:W-:Y:S04]  /*cab90*/  STL.64 [R1+0x90], R16 ;  /* 0x0000901001007387 */ /* 0x000fe80000100a00 */
[----:B------:R0:W-:Y:S02]  /*caba0*/  STL.64 [R1+0x98], R18 ;  /* 0x0000981201007387 */ /* 0x0001e40000100a00 */
[----:B0-----:R-:W-:Y:S02]  /*cabb0*/  HMMA.16816.F32 R16, R20, R12, R56 ;  /* 0x0000000c1410723c */ /* 0x001fe40000001838 */
[----:B------:R-:W-:Y:S04]  /*cabc0*/  STL.64 [R1+0xaa90], R14 ;  /* 0x00aa900e01007387 */ /* 0x000fe80000100a00 */
[----:B------:R-:W-:-:S15]  /*cabd0*/  STL.64 [R1+0xaa88], R12 ;  /* 0x00aa880c01007387 */ /* 0x000fde0000100a00 */
        /* <DEDUP_REMOVED lines=35> */
[----:B------:R-:W3:Y:S04]  /*cae10*/  LDL.LU R26, [R1+0x978] ;  /* 0x00097800011a7983 */ /* 0x000ee80000300800 */
[----:B------:R-:W3:Y:S04]  /*cae20*/  LDL.LU R27, [R1+0x97c] ;  /* 0x00097c00011b7983 */ /* 0x000ee80000300800 */
[----:B------:R-:W4:Y:S04]  /*cae30*/  LDL.LU R16, [R1+0x950] ;  /* 0x0009500001107983 */ /* 0x000f280000300800 */
        /* <DEDUP_REMOVED lines=21> */
[----:B------:R-:W4:Y:S01]  /*caf90*/  LDL.LU R0, [R1+0x23b8] ;  /* 0x0023b80001007983 */ /* 0x000f220000300800 */
[----:B------:R-:W-:Y:S02]  /*cafa0*/  IMAD R8, R55, 0x100, R54 ;  /* 0x0000010037087824 */ /* 0x000fe400078e0236 */
[----:B------:R-:W-:Y:S01]  /*cafb0*/  IMAD R11, R61, 0x100, R60 ;  /* 0x000001003d0b7824 */ /* 0x000fe200078e023c */
[----:B------:R-:W4:Y:S04]  /*cafc0*/  LDL.LU R35, [R1+0x23b4] ;  /* 0x0023b40001237983 */ /* 0x000f280000300800 */
[----:B------:R-:W4:Y:S04]  /*cafd0*/  LDL.LU R60, [R1+0x23c0] ;  /* 0x0023c000013c7983 */ /* 0x000f280000300800 */
[----:B------:R-:W4:Y:S04]  /*cafe0*/  LDL.LU R61, [R1+0x23bc] ;  /* 0x0023bc00013d7983 */ /* 0x000f280000300800 */
[----:B------:R-:W4:Y:S04]  /*caff0*/  LDL.LU R40, [R1+0x9d0] ;  /* 0x0009d00001287983 */ /* 0x000f280000300800 */
[----:B------:R-:W4:Y:S04]  /*cb000*/  LDL.LU R41, [R1+0x9d4] ;  /* 0x0009d40001297983 */ /* 0x000f280000300800 */
[----:B------:R-:W4:Y:S01]  /*cb010*/  LDL.LU R42, [R1+0x9d8] ;  /* 0x0009d800012a7983 */ /* 0x000f220000300800 */
[----:B------:R-:W-:-:S02]  /*cb020*/  F2FP.F16.E4M3.UNPACK_B R8, R8 ;  /* 0x00000008ff08723e */ /* 0x000fc400020006ff */
[----:B------:R-:W-:Y:S02]  /*cb030*/  F2FP.F16.E4M3.UNPACK_B R9, R9 ;  /* 0x00000009ff09723e */ /* 0x000fe400020006ff */
        /* <DEDUP_REMOVED lines=16> */
[----:B--2---:R-:W-:Y:S06]  /*cb140*/  HMMA.16816.F32 R12, R20, R6, R12 ;  /* 0x00000006140c723c */ /* 0x004fec000000180c */
[----:B----4-:R-:W-:Y:S06]  /*cb150*/  HMMA.16816.F32 R16, R8, R32, R16 ;  /* 0x000000200810723c */ /* 0x010fec0000001810 */
[----:B------:R-:W-:Y:S11]  /*cb160*/  HMMA.16816.F32 R20, R20, R2, R44 ;  /* 0x000000021414723c */ /* 0x000ff6000000182c */
        /* <DEDUP_REMOVED lines=35> */
[----:B0-----:R-:W3:Y:S04]  /*cb3a0*/  LDL.LU.64 R58, [R1+0xaa80] ;  /* 0x00aa8000013a7983 */ /* 0x001ee80000300a00 */
[----:B------:R-:W3:Y:S01]  /*cb3b0*/  LDL.LU.64 R56, [R1+0xaa78] ;  /* 0x00aa780001387983 */ /* 0x000ee20000300a00 */
[----:B----4-:R-:W-:Y:S01]  /*cb3c0*/  HMMA.16816.F32 R20, R8, R12, R20 ;  /* 0x0000000c0814723c */ /* 0x010fe20000001814 */
[----:B------:R-:W-:-:S02]  /*cb3d0*/  IMAD R28, R28, 0x100, R29 ;  /* 0x000001001c1c7824 */ /* 0x000fc400078e021d */
[----:B------:R-:W-:Y:S02]  /*cb3e0*/  IMAD R29, R31, 0x100, R30 ;  /* 0x000001001f1d7824 */ /* 0x000fe400078e021e */
[----:B------:R-:W-:Y:S02]  /*cb3f0*/  IMAD R30, R35, 0x100, R0 ;  /* 0x00000100231e7824 */ /* 0x000fe400078e0200 */
[----:B------:R-:W-:-:S15]  /*cb400*/  IMAD R31, R61, 0x100, R60 ;  /* 0x000001003d1f7824 */ /* 0x000fde00078e023c */
[----:B------:R-:W-:-:S01]  /*cb410*/  NOP ;  /* 0x0000000000007918 */ /* 0x000fc20000000000 */
[----:B------:R-:W-:Y:S04]  /*cb420*/  STL.64 [R1+0x20], R20 ;  /* 0x0000201401007387 */ /* 0x000fe80000100a00 */
[----:B------:R0:W-:Y:S02]  /*cb430*/  STL.64 [R1+0x28], R22 ;  /* 0x0000281601007387 */ /* 0x0001e40000100a00 */
[----:B0-----:R-:W-:Y:S01]  /*cb440*/  HMMA.16816.F32 R20, R8, R6, R40 ;  /* 0x000000060814723c */ /* 0x001fe20000001828 */
[----:B------:R-:W-:Y:S02]  /*cb450*/  F2FP.F16.E4M3.UNPACK_B R28, R28 ;  /* 0x0000001cff1c723e */ /* 0x000fe400020006ff */
[----:B------:R-:W-:Y:S02]  /*cb460*/  F2FP.F16.E4M3.UNPACK_B R29, R29 ;  /* 0x0000001dff1d723e */ /* 0x000fe400020006ff */
[----:B------:R-:W-:-:S02]  /*cb470*/  F2FP.F16.E4M3.UNPACK_B R30, R30 ;  /* 0x0000001eff1e723e */ /* 0x000fc400020006ff */
[----:B------:R-:W-:Y:S01]  /*cb480*/  F2FP.F16.E4M3.UNPACK_B R31, R31 ;  /* 0x0000001fff1f723e */ /* 0x000fe200020006ff */
[----:B------:R-:W-:Y:S06]  /*cb490*/  HMMA.16816.F32 R40, R8, R4, R44 ;  /* 0x000000040828723c */ /* 0x000fec000000182c */
[----:B------:R-:W-:Y:S09]  /*cb4a0*/  HMMA.16816.F32 R52, R28, R16, R52 ;  /* 0x000000101c34723c */ /* 0x000ff20000001834 */
[----:B------:R-:W-:Y:S04]  /*cb4b0*/  STL.64 [R1+0x2b0], R20 ;  /* 0x0002b01401007387 */ /* 0x000fe80000100a00 */
[----:B------:R0:W-:Y:S02]  /*cb4c0*/  STL.64 [R1+0x2b8], R22 ;  /* 0x0002b81601007387 */ /* 0x0001e40000100a00 */
[----:B0-----:R-:W-:Y:S06]  /*cb4d0*/  HMMA.16816.F32 R20, R8, R2, R48 ;  /* 0x000000020814723c */ /* 0x001fec0000001830 */
[----:B--2---:R-:W-:Y:S01]  /*cb4e0*/  HMMA.16816.F32 R8, R28, R32, R24 ;  /* 0x000000201c08723c */ /* 0x004fe20000001818 */
[----:B------:R-:W-:Y:S04]  /*cb4f0*/  STL.64 [R1+0x2a0], R40 ;  /* 0x0002a02801007387 */ /* 0x000fe80000100a00 */
[----:B------:R-:W-:-:S12]  /*cb500*/  STL.64 [R1+0x2a8], R42 ;  /* 0x0002a82a01007387 */ /* 0x000fd80000100a00 */
[----:B------:R-:W-:Y:S04]  /*cb510*/  STL.64 [R1+0x10], R20 ;  /* 0x0000101401007387 */ /* 0x000fe80000100a00 */
[----:B------:R-:W-:Y:S01]  /*cb520*/  STL.64 [R1+0x18], R22 ;  /* 0x0000181601007387 */ /* 0x000fe20000100a00 */
[----:B---3--:R-:W-:-:S15]  /*cb530*/  HMMA.16816.F32 R56, R28, R18, R56 ;  /* 0x000000121c38723c */ /* 0x008fde0000001838 */
[----:B------:R-:W-:-:S08]  /*cb540*/  NOP ;  /* 0x0000000000007918 */ /* 0x000fd00000000000 */
[----:B------:R-:W-:Y:S04]  /*cb550*/  STL.64 [R1+0xa238], R58 ;  /* 0x00a2383a01007387 */ /* 0x000fe80000100a00 */
[----:B------:R-:W-:Y:S04]  /*cb560*/  STL.64 [R1], R8 ;  /* 0x0000000801007387 */ /* 0x000fe80000100a00 */
[----:B------:R0:W-:Y:S04]  /*cb570*/  STL.64 [R1+0x8], R10 ;  /* 0x0000080a01007387 */ /* 0x0001e80000100a00 */
[----:B------:R-:W-:Y:S04]  /*cb580*/  STL.64 [R1+0xa230], R56 ;  /* 0x00a2303801007387 */ /* 0x000fe80000100a00 */
[----:B------:R1:W-:Y:S04]  /*cb590*/  STL [R1+0xa24c], R52 ;  /* 0x00a24c3401007387 */ /* 0x0003e80000100800 */
[----:B------:R2:W-:Y:S04]  /*cb5a0*/  STL [R1+0xa248], R53 ;  /* 0x00a2483501007387 */ /* 0x0005e80000100800 */
[----:B------:R3:W-:Y:S04]  /*cb5b0*/  STL [R1+0xa244], R54 ;  /* 0x00a2443601007387 */ /* 0x0007e80000100800 */
[----:B------:R4:W-:Y:S01]  /*cb5c0*/  STL [R1+0xa240], R55 ;  /* 0x00a2403701007387 */ /* 0x0009e20000100800 */
[C---:B0-----:R-:W-:Y:S03]  /*cb5d0*/  HMMA.16816.F32 R8, R28.reuse, R14, R36 ;  /* 0x0000000e1c08723c */ /* 0x041fe60000001824 */
        /* <DEDUP_REMOVED lines=16> */
[----:B-1----:R-:W4:Y:S04]  /*cb6e0*/  LDL.LU R52, [R1+0xa90] ;  /* 0x000a900001347983 */ /* 0x002f280000300800 */
[----:B--2---:R-:W2:Y:S04]  /*cb6f0*/  LDL.LU R53, [R1+0xa94] ;  /* 0x000a940001357983 */ /* 0x004ea80000300800 */
[----:B---3--:R-:W2:Y:S04]  /*cb700*/  LDL.LU R54, [R1+0xa98] ;  /* 0x000a980001367983 */ /* 0x008ea80000300800 */
[----:B----4-:R-:W2:Y:S04]  /*cb710*/  LDL.LU R55, [R1+0xa9c] ;  /* 0x000a9c0001377983 */ /* 0x010ea80000300800 */
        /* <DEDUP_REMOVED lines=12> */
[----:B------:R-:W-:Y:S04]  /*cb7e0*/  STL [R1+0xa22c], R8 ;  /* 0x00a22c0801007387 */ /* 0x000fe80000100800 */
[----:B------:R-:W-:Y:S04]  /*cb7f0*/  STL [R1+0xa228], R9 ;  /* 0x00a2280901007387 */ /* 0x000fe80000100800 */
[----:B------:R-:W-:Y:S04]  /*cb800*/  STL [R1+0xa224], R10 ;  /* 0x00a2240a01007387 */ /* 0x000fe80000100800 */
[----:B------:R3:W-:Y:S01]  /*cb810*/  STL [R1+0xa220], R11 ;  /* 0x00a2200b01007387 */ /* 0x0007e20000100800 */
[----:B------:R-:W-:-:S15]  /*cb820*/  HMMA.16816.F32 R24, R28, R12, R24 ;  /* 0x0000000c1c18723c */ /* 0x000fde0000001818 */
[----:B------:R-:W-:-:S08]  /*cb830*/  NOP ;  /* 0x0000000000007918 */ /* 0x000fd00000000000 */
[----:B------:R-:W-:Y:S04]  /*cb840*/  STL [R1+0xa21c], R24 ;  /* 0x00a21c1801007387 */ /* 0x000fe80000100800 */
[----:B------:R-:W-:Y:S04]  /*cb850*/  STL [R1+0xa218], R25 ;  /* 0x00a2181901007387 */ /* 0x000fe80000100800 */
[----:B------:R-:W-:Y:S04]  /*cb860*/  STL [R1+0xa214], R26 ;  /* 0x00a2141a01007387 */ /* 0x000fe80000100800 */
[----:B------:R2:W-:Y:S04]  /*cb870*/  STL [R1+0xa210], R27 ;  /* 0x00a2101b01007387 */ /* 0x0005e80000100800 */
[----:B------:R-:W4:Y:S04]  /*cb880*/  LDL.LU R48, [R1+0xb60] ;  /* 0x000b600001307983 */ /* 0x000f280000300800 */
[----:B------:R-:W4:Y:S04]  /*cb890*/  LDL.LU R49, [R1+0xb64] ;  /* 0x000b640001317983 */ /* 0x000f280000300800 */
[----:B------:R-:W4:Y:S04]  /*cb8a0*/  LDL.LU R50, [R1+0xb68] ;  /* 0x000b680001327983 */ /* 0x000f280000300800 */
[----:B------:R-:W4:Y:S01]  /*cb8b0*/  LDL.LU R51, [R1+0xb6c] ;  /* 0x000b6c0001337983 */ /* 0x000f220000300800 */
[----:B---3--:R-:W-:Y:S01]  /*cb8c0*/  HMMA.16816.F32 R8, R28, R4, R56 ;  /* 0x000000041c08723c */ /* 0x008fe20000001838 */
[----:B------:R-:W-:-:S02]  /*cb8d0*/  IMAD R36, R37, 0x100, R36 ;  /* 0x0000010025247824 */ /* 0x000fc400078e0224 */
[----:B------:R-:W-:Y:S02]  /*cb8e0*/  IMAD R37, R39, 0x100, R38 ;  /* 0x0000010027257824 */ /* 0x000fe400078e0226 */
[----:B------:R-:W-:Y:S02]  /*cb8f0*/  IMAD R38, R35, 0x100, R0 ;  /* 0x0000010023267824 */ /* 0x000fe400078e0200 */
[----:B------:R-:W-:Y:S01]  /*cb900*/  IMAD R39, R61, 0x100, R60 ;  /* 0x000001003d277824 */ /* 0x000fe200078e023c */
[----:B--2---:R-:W-:Y:S01]  /*cb910*/  HMMA.16816.F32 R24, R28, R6, R52 ;  /* 0x000000061c18723c */ /* 0x004fe20000001834 */
[----:B------:R-:W-:Y:S02]  /*cb920*/  F2FP.F16.E4M3.UNPACK_B R36, R36 ;  /* 0x00000024ff24723e */ /* 0x000fe400020006ff */
[----:B------:R-:W-:Y:S02]  /*cb930*/  F2FP.F16.E4M3.UNPACK_B R37, R37 ;  /* 0x00000025ff25723e */ /* 0x000fe400020006ff */
[----:B------:R-:W-:-:S02]  /*cb940*/  F2FP.F16.E4M3.UNPACK_B R38, R38 ;  /* 0x00000026ff26723e */ /* 0x000fc400020006ff */
[----:B------:R-:W-:Y:S01]  /*cb950*/  F2FP.F16.E4M3.UNPACK_B R39, R39 ;  /* 0x00000027ff27723e */ /* 0x000fe200020006ff */
[----:B----4-:R-:W-:Y:S06]  /*cb960*/  HMMA.16816.F32 R28, R28, R2, R20 ;  /* 0x000000021c1c723c */ /* 0x010fec0000001814 */
[----:B------:R-:W-:Y:S02]  /*cb970*/  HMMA.16816.F32 R20, R36, R32, R40 ;  /* 0x000000202414723c */ /* 0x000fe40000001828 */
[----:B------:R-:W-:Y:S02]  /*cb980*/  IMAD.MOV.U32 R52, RZ, RZ, R8 ;  /* 0x000000ffff347224 */ /* 0x000fe400078e0008 */
[----:B------:R-:W-:-:S02]  /*cb990*/  IMAD.MOV.U32 R53, RZ, RZ, R9 ;  /* 0x000000ffff357224 */ /* 0x000fc400078e0009 */
[----:B------:R-:W-:Y:S02]  /*cb9a0*/  IMAD.MOV.U32 R54, RZ, RZ, R10 ;  /* 0x000000ffff367224 */ /* 0x000fe400078e000a */
[----:B------:R-:W-:Y:S02]  /*cb9b0*/  IMAD.MOV.U32 R55, RZ, RZ, R11 ;  /* 0x000000ffff377224 */ /* 0x000fe400078e000b */
[----:B------:R-:W-:Y:S01]  /*cb9c0*/  HMMA.16816.F32 R8, R36, R18, R44 ;  /* 0x000000122408723c */ /* 0x000fe2000000182c */
[----:B------:R-:W-:Y:S04]  /*cb9d0*/  STL.64 [R1+0x290], R24 ;  /* 0x0002901801007387 */ /* 0x000fe80000100a00 */
[----:B------:R-:W-:Y:S04]  /*cb9e0*/  STL.64 [R1+0x298], R26 ;  /* 0x0002981a01007387 */ /* 0x000fe80000100a00 */
[----:B------:R-:W-:Y:S04]  /*cb9f0*/  STL [R1+0xa254], R53 ;  /* 0x00a2543501007387 */ /* 0x000fe80000100800 */
[----:B------:R-:W-:Y:S04]  /*cba00*/  STL [R1+0xa250], R52 ;  /* 0x00a2503401007387 */ /* 0x000fe80000100800 */
[----:B------:R-:W-:Y:S04]  /*cba10*/  STL.64 [R1+0xa1f8], R30 ;  /* 0x00a1f81e01007387 */ /* 0x000fe80000100a00 */
[----:B------:R0:W-:Y:S04]  /*cba20*/  STL.64 [R1+0xa1f0], R28 ;  /* 0x00a1f01c01007387 */ /* 0x0001e80000100a00 */
[----:B------:R1:W-:Y:S04]  /*cba30*/  STL.64 [R1+0x390], R20 ;  /* 0x0003901401007387 */ /* 0x0003e80000100a00 */
[----:B------:R2:W-:Y:S04]  /*cba40*/  STL.64 [R1+0x398], R22 ;  /* 0x0003981601007387 */ /* 0x0005e80000100a00 */
[----:B------:R3:W-:Y:S04]  /*cba50*/  STL.64 [R1+0x3f0], R8 ;  /* 0x0003f00801007387 */ /* 0x0007e80000100a00 */
        /* <DEDUP_REMOVED lines=9> */
[----:B------:R-:W4:Y:S04]  /*cbaf0*/  LDL.LU R21, [R1+0x23e4] ;  /* 0x0023e40001157983 */ /* 0x000f280000300800 */
[----:B--2---:R-:W2:Y:S04]  /*cbb00*/  LDL.LU R22, [R1+0x23f0] ;  /* 0x0023f00001167983 */ /* 0x004ea80000300800 */
[----:B------:R-:W2:Y:S01]  /*cbb10*/  LDL.LU R23, [R1+0x23ec] ;  /* 0x0023ec0001177983 */ /* 0x000ea20000300800 */
[----:B------:R-:W-:-:S02]  /*cbb20*/  IMAD.MOV.U32 R24, RZ, RZ, R10 ;  /* 0x000000ffff187224 */ /* 0x000fc400078e000a */
[----:B------:R-:W-:Y:S01]  /*cbb30*/  IMAD.MOV.U32 R25, RZ, RZ, R11 ;  /* 0x000000ffff197224 */ /* 0x000fe200078e000b */
[----:B------:R-:W-:Y:S01]  /*cbb40*/  HMMA.16816.F32 R40, R36, R16, R48 ;  /* 0x000000102428723c */ /* 0x000fe20000001830 */
        /* <DEDUP_REMOVED lines=8> */
[----:B---3--:R-:W-:-:S02]  /*cbbd0*/  IMAD.MOV.U32 R8, RZ, RZ, R40 ;  /* 0x000000ffff087224 */ /* 0x008fc400078e0028 */
[----:B------:R-:W-:Y:S01]  /*cbbe0*/  IMAD.MOV.U32 R9, RZ, RZ, R41 ;  /* 0x000000ffff097224 */ /* 0x000fe200078e0029 */
[----:B------:R-:W3:Y:S01]  /*cbbf0*/  LDL.LU R40, [R1+0xbc0] ;  /* 0x000bc00001287983 */ /* 0x000ee20000300800 */
[----:B------:R-:W-:-:S03]  /*cbc00*/  IMAD.MOV.U32 R10, RZ, RZ, R42 ;  /* 0x000000ffff0a7224 */ /* 0x000fc600078e002a */
[----:B------:R-:W3:Y:S01]  /*cbc10*/  LDL.LU R41, [R1+0xbc4] ;  /* 0x000bc40001297983 */ /* 0x000ee20000300800 */
[----:B------:R-:W-:-:S03]  /*cbc20*/  IMAD.MOV.U32 R11, RZ, RZ, R43 ;  /* 0x000000ffff0b7224 */ /* 0x000fc600078e002b */
[----:B------:R-:W3:Y:S04]  /*cbc30*/  LDL.LU R42, [R1+0xbc8] ;  /* 0x000bc800012a7983 */ /* 0x000ee80000300800 */
[----:B------:R-:W3:Y:S04]  /*cbc40*/  LDL.LU R43, [R1+0xbcc] ;  /* 0x000bcc00012b7983 */ /* 0x000ee80000300800 */
[----:B------:R-:W2:Y:S04]  /*cbc50*/  LDL.LU R44, [R1+0xbe0] ;  /* 0x000be000012c7983 */ /* 0x000ea80000300800 */
[----:B------:R-:W2:Y:S04]  /*cbc60*/  LDL.LU R45, [R1+0xbe4] ;  /* 0x000be400012d7983 */ /* 0x000ea80000300800 */
[----:B------:R-:W2:Y:S04]  /*cbc70*/  LDL.LU R46, [R1+0xbe8] ;  /* 0x000be800012e7983 */ /* 0x000ea80000300800 */
[----:B------:R-:W2:Y:S04]  /*cbc80*/  LDL.LU R47, [R1+0xbec] ;  /* 0x000bec00012f7983 */ /* 0x000ea80000300800 */
[----:B------:R-:W-:Y:S04]  /*cbc90*/  STL.64 [R1+0xaa70], R18 ;  /* 0x00aa701201007387 */ /* 0x000fe80000100a00 */
[----:B------:R4:W-:Y:S02]  /*cbca0*/  STL.64 [R1+0xaa68], R16 ;  /* 0x00aa681001007387 */ /* 0x0009e40000100a00 */
[C---:B----4-:R-:W-:Y:S02]  /*cbcb0*/  HMMA.16816.F32 R16, R36.reuse, R14, R28 ;  /* 0x0000000e2410723c */ /* 0x050fe4000000181c */
[----:B------:R-:W-:Y:S04]  /*cbcc0*/  STL.64 [R1+0xa260], R10 ;  /* 0x00a2600a01007387 */ /* 0x000fe80000100a00 */
[----:B------:R0:W-:Y:S02]  /*cbcd0*/  STL.64 [R1+0xa258], R8 ;  /* 0x00a2580801007387 */ /* 0x0001e40000100a00 */
[----:B0-----:R-:W-:-:S15]  /*cbce0*/  HMMA.16816.F32 R8, R36, R12, R56 ;  /* 0x0000000c2408723c */ /* 0x001fde0000001838 */
[----:B------:R-:W-:-:S01]  /*cbcf0*/  NOP ;  /* 0x0000000000007918 */ /* 0x000fc20000000000 */
        /* <DEDUP_REMOVED lines=8> */
[----:B------:R-:W-:-:S02]  /*cbd80*/  IMAD.MOV.U32 R27, RZ, RZ, R10 ;  /* 0x000000ffff1b7224 */ /* 0x000fc400078e000a */
[----:B------:R-:W-:Y:S02]  /*cbd90*/  IMAD.MOV.U32 R26, RZ, RZ, R11 ;  /* 0x000000ffff1a7224 */ /* 0x000fe400078e000b */
[----:B------:R-:W-:Y:S02]  /*cbda0*/  IMAD.MOV.U32 R53, RZ, RZ, R8 ;  /* 0x000000ffff357224 */ /* 0x000fe400078e0008 */
[----:B------:R-:W-:Y:S01]  /*cbdb0*/  IMAD.MOV.U32 R52, RZ, RZ, R9 ;  /* 0x000000ffff347224 */ /* 0x000fe200078e0009 */
[----:B------:R-:W-:Y:S04]  /*cbdc0*/  STL.64 [R1+0xa290], R26 ;  /* 0x00a2901a01007387 */ /* 0x000fe80000100a00 */
[----:B------:R-:W-:Y:S04]  /*cbdd0*/  STL.64 [R1+0xa288], R24 ;  /* 0x00a2881801007387 */ /* 0x000fe80000100a00 */
[----:B------:R-:W-:Y:S04]  /*cbde0*/  STL.64 [R1+0xa280], R54 ;  /* 0x00a2803601007387 */ /* 0x000fe80000100a00 */
[----:B------:R-:W-:Y:S01]  /*cbdf0*/  STL.64 [R1+0xa278], R52 ;  /* 0x00a2783401007387 */ /* 0x000fe20000100a00 */
[C---:B---3--:R-:W-:Y:S06]  /*cbe00*/  HMMA.16816.F32 R12, R36.reuse, R6, R40 ;  /* 0x00000006240c723c */ /* 0x048fec0000001828 */
[----:B--2---:R-:W-:-:S15]  /*cbe10*/  HMMA.16816.F32 R8, R36, R4, R44 ;  /* 0x000000042408723c */ /* 0x004fde000000182c */
[----:B------:R-:W-:-:S02]  /*cbe20*/  NOP ;  /* 0x0000000000007918 */ /* 0x000fc40000000000 */
[----:B------:R-:W-:Y:S04]  /*cbe30*/  STL.64 [R1+0x510], R12 ;  /* 0x0005100c01007387 */ /* 0x000fe80000100a00 */
[----:B------:R-:W-:Y:S04]  /*cbe40*/  STL.64 [R1+0x518], R14 ;  /* 0x0005180e01007387 */ /* 0x000fe80000100a00 */
[----:B------:R-:W-:Y:S04]  /*cbe50*/  STL.64 [R1+0xaa28], R6 ;  /* 0x00aa280601007387 */ /* 0x000fe80000100a00 */
[----:B------:R0:W-:Y:S02]  /*cbe60*/  STL.64 [R1+0xaa20], R4 ;  /* 0x00aa200401007387 */ /* 0x0001e40000100a00 */
[----:B0-----:R-:W-:Y:S02]  /*cbe70*/  HMMA.16816.F32 R4, R36, R2, R48 ;  /* 0x000000022404723c */ /* 0x001fe40000001830 */
[----:B------:R0:W-:Y:S04]  /*cbe80*/  STL.64 [R1+0x560], R8 ;  /* 0x0005600801007387 */ /* 0x0001e80000100a00 */
[----:B------:R1:W-:Y:S04]  /*cbe90*/  STL.64 [R1+0x568], R10 ;  /* 0x0005680a01007387 */ /* 0x0003e80000100a00 */
        /* <DEDUP_REMOVED lines=8> */
[----:B0-----:R-:W2:Y:S04]  /*cbf20*/  LDL.LU R8, [R1+0xd60] ;  /* 0x000d600001087983 */ /* 0x001ea80000300800 */
[----:B------:R-:W2:Y:S04]  /*cbf30*/  LDL.LU R9, [R1+0xd64] ;  /* 0x000d640001097983 */ /* 0x000ea80000300800 */
[----:B-1----:R-:W3:Y:S04]  /*cbf40*/  LDL.LU R10, [R1+0xd68] ;  /* 0x000d6800010a7983 */ /* 0x002ee80000300800 */
        /* <DEDUP_REMOVED lines=17> */
[----:B----4-:R-:W2:Y:S04]  /*cc060*/  LDL.LU R6, [R1+0xc68] ;  /* 0x000c680001067983 */ /* 0x010ea80000300800 */
        /* <DEDUP_REMOVED lines=18> */
[----:B------:R-:W-:Y:S02]  /*cc190*/  IMAD R21, R23, 0x100, R22 ;  /* 0x0000010017157824 */ /* 0x000fe400078e0216 */
[----:B------:R-:W-:Y:S02]  /*cc1a0*/  IMAD R22, R35, 0x100, R0 ;  /* 0x0000010023167824 */ /* 0x000fe400078e0200 */
[----:B------:R-:W-:Y:S01]  /*cc1b0*/  IMAD R23, R61, 0x100, R60 ;  /* 0x000001003d177824 */ /* 0x000fe200078e023c */
        /* <DEDUP_REMOVED lines=40> */
[----:B0-----:R-:W2:Y:S04]  /*cc440*/  LDL.LU.64 R18, [R1+0xaa70] ;  /* 0x00aa700001127983 */ /* 0x001ea80000300a00 */
[----:B------:R-:W4:Y:S01]  /*cc450*/  LDL.LU.64 R16, [R1+0xaa68] ;  /* 0x00aa680001107983 */ /* 0x000f220000300a00 */
[C---:B--2---:R-:W-:Y:S06]  /*cc460*/  HMMA.16816.F32 R52, R20.reuse, R18, R52 ;  /* 0x000000121434723c */ /* 0x044fec0000001834 */
[----:B----4-:R-:W-:-:S15]  /*cc470*/  HMMA.16816.F32 R12, R20, R16, R12 ;  /* 0x00000010140c723c */ /* 0x010fde000000180c */
        /* <DEDUP_REMOVED lines=9> */
[----:B------:R-:W-:-:S02]  /*cc510*/  IMAD R36, R36, 0x100, R35 ;  /* 0x0000010024247824 */ /* 0x000fc400078e0223 */
[----:B------:R-:W-:Y:S01]  /*cc520*/  IMAD R37, R37, 0x100, R61 ;  /* 0x0000010025257824 */ /* 0x000fe200078e023d */
[C---:B---3--:R-:W-:Y:S06]  /*cc530*/  HMMA.16816.F32 R24, R20.reuse, R14, R24 ;  /* 0x0000000e1418723c */ /* 0x048fec0000001818 */
[----:B----4-:R-:W-:-:S15]  /*cc540*/  HMMA.16816.F32 R4, R20, R12, R4 ;  /* 0x0000000c1404723c */ /* 0x010fde0000001804 */
[----:B------:R-:W-:-:S02]  /*cc550*/  NOP ;  /* 0x0000000000007918 */ /* 0x000fc40000000000 */
[----:B------:R-:W-:Y:S04]  /*cc560*/  STL.64 [R1+0x610], R24 ;  /* 0x0006101801007387 */ /* 0x000fe80000100a00 */
[----:B------:R0:W-:Y:S04]  /*cc570*/  STL.64 [R1+0x618], R26 ;  /* 0x0006181a01007387 */ /* 0x0001e80000100a00 */
[----:B0-----:R-:W3:Y:S04]  /*cc580*/  LDL.LU.64 R26, [R1+0xaa40] ;  /* 0x00aa4000011a7983 */ /* 0x001ee80000300a00 */
[----:B------:R-:W3:Y:S04]  /*cc590*/  LDL.LU.64 R24, [R1+0xaa38] ;  /* 0x00aa380001187983 */ /* 0x000ee80000300a00 */
[----:B------:R-:W4:Y:S04]  /*cc5a0*/  LDL.LU R35, [R1+0xaa34] ;  /* 0x00aa340001237983 */ /* 0x000f280000300800 */
[----:B------:R-:W4:Y:S04]  /*cc5b0*/  LDL.LU R61, [R1+0xaa30] ;  /* 0x00aa3000013d7983 */ /* 0x000f280000300800 */
[----:B------:R-:W-:Y:S04]  /*cc5c0*/  STL.64 [R1+0x620], R4 ;  /* 0x0006200401007387 */ /* 0x000fe80000100a00 */
[----:B------:R0:W-:Y:S04]  /*cc5d0*/  STL.64 [R1+0x628], R6 ;  /* 0x0006280601007387 */ /* 0x0001e80000100a00 */
[----:B0-----:R-:W2:Y:S04]  /*cc5e0*/  LDL.LU.64 R6, [R1+0xaa28] ;  /* 0x00aa280001067983 */ /* 0x001ea80000300a00 */
[----:B------:R-:W3:Y:S01]  /*cc5f0*/  LDL.LU.64 R4, [R1+0xaa20] ;  /* 0x00aa200001047983 */ /* 0x000ee20000300a00 */
[----:B------:R-:W-:-:S03]  /*cc600*/  IMAD R38, R38, 0x100, R60 ;  /* 0x0000010026267824 */ /* 0x000fc600078e023c */
[----:B------:R-:W4:Y:S01]  /*cc610*/  LDL.LU R60, [R1+0xaa18] ;  /* 0x00aa1800013c7983 */ /* 0x000f220000300800 */
[----:B------:R-:W-:Y:S01]  /*cc620*/  IMAD R39, R40, 0x100, R39 ;  /* 0x0000010028277824 */ /* 0x000fe200078e0227 */
[----:B------:R-:W-:Y:S02]  /*cc630*/  F2FP.F16.E4M3.UNPACK_B R36, R36 ;  /* 0x00000024ff24723e */ /* 0x000fe400020006ff */
[----:B------:R-:W-:Y:S02]  /*cc640*/  F2FP.F16.E4M3.UNPACK_B R37, R37 ;  /* 0x00000025ff25723e */ /* 0x000fe400020006ff */
[----:B------:R-:W-:Y:S01]  /*cc650*/  F2FP.F16.E4M3.UNPACK_B R38, R38 ;  /* 0x00000026ff26723e */ /* 0x000fe200020006ff */
        /* <DEDUP_REMOVED lines=11> */
[----:B------:R-:W-:Y:S01]  /*cc710*/  F2FP.F16.E4M3.UNPACK_B R39, R39 ;  /* 0x00000027ff27723e */ /* 0x000fe200020006ff */
[----:B------:R-:W-:Y:S06]  /*cc720*/  HMMA.16816.F32 R52, R20, R2, R52 ;  /* 0x000000021434723c */ /* 0x000fec0000001834 */
[----:B------:R-:W-:Y:S01]  /*cc730*/  HMMA.16816.F32 R20, R36, R32, R24 ;  /* 0x000000202414723c */ /* 0x000fe20000001818 */
[----:B----4-:R-:W-:-:S15]  /*cc740*/  STL.64 [R1+0xa9b8], R34 ;  /* 0x00a9b82201007387 */ /* 0x010fde0000100a00 */
[----:B------:R-:W-:-:S01]  /*cc750*/  NOP ;  /* 0x0000000000007918 */ /* 0x000fc20000000000 */
[----:B------:R-:W-:Y:S04]  /*cc760*/  STL.64 [R1+0x6b0], R52 ;  /* 0x0006b03401007387 */ /* 0x000fe80000100a00 */
[----:B------:R-:W-:Y:S04]  /*cc770*/  STL.64 [R1+0x6b8], R54 ;  /* 0x0006b83601007387 */ /* 0x000fe80000100a00 */
[----:B------:R-:W-:Y:S04]  /*cc780*/  STL.64 [R1+0xa9b0], R32 ;  /* 0x00a9b02001007387 */ /* 0x000fe80000100a00 */
[----:B------:R-:W-:Y:S04]  /*cc790*/  STL.64 [R1+0x730], R20 ;  /* 0x0007301401007387 */ /* 0x000fe80000100a00 */
[----:B------:R0:W-:Y:S02]  /*cc7a0*/  STL.64 [R1+0x738], R22 ;  /* 0x0007381601007387 */ /* 0x0001e40000100a00 */
[----:B0-----:R-:W-:Y:S06]  /*cc7b0*/  HMMA.16816.F32 R20, R36, R18, R28 ;  /* 0x000000122414723c */ /* 0x001fec000000181c */
[----:B------:R-:W-:-:S15]  /*cc7c0*/  STL.64 [R1+0xa9a8], R18 ;  /* 0x00a9a81201007387 */ /* 0x000fde0000100a00 */
[----:B------:R-:W-:-:S02]  /*cc7d0*/  NOP ;  /* 0x0000000000007918 */ /* 0x000fc40000000000 */
[----:B------:R-:W-:Y:S04]  /*cc7e0*/  STL.64 [R1+0x750], R20 ;  /* 0x0007501401007387 */ /* 0x000fe80000100a00 */
[----:B------:R-:W-:Y:S04]  /*cc7f0*/  STL.64 [R1+0x758], R22 ;  /* 0x0007581601007387 */ /* 0x000fe80000100a00 */
[----:B------:R-:W-:Y:S01]  /*cc800*/  STL.64 [R1+0xa9a0], R16 ;  /* 0x00a9a01001007387 */ /* 0x000fe20000100a00 */
[----:B------:R-:W-:Y:S02]  /*cc810*/  IMAD.MOV.U32 R28, RZ, RZ, R60 ;  /* 0x000000ffff1c7224 */ /* 0x000fe400078e003c */
[----:B------:R-:W-:Y:S01]  /*cc820*/  IMAD.MOV.U32 R29, RZ, RZ, R61 ;  /* 0x000000ffff1d7224 */ /* 0x000fe200078e003d */
        /* <DEDUP_REMOVED lines=9> */
[----:B------:R0:W-:Y:S04]  /*cc8c0*/  STL.64 [R1+0xa998], R14 ;  /* 0x00a9980e01007387 */ /* 0x0001e80000100a00 */
[----:B------:R1:W-:-:S15]  /*cc8d0*/  STL.64 [R1+0xa990], R12 ;  /* 0x00a9900c01007387 */ /* 0x0003de0000100a00 */
[----:B------:R-:W-:-:S02]  /*cc8e0*/  NOP ;  /* 0x0000000000007918 */ /* 0x000fc40000000000 */
[----:B------:R-:W-:Y:S04]  /*cc8f0*/  STL.64 [R1+0x7c0], R8 ;  /* 0x0007c00801007387 */ /* 0x000fe80000100a00 */
[----:B------:R-:W-:Y:S04]  /*cc900*/  STL.64 [R1+0x7c8], R10 ;  /* 0x0007c80a01007387 */ /* 0x000fe80000100a00 */
[----:B------:R-:W2:Y:S04]  /*cc910*/  LDL.LU R60, [R1+0xa9f4] ;  /* 0x00a9f400013c7983 */ /* 0x000ea80000300800 */
[----:B------:R-:W3:Y:S04]  /*cc920*/  LDL.LU R61, [R1+0xa9f0] ;  /* 0x00a9f000013d7983 */ /* 0x000ee80000300800 */
[----:B------:R-:W4:Y:S04]  /*cc930*/  LDL.LU R30, [R1+0xe48] ;  /* 0x000e4800011e7983 */ /* 0x000f280000300800 */
[----:B------:R-:W4:Y:S01]  /*cc940*/  LDL.LU R31, [R1+0xe4c] ;  /* 0x000e4c00011f7983 */ /* 0x000f220000300800 */
[----:B--2---:R-:W-:-:S03]  /*cc950*/  IMAD.MOV.U32 R53, RZ, RZ, R60 ;  /* 0x000000ffff357224 */ /* 0x004fc600078e003c */
[----:B----4-:R-:W-:Y:S04]  /*cc960*/  STL.64 [R1+0xa9c8], R30 ;  /* 0x00a9c81e01007387 */ /* 0x010fe80000100a00 */
[----:B------:R2:W-:Y:S04]  /*cc970*/  STL.64 [R1+0xa9c0], R28 ;  /* 0x00a9c01c01007387 */ /* 0x0005e80000100a00 */
[----:B------:R-:W4:Y:S04]  /*cc980*/  LDL.LU R52, [R1+0xe30] ;  /* 0x000e300001347983 */ /* 0x000f280000300800 */
[----:B------:R-:W0:Y:S01]  /*cc990*/  LDL.LU R60, [R1+0xa9ec] ;  /* 0x00a9ec00013c7983 */ /* 0x000e220000300800 */
[----:B---3--:R-:W-:-:S03]  /*cc9a0*/  IMAD.MOV.U32 R54, RZ, RZ, R61 ;  /* 0x000000ffff367224 */ /* 0x008fc600078e003d */
[----:B------:R-:W3:Y:S04]  /*cc9b0*/  LDL.LU R61, [R1+0xa9e8] ;  /* 0x00a9e800013d7983 */ /* 0x000ee80000300800 */
[----:B------:R-:W2:Y:S01]  /*cc9c0*/  LDL.LU R55, [R1+0xe3c] ;  /* 0x000e3c0001377983 */ /* 0x000ea20000300800 */
[----:B0-----:R-:W-:-:S03]  /*cc9d0*/  IMAD.MOV.U32 R14, RZ, RZ, R60 ;  /* 0x000000ffff0e7224 */ /* 0x001fc600078e003c */
[----:B--2---:R-:W-:Y:S04]  /*cc9e0*/  STL.64 [R1+0xa9d8], R54 ;  /* 0x00a9d83601007387 */ /* 0x004fe80000100a00 */
[----:B----4-:R0:W-:Y:S04]  /*cc9f0*/  STL.64 [R1+0xa9d0], R52 ;  /* 0x00a9d03401007387 */ /* 0x0101e80000100a00 */
[----:B-1----:R-:W2:Y:S04]  /*cca00*/  LDL.LU R12, [R1+0xe10] ;  /* 0x000e1000010c7983 */ /* 0x002ea80000300800 */
[----:B------:R-:W2:Y:S04]  /*cca10*/  LDL.LU R13, [R1+0xe14] ;  /* 0x000e1400010d7983 */ /* 0x000ea80000300800 */
[----:B------:R-:W4:Y:S01]  /*cca20*/  LDL.LU R60, [R1+0xa9e4] ;  /* 0x00a9e400013c7983 */ /* 0x000f220000300800 */
[----:B---3--:R-:W-:-:S03]  /*cca30*/  IMAD.MOV.U32 R15, RZ, RZ, R61 ;  /* 0x000000ffff0f7224 */ /* 0x008fc600078e003d */
        /* <DEDUP_REMOVED lines=9> */
[----:B0-----:R-:W2:Y:S04]  /*ccad0*/  LDL.LU R52, [R1+0xdc0] ;  /* 0x000dc00001347983 */ /* 0x001ea80000300800 */
[----:B------:R-:W2:Y:S04]  /*ccae0*/  LDL.LU R53, [R1+0xdc4] ;  /* 0x000dc40001357983 */ /* 0x000ea80000300800 */
[----:B------:R-:W2:Y:S04]  /*ccaf0*/  LDL.LU R54, [R1+0xdc8] ;  /* 0x000dc80001367983 */ /* 0x000ea80000300800 */
[----:B------:R-:W2:Y:S04]  /*ccb00*/  LDL.LU R55, [R1+0xdcc] ;  /* 0x000dcc0001377983 */ /* 0x000ea80000300800 */
[----:B------:R-:W2:Y:S04]  /*ccb10*/  LDL.LU R32, [R1+0xdd0] ;  /* 0x000dd00001207983 */ /* 0x000ea80000300800 */
[----:B------:R-:W2:Y:S04]  /*ccb20*/  LDL.LU R33, [R1+0xdd4] ;  /* 0x000dd40001217983 */ /* 0x000ea80000300800 */
[----:B------:R-:W2:Y:S04]  /*ccb30*/  LDL.LU R27, [R1+0x2448] ;  /* 0x00244800011b7983 */ /* 0x000ea80000300800 */
[----:B------:R-:W2:Y:S01]  /*ccb40*/  LDL.LU R8, [R1+0x2444] ;  /* 0x0024440001087983 */ /* 0x000ea20000300800 */
[----:B------:R-:W-:-:S02]  /*ccb50*/  IMAD R23, R0, 0x100, R51 ;  /* 0x0000010000177824 */ /* 0x000fc400078e0233 */
[----:B------:R-:W-:Y:S02]  /*ccb60*/  IMAD R20, R42, 0x100, R41 ;  /* 0x000001002a147824 */ /* 0x000fe400078e0229 */
[----:B------:R-:W-:Y:S02]  /*ccb70*/  IMAD R21, R48, 0x100, R43 ;  /* 0x0000010030157824 */ /* 0x000fe400078e022b */
[----:B------:R-:W-:Y:S02]  /*ccb80*/  IMAD R22, R50, 0x100, R49 ;  /* 0x0000010032167824 */ /* 0x000fe400078e0231 */
[----:B----4-:R-:W-:Y:S02]  /*ccb90*/  IMAD.MOV.U32 R35, RZ, RZ, R60 ;  /* 0x000000ffff237224 */ /* 0x010fe400078e003c */
[----:B---3--:R-:W-:Y:S02]  /*ccba0*/  IMAD.MOV.U32 R34, RZ, RZ, R61 ;  /* 0x000000ffff227224 */ /* 0x008fe400078e003d */
[----:B------:R-:W3:Y:S04]  /*ccbb0*/  LDL.LU R61, [R1+0x2450] ;  /* 0x00245000013d7983 */ /* 0x000ee80000300800 */
[----:B------:R-:W3:Y:S04]  /*ccbc0*/  LDL.LU R60, [R1+0x244c] ;  /* 0x00244c00013c7983 */ /* 0x000ee80000300800 */
[----:B------:R-:W4:Y:S04]  /*ccbd0*/  LDL.LU R44, [R1+0xe60] ;  /* 0x000e6000012c7983 */ /* 0x000f280000300800 */
[----:B------:R-:W4:Y:S04]  /*ccbe0*/  LDL.LU R45, [R1+0xe64] ;  /* 0x000e6400012d7983 */ /* 0x000f280000300800 */
[----:B------:R-:W4:Y:S04]  /*ccbf0*/  LDL.LU R46, [R1+0xe68] ;  /* 0x000e6800012e7983 */ /* 0x000f280000300800 */
[----:B------:R-:W4:Y:S01]  /*ccc00*/  LDL.LU R47, [R1+0xe6c] ;  /* 0x000e6c00012f7983 */ /* 0x000f220000300800 */
[C---:B--2---:R-:W-:Y:S06]  /*ccc10*/  HMMA.16816.F32 R28, R36.reuse, R4, R28 ;  /* 0x00000004241c723c */ /* 0x044fec000000181c */
[C---:B------:R-:W-:Y:S01]  /*ccc20*/  HMMA.16816.F32 R52, R36.reuse, R6, R52 ;  /* 0x000000062434723c */ /* 0x040fe20000001834 */
        /* <DEDUP_REMOVED lines=26> */
[----:B------:R-:W3:Y:S01]  /*ccdd0*/  LDL.LU.64 R32, [R1+0xa9b0] ;  /* 0x00a9b00001207983 */ /* 0x000ee20000300a00 */
[----:B------:R-:W-:-:S02]  /*ccde0*/  F2FP.F16.E4M3.UNPACK_B R20, R20 ;  /* 0x00000014ff14723e */ /* 0x000fc400020006ff */
[----:B------:R-:W-:Y:S02]  /*ccdf0*/  F2FP.F16.E4M3.UNPACK_B R21, R21 ;  /* 0x00000015ff15723e */ /* 0x000fe400020006ff */
[----:B------:R-:W-:Y:S02]  /*cce00*/  F2FP.F16.E4M3.UNPACK_B R22, R22 ;  /* 0x00000016ff16723e */ /* 0x000fe400020006ff */
[----:B------:R-:W-:Y:S01]  /*cce10*/  F2FP.F16.E4M3.UNPACK_B R23, R23 ;  /* 0x00000017ff17723e */ /* 0x000fe200020006ff */
[----:B------:R0:W-:Y:S04]  /*cce20*/  STL.64 [R1+0x890], R36 ;  /* 0x0008902401007387 */ /* 0x0001e80000100a00 */
[----:B------:R1:W-:Y:S04]  /*cce30*/  STL.64 [R1+0x898], R38 ;  /* 0x0008982601007387 */ /* 0x0003e80000100a00 */
[----:B0-----:R-:W2:Y:S04]  /*cce40*/  LDL.LU R36, [R1+0xe20] ;  /* 0x000e200001247983 */ /* 0x001ea80000300800 */
[----:B------:R-:W2:Y:S04]  /*cce50*/  LDL.LU R37, [R1+0xe24] ;  /* 0x000e240001257983 */ /* 0x000ea80000300800 */
[----:B-1----:R-:W2:Y:S04]  /*cce60*/  LDL.LU R38, [R1+0xe28] ;  /* 0x000e280001267983 */ /* 0x002ea80000300800 */
[----:B------:R-:W2:Y:S01]  /*cce70*/  LDL.LU R39, [R1+0xe2c] ;  /* 0x000e2c0001277983 */ /* 0x000ea20000300800 */
[----:B---3--:R-:W-:-:S15]  /*cce80*/  HMMA.16816.F32 R16, R20, R32, R16 ;  /* 0x000000201410723c */ /* 0x008fde0000001810 */
[----:B------:R-:W-:-:S08]  /*cce90*/  NOP ;  /* 0x0000000000007918 */ /* 0x000fd00000000000 */
        /* <DEDUP_REMOVED lines=10> */
[----:B--2---:R-:W-:-:S15]  /*ccf40*/  HMMA.16816.F32 R36, R20, R16, R36 ;  /* 0x000000101424723c */ /* 0x004fde0000001824 */
[----:B------:R-:W-:-:S08]  /*ccf50*/  NOP ;  /* 0x0000000000007918 */ /* 0x000fd00000000000 */
[----:B------:R0:W-:Y:S02]  /*ccf60*/  STL.64 [R1+0x900], R36 ;  /* 0x0009002401007387 */ /* 0x0001e40000100a00 */
[----:B0-----:R-:W-:Y:S02]  /*ccf70*/  IMAD R36, R8, 0x100, R27 ;  /* 0x0000010008247824 */ /* 0x001fe400078e021b */
[----:B------:R0:W-:Y:S01]  /*ccf80*/  STL.64 [R1+0x908], R38 ;  /* 0x0009082601007387 */ /* 0x0001e20000100a00 */
[----:B------:R-:W-:Y:S02]  /*ccf90*/  IMAD R37, R60, 0x100, R61 ;  /* 0x000001003c257824 */ /* 0x000fe400078e023d */
[----:B0-----:R-:W-:Y:S02]  /*ccfa0*/  IMAD R38, R10, 0x100, R9 ;  /* 0x000001000a267824 */ /* 0x001fe400078e0209 */
[----:B----4-:R-:W-:Y:S02]  /*ccfb0*/  IMAD R39, R0, 0x100, R11 ;  /* 0x0000010000277824 */ /* 0x010fe400078e020b */
[----:B------:R-:W-:Y:S01]  /*ccfc0*/  HMMA.16816.F32 R8, R20, R4, R40 ;  /* 0x000000041408723c */ /* 0x000fe20000001828 */
[----:B------:R-:W-:-:S02]  /*ccfd0*/  F2FP.F16.E4M3.UNPACK_B R36, R36 ;  /* 0x00000024ff24723e */ /* 0x000fc400020006ff */
[----:B------:R-:W-:Y:S02]  /*ccfe0*/  F2FP.F16.E4M3.UNPACK_B R37, R37 ;  /* 0x00000025ff25723e */ /* 0x000fe400020006ff */
[----:B------:R-:W-:Y:S02]  /*ccff0*/  F2FP.F16.E4M3.UNPACK_B R38, R38 ;  /* 0x00000026ff26723e */ /* 0x000fe400020006ff */
[----:B------:R-:W-:Y:S01]  /*cd000*/  F2FP.F16.E4M3.UNPACK_B R39, R39 ;  /* 0x00000027ff27723e */ /* 0x000fe200020006ff */
[C---:B---3--:R-:W-:Y:S06]  /*cd010*/  HMMA.16816.F32 R52, R20.reuse, R14, R52 ;  /* 0x0000000e1434723c */ /* 0x048fec0000001834 */
[----:B------:R-:W-:-:S15]  /*cd020*/  HMMA.16816.F32 R24, R20, R12, R28 ;  /* 0x0000000c1418723c */ /* 0x000fde000000181c */
[----:B------:R-:W-:-:S02]  /*cd030*/  NOP ;  /* 0x0000000000007918 */ /* 0x000fc40000000000 */
[----:B------:R-:W-:Y:S04]  /*cd040*/  STL.64 [R1+0x970], R52 ;  /* 0x0009703401007387 */ /* 0x000fe80000100a00 */
[----:B------:R-:W-:Y:S03]  /*cd050*/  STL.64 [R1+0x978], R54 ;  /* 0x0009783601007387 */ /* 0x000fe60000100a00 */
[----:B------:R-:W-:Y:S01]  /*cd060*/  IMAD.MOV.U32 R61, RZ, RZ, R26 ;  /* 0x000000ffff3d7224 */ /* 0x000fe200078e001a */
[----:B------:R0:W-:Y:S01]  /*cd070*/  STL.64 [R1+0x980], R24 ;  /* 0x0009801801007387 */ /* 0x0001e20000100a00 */
[----:B------:R-:W-:Y:S02]  /*cd080*/  IMAD.MOV.U32 R60, RZ, RZ, R27 ;  /* 0x000000ffff3c7224 */ /* 0x000fe400078e001b */
[----:B0-----:R-:W-:Y:S01]  /*cd090*/  HMMA.16816.F32 R24, R20, R6, R56 ;  /* 0x000000061418723c */ /* 0x001fe20000001838 */
[----:B------:R-:W-:Y:S04]  /*cd0a0*/  STL [R1+0xa958], R13 ;  /* 0x00a9580d01007387 */ /* 0x000fe80000100800 */
[----:B------:R-:W-:Y:S04]  /*cd0b0*/  STL [R1+0xa2bc], R60 ;  /* 0x00a2bc3c01007387 */ /* 0x000fe80000100800 */
[----:B------:R-:W-:-:S14]  /*cd0c0*/  STL [R1+0xa2b8], R61 ;  /* 0x00a2b83d01007387 */ /* 0x000fdc0000100800 */
[----:B------:R-:W-:Y:S04]  /*cd0d0*/  STL.64 [R1+0x9c0], R24 ;  /* 0x0009c01801007387 */ /* 0x000fe80000100a00 */
[----:B------:R-:W-:Y:S04]  /*cd0e0*/  STL.64 [R1+0x9c8], R26 ;  /* 0x0009c81a01007387 */ /* 0x000fe80000100a00 */
[----:B------:R-:W-:Y:S04]  /*cd0f0*/  STL.64 [R1+0xa950], R6 ;  /* 0x00a9500601007387 */ /* 0x000fe80000100a00 */
[----:B------:R-:W-:Y:S04]  /*cd100*/  STL.64 [R1+0xa948], R4 ;  /* 0x00a9480401007387 */ /* 0x000fe80000100a00 */
[----:B------:R-:W-:Y:S04]  /*cd110*/  STL.64 [R1+0x9e0], R8 ;  /* 0x0009e00801007387 */ /* 0x000fe80000100a00 */
[----:B------:R0:W-:Y:S02]  /*cd120*/  STL.64 [R1+0x9e8], R10 ;  /* 0x0009e80a01007387 */ /* 0x0001e40000100a00 */
[----:B0-----:R-:W-:Y:S06]  /*cd130*/  HMMA.16816.F32 R8, R20, R2, R44 ;  /* 0x000000021408723c */ /* 0x001fec000000182c */
[----:B------:R-:W-:Y:S01]  /*cd140*/  HMMA.16816.F32 R4, R36, R32, R48 ;  /* 0x000000202404723c */ /* 0x000fe20000001830 */
[----:B------:R-:W-:-:S15]  /*cd150*/  STL.64 [R1+0xa920], R34 ;  /* 0x00a9202201007387 */ /* 0x000fde0000100a00 */
[----:B------:R-:W-:-:S01]  /*cd160*/  NOP ;  /* 0x0000000000007918 */ /* 0x000fc20000000000 */
[----:B------:R-:W-:Y:S04]  /*cd170*/  STL.64 [R1+0x9d0], R8 ;  /* 0x0009d00801007387 */ /* 0x000fe80000100a00 */
[----:B------:R-:W-:Y:S04]  /*cd180*/  STL.64 [R1+0x9d8], R10 ;  /* 0x0009d80a01007387 */ /* 0x000fe80000100a00 */
[----:B------:R-:W-:Y:S04]  /*cd190*/  STL.64 [R1+0xa918], R32 ;  /* 0x00a9182001007387 */ /* 0x000fe80000100a00 */
        /* <DEDUP_REMOVED lines=81> */
[C---:B--2---:R-:W-:Y:S06]  /*cd6b0*/  HMMA.16816.F32 R52, R36.reuse, R16, R52 ;  /* 0x000000102434723c */ /* 0x044fec0000001834 */
[----:B---3--:R-:W-:Y:S01]  /*cd6c0*/  HMMA.16816.F32 R40, R36, R18, R40 ;  /* 0x000000122428723c */ /* 0x008fe20000001828 */
[----:B------:R-:W-:-:S15]  /*cd6d0*/  IMAD R20, R20, 0x100, R13 ;  /* 0x0000010014147824 */ /* 0x000fde00078e020d */
        /* <DEDUP_REMOVED lines=13> */
[----:B------:R-:W2:Y:S02]  /*cd7b0*/  LDL.LU R13, [R1+0xa958] ;  /* 0x00a95800010d7983 */ /* 0x000ea40000300800 */
[----:B--2---:R-:W-:-:S15]  /*cd7c0*/  HMMA.16816.F32 R4, R36, R12, R4 ;  /* 0x0000000c2404723c */ /* 0x004fde0000001804 */
[----:B------:R-:W-:-:S08]  /*cd7d0*/  NOP ;  /* 0x0000000000007918 */ /* 0x000fd00000000000 */
[----:B------:R-:W-:Y:S04]  /*cd7e0*/  STL.64 [R1+0xaa0], R4 ;  /* 0x000aa00401007387 */ /* 0x000fe80000100a00 */
[----:B------:R0:W-:Y:S04]  /*cd7f0*/  STL.64 [R1+0xaa8], R6 ;  /* 0x000aa80601007387 */ /* 0x0001e80000100a00 */
[----:B0-----:R-:W2:Y:S04]  /*cd800*/  LDL.LU.64 R6, [R1+0xa950] ;  /* 0x00a9500001067983 */ /* 0x001ea80000300a00 */
[----:B------:R-:W3:Y:S01]  /*cd810*/  LDL.LU.64 R4, [R1+0xa948] ;  /* 0x00a9480001047983 */ /* 0x000ee20000300a00 */
[C---:B--2---:R-:W-:Y:S06]  /*cd820*/  HMMA.16816.F32 R28, R36.reuse, R6, R28 ;  /* 0x00000006241c723c */ /* 0x044fec000000181c */
[C---:B---3--:R-:W-:Y:S06]  /*cd830*/  HMMA.16816.F32 R40, R36.reuse, R4, R40 ;  /* 0x000000042428723c */ /* 0x048fec0000001828 */
        /* <DEDUP_REMOVED lines=9> */
[----:B------:R-:W3:Y:S04]  /*cd8d0*/  LDL.LU.64 R34, [R1+0xa920] ;  /* 0x00a9200001227983 */ /* 0x000ee80000300a00 */
[----:B------:R-:W3:Y:S01]  /*cd8e0*/  LDL.LU.64 R32, [R1+0xa918] ;  /* 0x00a9180001207983 */ /* 0x000ee20000300a00 */
        /* <DEDUP_REMOVED lines=9> */
[C---:B------:R-:W-:Y:S06]  /*cd980*/  HMMA.16816.F32 R8, R20.reuse, R14, R8 ;  /* 0x0000000e1408723c */ /* 0x040fec0000001808 */
[C---:B----4-:R-:W-:Y:S06]  /*cd990*/  HMMA.16816.F32 R36, R20.reuse, R18, R24 ;  /* 0x000000121424723c */ /* 0x050fec0000001818 */
[C---:B--2---:R-:W-:Y:S06]  /*cd9a0*/  HMMA.16816.F32 R24, R20.reuse, R16, R28 ;  /* 0x000000101418723c */ /* 0x044fec000000181c */
[----:B---3--:R-:W-:-:S15]  /*cd9b0*/  HMMA.16816.F32 R52, R20, R32, R52 ;  /* 0x000000201434723c */ /* 0x008fde0000001834 */
[----:B------:R-:W-:-:S08]  /*cd9c0*/  NOP ;  /* 0x0000000000007918 */ /* 0x000fd00000000000 */
        /* <DEDUP_REMOVED lines=10> */
[----:B0-----:R-:W-:Y:S06]  /*cda70*/  HMMA.16816.F32 R8, R20, R12, R40 ;  /* 0x0000000c1408723c */ /* 0x001fec0000001828 */
[----:B------:R-:W-:-:S15]  /*cda80*/  STL [R1+0xa89c], R13 ;  /* 0x00a89c0d01007387 */ /* 0x000fde0000100800 */
[----:B------:R-:W-:-:S02]  /*cda90*/  NOP ;  /* 0x0000000000007918 */ /* 0x000fc40000000000 */
[----:B------:R-:W-:Y:S04]  /*cdaa0*/  STL.64 [R1+0xca0], R8 ;  /* 0x000ca00801007387 */ /* 0x000fe80000100a00 */
[----:B------:R0:W-:Y:S02]  /*cdab0*/  STL.64 [R1+0xca8], R10 ;  /* 0x000ca80a01007387 */ /* 0x0001e40000100a00 */
[----:B0-----:R-:W-:Y:S02]  /*cdac0*/  HMMA.16816.F32 R8, R20, R6, R48 ;  /* 0x000000061408723c */ /* 0x001fe40000001830 */
[----:B------:R-:W2:Y:S05]  /*cdad0*/  LDL.LU R48, [R1+0x1190] ;  /* 0x0011900001307983 */ /* 0x000eaa0000300800 */
[----:B------:R-:W-:-:S02]  /*cdae0*/  IMAD.MOV.U32 R49, RZ, RZ, R35 ;  /* 0x000000ffff317224 */ /* 0x000fc400078e0023 */
[----:B------:R-:W-:-:S14]  /*cdaf0*/  IMAD.MOV.U32 R50, RZ, RZ, R34 ;  /* 0x000000ffff327224 */ /* 0x000fdc00078e0022 */
[----:B------:R0:W-:Y:S04]  /*cdb00*/  STL.64 [R1+0xd60], R8 ;  /* 0x000d600801007387 */ /* 0x0001e80000100a00 */
[----:B------:R1:W-:Y:S04]  /*cdb10*/  STL.64 [R1+0xd68], R10 ;  /* 0x000d680a01007387 */ /* 0x0003e80000100a00 */
[----:B------:R-:W3:Y:S04]  /*cdb20*/  LDL.LU R35, [R1+0xa914] ;  /* 0x00a9140001237983 */ /* 0x000ee80000300800 */
[----:B------:R-:W4:Y:S04]  /*cdb30*/  LDL.LU R34, [R1+0xa910] ;  /* 0x00a9100001227983 */ /* 0x000f280000300800 */
[----:B------:R-:W2:Y:S01]  /*cdb40*/  LDL.LU R51, [R1+0x119c] ;  /* 0x00119c0001337983 */ /* 0x000ea20000300800 */
[----:B------:R-:W-:-:S02]  /*cdb50*/  IMAD R36, R58, 0x100, R57 ;  /* 0x000001003a247824 */ /* 0x000fc400078e0239 */
[----:B------:R-:W-:Y:S01]  /*cdb60*/  IMAD R37, R44, 0x100, R59 ;  /* 0x000001002c257824 */ /* 0x000fe200078e023b */
[----:B--2---:R-:W-:Y:S04]  /*cdb70*/  STL.64 [R1+0xa860], R50 ;  /* 0x00a8603201007387 */ /* 0x004fe80000100a00 */
[----:B------:R2:W-:Y:S04]  /*cdb80*/  STL.64 [R1+0xa858], R48 ;  /* 0x00a8583001007387 */ /* 0x0005e80000100a00 */
[----:B------:R-:W2:Y:S04]  /*cdb90*/  LDL.LU R56, [R1+0x10f0] ;  /* 0x0010f00001387983 */ /* 0x000ea80000300800 */
[----:B------:R-:W2:Y:S01]  /*cdba0*/  LDL.LU R57, [R1+0x10f4] ;  /* 0x0010f40001397983 */ /* 0x000ea20000300800 */
[----:B---3--:R-:W-:-:S02]  /*cdbb0*/  IMAD.MOV.U32 R58, RZ, RZ, R35 ;  /* 0x000000ffff3a7224 */ /* 0x008fc400078e0023 */
[----:B----4-:R-:W-:Y:S01]  /*cdbc0*/  IMAD.MOV.U32 R59, RZ, RZ, R34 ;  /* 0x000000ffff3b7224 */ /* 0x010fe200078e0022 */
[----:B------:R-:W3:Y:S04]  /*cdbd0*/  LDL.LU R35, [R1+0xa90c] ;  /* 0x00a90c0001237983 */ /* 0x000ee80000300800 */
[----:B------:R-:W4:Y:S04]  /*cdbe0*/  LDL.LU R34, [R1+0xa908] ;  /* 0x00a9080001227983 */ /* 0x000f280000300800 */
[----:B------:R-:W-:Y:S04]  /*cdbf0*/  STL.64 [R1+0xa870], R58 ;  /* 0x00a8703a01007387 */ /* 0x000fe80000100a00 */
[----:B--2---:R-:W-:Y:S04]  /*cdc00*/  STL.64 [R1+0xa868], R56 ;  /* 0x00a8683801007387 */ /* 0x004fe80000100a00 */
[----:B0-----:R-:W2:Y:S04]  /*cdc10*/  LDL.LU R8, [R1+0x1100] ;  /* 0x0011000001087983 */ /* 0x001ea80000300800 */
[----:B------:R-:W2:Y:S04]  /*cdc20*/  LDL.LU R9, [R1+0x1104] ;  /* 0x0011040001097983 */ /* 0x000ea80000300800 */
[----:B-1----:R-:W2:Y:S04]  /*cdc30*/  LDL.LU R10, [R1+0x1108] ;  /* 0x00110800010a7983 */ /* 0x002ea80000300800 */
[----:B------:R-:W2:Y:S01]  /*cdc40*/  LDL.LU R11, [R1+0x110c] ;  /* 0x00110c00010b7983 */ /* 0x000ea20000300800 */
[----:B----4-:R-:W-:-:S02]  /*cdc50*/  IMAD.MOV.U32 R30, RZ, RZ, R34 ;  /* 0x000000ffff1e7224 */ /* 0x010fc400078e0022 */
[----:B---3--:R-:W-:Y:S01]  /*cdc60*/  IMAD.MOV.U32 R31, RZ, RZ, R35 ;  /* 0x000000ffff1f7224 */ /* 0x008fe200078e0023 */
[----:B--2---:R-:W-:Y:S04]  /*cdc70*/  STL.64 [R1+0xa880], R10 ;  /* 0x00a8800a01007387 */ /* 0x004fe80000100a00 */
[----:B------:R-:W-:Y:S04]  /*cdc80*/  STL.64 [R1+0xa878], R8 ;  /* 0x00a8780801007387 */ /* 0x000fe80000100a00 */
[----:B------:R-:W2:Y:S04]  /*cdc90*/  LDL.LU R28, [R1+0x1110] ;  /* 0x00111000011c7983 */ /* 0x000ea80000300800 */
[----:B------:R-:W2:Y:S04]  /*cdca0*/  LDL.LU R29, [R1+0x1114] ;  /* 0x00111400011d7983 */ /* 0x000ea80000300800 */
[----:B------:R-:W3:Y:S04]  /*cdcb0*/  LDL.LU R34, [R1+0xa904] ;  /* 0x00a9040001227983 */ /* 0x000ee80000300800 */
[----:B------:R-:W4:Y:S04]  /*cdcc0*/  LDL.LU R35, [R1+0xa900] ;  /* 0x00a9000001237983 */ /* 0x000f280000300800 */
[----:B------:R-:W-:Y:S04]  /*cdcd0*/  STL.64 [R1+0xa890], R30 ;  /* 0x00a8901e01007387 */ /* 0x000fe80000100a00 */
        /* <DEDUP_REMOVED lines=46> */
[----:B------:R-:W3:Y:S01]  /*cdfc0*/  LDL.LU R19, [R1+0x105c] ;  /* 0x00105c0001137983 */ /* 0x000ee20000300800 */
[----:B------:R-:W-:-:S03]  /*cdfd0*/  IMAD R39, R0, 0x100, R47 ;  /* 0x0000010000277824 */ /* 0x000fc600078e022f */
[----:B------:R-:W3:Y:S01]  /*cdfe0*/  LDL.LU R13, [R1+0x24a8] ;  /* 0x0024a800010d7983 */ /* 0x000ee20000300800 */
[----:B------:R-:W-:-:S03]  /*cdff0*/  IMAD R38, R46, 0x100, R45 ;  /* 0x000001002e267824 */ /* 0x000fc600078e022d */
        /* <DEDUP_REMOVED lines=23> */
[----:B------:R-:W3:Y:S01]  /*ce170*/  LDL.LU R34, [R1+0x24d8] ;  /* 0x0024d80001227983 */ /* 0x000ee20000300800 */
[----:B------:R-:W-:-:S03]  /*ce180*/  IMAD.MOV.U32 R54, RZ, RZ, R35 ;  /* 0x000000ffff367224 */ /* 0x000fc600078e0023 */
[----:B------:R-:W3:Y:S04]  /*ce190*/  LDL.LU R45, [R1+0x24e4] ;  /* 0x0024e400012d7983 */ /* 0x000ee80000300800 */
[----:B------:R-:W3:Y:S04]  /*ce1a0*/  LDL.LU R35, [R1+0x24e0] ;  /* 0x0024e00001237983 */ /* 0x000ee80000300800 */
[----:B------:R-:W3:Y:S04]  /*ce1b0*/  LDL.LU R46, [R1+0x13b8] ;  /* 0x0013b800012e7983 */ /* 0x000ee80000300800 */
[----:B------:R-:W3:Y:S01]  /*ce1c0*/  LDL.LU R47, [R1+0x13bc] ;  /* 0x0013bc00012f7983 */ /* 0x000ee20000300800 */
[C---:B--2---:R-:W-:Y:S06]  /*ce1d0*/  HMMA.16816.F32 R48, R20.reuse, R4, R48 ;  /* 0x000000041430723c */ /* 0x044fec0000001830 */
[----:B----4-:R-:W-:Y:S06]  /*ce1e0*/  HMMA.16816.F32 R20, R20, R2, R24 ;  /* 0x000000021414723c */ /* 0x010fec0000001818 */
        /* <DEDUP_REMOVED lines=16> */
[----:B------:R-:W4:Y:S01]  /*ce2f0*/  LDL.LU.64 R16, [R1+0xa8d0] ;  /* 0x00a8d00001107983 */ /* 0x000f220000300a00 */
[C---:B---3--:R-:W-:Y:S06]  /*ce300*/  HMMA.16816.F32 R24, R36.reuse, R14, R24 ;  /* 0x0000000e2418723c */ /* 0x048fec0000001818 */
[C---:B--2---:R-:W-:Y:S06]  /*ce310*/  HMMA.16816.F32 R28, R36.reuse, R18, R28 ;  /* 0x00000012241c723c */ /* 0x044fec000000181c */
[----:B----4-:R-:W-:Y:S01]  /*ce320*/  HMMA.16816.F32 R48, R36, R16, R48 ;  /* 0x000000102430723c */ /* 0x010fe20000001830 */
[----:B------:R-:W-:-:S15]  /*ce330*/  IMAD R20, R20, 0x100, R13 ;  /* 0x0000010014147824 */ /* 0x000fde00078e020d */
[----:B------:R-:W-:-:S01]  /*ce340*/  NOP ;  /* 0x0000000000007918 */ /* 0x000fc20000000000 */
        /* <DEDUP_REMOVED lines=12> */
[----:B------:R-:W2:Y:S01]  /*ce410*/  LDL.LU R13, [R1+0xa89c] ;  /* 0x00a89c00010d7983 */ /* 0x000ea20000300800 */
[C---:B------:R-:W-:Y:S06]  /*ce420*/  HMMA.16816.F32 R8, R36.reuse, R6, R8 ;  /* 0x000000062408723c */ /* 0x040fec0000001808 */
[----:B------:R-:W-:Y:S01]  /*ce430*/  HMMA.16816.F32 R56, R36, R4, R56 ;  /* 0x000000042438723c */ /* 0x000fe20000001838 */
[----:B------:R-:W-:-:S02]  /*ce440*/  IMAD R21, R21, 0x100, R0 ;  /* 0x0000010015157824 */ /* 0x000fc400078e0200 */
[----:B------:R-:W4:Y:S03]  /*ce450*/  LDL.LU R0, [R1+0xa898] ;  /* 0x00a8980001007983 */ /* 0x000f260000300800 */
        /* <DEDUP_REMOVED lines=23> */
[----:B------:R-:W-:-:S02]  /*ce5d0*/  IMAD R22, R23, 0x100, R22 ;  /* 0x0000010017167824 */ /* 0x000fc400078e0216 */
[----:B------:R-:W-:Y:S01]  /*ce5e0*/  IMAD R23, R60, 0x100, R61 ;  /* 0x000001003c177824 */ /* 0x000fe200078e023d */
[----:B------:R-:W-:Y:S02]  /*ce5f0*/  F2FP.F16.E4M3.UNPACK_B R20, R20 ;  /* 0x00000014ff14723e */ /* 0x000fe400020006ff */
[----:B------:R-:W-:Y:S02]  /*ce600*/  F2FP.F16.E4M3.UNPACK_B R21, R21 ;  /* 0x00000015ff15723e */ /* 0x000fe400020006ff */
[----:B------:R-:W-:Y:S02]  /*ce610*/  F2FP.F16.E4M3.UNPACK_B R22, R22 ;  /* 0x00000016ff16723e */ /* 0x000fe400020006ff */
[----:B------:R-:W-:-:S07]  /*ce620*/  F2FP.F16.E4M3.UNPACK_B R23, R23 ;  /* 0x00000017ff17723e */ /* 0x000fce00020006ff */
[----:B----4-:R-:W-:Y:S01]  /*ce630*/  HMMA.16816.F32 R24, R20, R16, R24 ;  /* 0x000000101418723c */ /* 0x010fe20000001818 */
[----:B------:R-:W-:Y:S02]  /*ce640*/  IMAD R34, R34, 0x100, R44 ;  /* 0x0000010022227824 */ /* 0x000fe400078e022c */
[----:B------:R-:W-:-:S03]  /*ce650*/  IMAD R35, R35, 0x100, R45 ;  /* 0x0000010023237824 */ /* 0x000fc600078e022d */
[----:B--2---:R-:W-:-:S15]  /*ce660*/  HMMA.16816.F32 R36, R20, R32, R36 ;  /* 0x000000201424723c */ /* 0x004fde0000001824 */
[----:B------:R-:W-:-:S08]  /*ce670*/  NOP ;  /* 0x0000000000007918 */ /* 0x000fd00000000000 */
[----:B------:R-:W-:Y:S04]  /*ce680*/  STL.64 [R1+0xf10], R36 ;  /* 0x000f102401007387 */ /* 0x000fe80000100a00 */
[----:B------:R0:W-:Y:S02]  /*ce690*/  STL.64 [R1+0xf18], R38 ;  /* 0x000f182601007387 */ /* 0x0001e40000100a00 */
[C---:B0-----:R-:W-:Y:S06]  /*ce6a0*/  HMMA.16816.F32 R36, R20.reuse, R18, R52 ;  /* 0x000000121424723c */ /* 0x041fec0000001834 */
[C---:B------:R-:W-:Y:S06]  /*ce6b0*/  HMMA.16816.F32 R16, R20.reuse, R14, R28 ;  /* 0x0000000e1410723c */ /* 0x040fec000000181c */
[C---:B---3--:R-:W-:Y:S06]  /*ce6c0*/  HMMA.16816.F32 R12, R20.reuse, R12, R8 ;  /* 0x0000000c140c723c */ /* 0x048fec0000001808 */
        /* <DEDUP_REMOVED lines=35> */
[----:B0-----:R-:W3:Y:S04]  /*ce900*/  LDL.LU R8, [R1+0x13c8] ;  /* 0x0013c80001087983 */ /* 0x001ee80000300800 */
[----:B------:R-:W3:Y:S04]  /*ce910*/  LDL.LU R9, [R1+0x13cc] ;  /* 0x0013cc0001097983 */ /* 0x000ee80000300800 */
[----:B-1----:R-:W3:Y:S04]  /*ce920*/  LDL.LU R10, [R1+0x24ec] ;  /* 0x0024ec00010a7983 */ /* 0x002ee80000300800 */
        /* <DEDUP_REMOVED lines=12> */
[----:B------:R-:W3:Y:S01]  /*ce9f0*/  LDL.LU R43, [R1+0x128c] ;  /* 0x00128c00012b7983 */ /* 0x000ee20000300800 */
[----:B------:R-:W-:Y:S02]  /*cea00*/  F2FP.F16.E4M3.UNPACK_B R6, R46.H1 ;  /* 0x0000002eff06723e */ /* 0x000fe400030006ff */
[----:B------:R-:W-:Y:S01]  /*cea10*/  F2FP.F16.E4M3.UNPACK_B R7, R47.H1 ;  /* 0x0000002fff07723e */ /* 0x000fe200030006ff */
        /* <DEDUP_REMOVED lines=10> */
[----:B----4-:R-:W-:-:S15]  /*ceac0*/  HMMA.16816.F32 R12, R20, R2, R16 ;  /* 0x00000002140c723c */ /* 0x010fde0000001810 */
[----:B------:R-:W-:-:S08]  /*cead0*/  NOP ;  /* 0x0000000000007918 */ /* 0x000fd00000000000 */
[----:B------:R2:W-:Y:S01]  /*ceae0*/  STL.64 [R1+0xf50], R12 ;  /* 0x000f500c01007387 */ /* 0x0005e20000100a00 */
[----:B------:R-:W-:Y:S02]  /*ceaf0*/  IMAD.MOV.U32 R23, RZ, RZ, R14 ;  /* 0x000000ffff177224 */ /* 0x000fe400078e000e */
[----:B------:R-:W-:Y:S02]  /*ceb00*/  IMAD.MOV.U32 R22, RZ, RZ, R15 ;  /* 0x000000ffff167224 */ /* 0x000fe400078e000f */
[----:B--2---:R-:W-:Y:S01]  /*ceb10*/  HMMA.16816.F32 R12, R32, R6, R36 ;  /* 0x00000006200c723c */ /* 0x004fe20000001824 */
[----:B---3--:R-:W-:Y:S02]  /*ceb20*/  F2FP.F16.E4M3.UNPACK_B R20, R52.H1 ;  /* 0x00000034ff14723e */ /* 0x008fe400030006ff */
[----:B------:R-:W-:Y:S01]  /*ceb30*/  F2FP.F16.E4M3.UNPACK_B R21, R53.H1 ;  /* 0x00000035ff15723e */ /* 0x000fe200030006ff */
[----:B------:R-:W-:-:S15]  /*ceb40*/  STL [R1+0xa378], R23 ;  /* 0x00a3781701007387 */ /* 0x000fde0000100800 */
[----:B------:R-:W-:-:S04]  /*ceb50*/  NOP ;  /* 0x0000000000007918 */ /* 0x000fc80000000000 */
[----:B------:R-:W-:Y:S04]  /*ceb60*/  STL.64 [R1+0xff0], R12 ;  /* 0x000ff00c01007387 */ /* 0x000fe80000100a00 */
[----:B------:R0:W-:Y:S02]  /*ceb70*/  STL.64 [R1+0xff8], R14 ;  /* 0x000ff80e01007387 */ /* 0x0001e40000100a00 */
[----:B0-----:R-:W-:Y:S01]  /*ceb80*/  HMMA.16816.F32 R12, R32, R20, R24 ;  /* 0x00000014200c723c */ /* 0x001fe20000001818 */
[----:B------:R-:W-:Y:S02]  /*ceb90*/  F2FP.F16.E4M3.UNPACK_B R18, R54.H1 ;  /* 0x00000036ff12723e */ /* 0x000fe400030006ff */
[----:B------:R-:W-:Y:S01]  /*ceba0*/  F2FP.F16.E4M3.UNPACK_B R19, R55.H1 ;  /* 0x00000037ff13723e */ /* 0x000fe200030006ff */
[----:B------:R-:W-:Y:S04]  /*cebb0*/  STL [R1+0xa810], R22 ;  /* 0x00a8101601007387 */ /* 0x000fe80000100800 */
[----:B------:R-:W-:Y:S01]  /*cebc0*/  STL.64 [R1+0xa808], R20 ;  /* 0x00a8081401007387 */ /* 0x000fe20000100a00 */
[----:B------:R-:W-:-:S02]  /*cebd0*/  F2FP.F16.E4M3.UNPACK_B R16, R8.H1 ;  /* 0x00000008ff10723e */ /* 0x000fc400030006ff */
[----:B------:R-:W-:Y:S01]  /*cebe0*/  F2FP.F16.E4M3.UNPACK_B R17, R9.H1 ;  /* 0x00000009ff11723e */ /* 0x000fe200030006ff */
[----:B------:R-:W-:-:S06]  /*cebf0*/  IMAD R36, R11, 0x100, R10 ;  /* 0x000001000b247824 */ /* 0x000fcc00078e020a */
[C---:B------:R-:W-:Y:S05]  /*cec00*/  HMMA.16816.F32 R8, R32.reuse, R16, R40 ;  /* 0x000000102008723c */ /* 0x040fea0000001828 */
[----:B------:R-:W-:Y:S04]  /*cec10*/  STL.64 [R1+0x1050], R12 ;  /* 0x0010500c01007387 */ /* 0x000fe80000100a00 */
[----:B------:R0:W-:Y:S02]  /*cec20*/  STL.64 [R1+0x1058], R14 ;  /* 0x0010580e01007387 */ /* 0x0001e40000100a00 */
[----:B0-----:R-:W-:Y:S01]  /*cec30*/  HMMA.16816.F32 R12, R32, R18, R28 ;  /* 0x00000012200c723c */ /* 0x001fe2000000181c */
[----:B------:R-:W-:-:S02]  /*cec40*/  IMAD R38, R59, 0x100, R58 ;  /* 0x000001003b267824 */ /* 0x000fc400078e023a */
[----:B------:R-:W-:Y:S02]  /*cec50*/  IMAD R39, R47, 0x100, R46 ;  /* 0x000001002f277824 */ /* 0x000fe400078e022e */
[----:B------:R-:W-:Y:S01]  /*cec60*/  IMAD R37, R57, 0x100, R56 ;  /* 0x0000010039257824 */ /* 0x000fe200078e0238 */
[----:B------:R-:W-:Y:S02]  /*cec70*/  F2FP.F16.E4M3.UNPACK_B R4, R50.H1 ;  /* 0x00000032ff04723e */ /* 0x000fe400030006ff */
[----:B------:R-:W-:-:S15]  /*cec80*/  F2FP.F16.E4M3.UNPACK_B R5, R51.H1 ;  /* 0x00000033ff05723e */ /* 0x000fde00030006ff */
[----:B------:R0:W-:Y:S04]  /*cec90*/  STL.64 [R1+0x10a0], R12 ;  /* 0x0010a00c01007387 */ /* 0x0001e80000100a00 */
[----:B------:R-:W-:Y:S04]  /*ceca0*/  STL.64 [R1+0x10a8], R14 ;  /* 0x0010a80e01007387 */ /* 0x000fe80000100a00 */
[----:B------:R-:W-:Y:S04]  /*cecb0*/  STL.64 [R1+0xa820], R18 ;  /* 0x00a8201201007387 */ /* 0x000fe80000100a00 */
[----:B------:R-:W-:Y:S04]  /*cecc0*/  STL.64 [R1+0xa818], R16 ;  /* 0x00a8181001007387 */ /* 0x000fe80000100a00 */
[----:B------:R1:W-:Y:S04]  /*cecd0*/  STL.64 [R1+0x1110], R8 ;  /* 0x0011100801007387 */ /* 0x0003e80000100a00 */
[----:B------:R2:W-:Y:S04]  /*cece0*/  STL.64 [R1+0x1118], R10 ;  /* 0x0011180a01007387 */ /* 0x0005e80000100a00 */
[----:B------:R-:W-:Y:S04]  /*cecf0*/  STL.64 [R1+0xa850], R38 ;  /* 0x00a8502601007387 */ /* 0x000fe80000100a00 */
[----:B------:R3:W-:Y:S04]  /*ced00*/  STL.64 [R1+0xa848], R36 ;  /* 0x00a8482401007387 */ /* 0x0007e80000100a00 */
[----:B------:R-:W-:Y:S04]  /*ced10*/  STL.64 [R1+0xa840], R6 ;  /* 0x00a8400601007387 */ /* 0x000fe80000100a00 */
[----:B------:R4:W-:Y:S01]  /*ced20*/  STL.64 [R1+0xa838], R4 ;  /* 0x00a8380401007387 */ /* 0x0009e20000100a00 */
[----:B0-----:R-:W-:-:S02]  /*ced30*/  F2FP.F16.E4M3.UNPACK_B R12, R48.H1 ;  /* 0x00000030ff0c723e */ /* 0x001fc400030006ff */
[----:B------:R-:W-:Y:S01]  /*ced40*/  F2FP.F16.E4M3.UNPACK_B R13, R49.H1 ;  /* 0x00000031ff0d723e */ /* 0x000fe200030006ff */
[----:B------:R-:W2:Y:S04]  /*ced50*/  LDL.LU R48, [R1+0x12e0] ;  /* 0x0012e00001307983 */ /* 0x000ea80000300800 */
        /* <DEDUP_REMOVED lines=27> */
[----:B----4-:R-:W4:Y:S04]  /*cef10*/  LDL.LU R4, [R1+0x1380] ;  /* 0x0013800001047983 */ /* 0x010f280000300800 */
[----:B------:R-:W4:Y:S04]  /*cef20*/  LDL.LU R5, [R1+0x1384] ;  /* 0x0013840001057983 */ /* 0x000f280000300800 */
[----:B------:R-:W4:Y:S04]  /*cef30*/  LDL.LU R6, [R1+0x1388] ;  /* 0x0013880001067983 */ /* 0x000f280000300800 */
[----:B------:R-:W4:Y:S01]  /*cef40*/  LDL.LU R7, [R1+0x138c] ;  /* 0x00138c0001077983 */ /* 0x000f220000300800 */
[----:B------:R-:W-:-:S02]  /*cef50*/  F2FP.F16.E4M3.UNPACK_B R14, R44.H1 ;  /* 0x0000002cff0e723e */ /* 0x000fc400030006ff */
[----:B------:R-:W-:Y:S01]  /*cef60*/  F2FP.F16.E4M3.UNPACK_B R15, R45.H1 ;  /* 0x0000002dff0f723e */ /* 0x000fe200030006ff */
[----:B0-----:R-:W2:Y:S04]  /*cef70*/  LDL.LU R48, [R1+0x1370] ;  /* 0x0013700001307983 */ /* 0x001ea80000300800 */
        /* <DEDUP_REMOVED lines=21> */
[----:B------:R-:W-:-:S03]  /*cf0d0*/  IMAD.MOV.U32 R47, RZ, RZ, R0 ;  /* 0x000000ffff2f7224 */ /* 0x000fc600078e0000 */
[----:B------:R-:W2:Y:S01]  /*cf0e0*/  LDL.LU R46, [R1+0x1358] ;  /* 0x00135800012e7983 */ /* 0x000ea20000300800 */
[C---:B---3--:R-:W-:Y:S06]  /*cf0f0*/  HMMA.16816.F32 R36, R32.reuse, R14, R36 ;  /* 0x0000000e2024723c */ /* 0x048fec0000001824 */
[----:B----4-:R-:W-:-:S15]  /*cf100*/  HMMA.16816.F32 R4, R32, R12, R4 ;  /* 0x0000000c2004723c */ /* 0x010fde0000001804 */
[----:B------:R-:W-:-:S02]  /*cf110*/  NOP ;  /* 0x0000000000007918 */ /* 0x000fc40000000000 */
[----:B------:R-:W-:Y:S01]  /*cf120*/  STL.64 [R1+0x1140], R36 ;  /* 0x0011402401007387 */ /* 0x000fe20000100a00 */
[----:B------:R-:W-:-:S03]  /*cf130*/  IMAD.MOV.U32 R0, RZ, RZ, R39 ;  /* 0x000000ffff007224 */ /* 0x000fc600078e0027 */
[----:B------:R0:W-:Y:S04]  /*cf140*/  STL [R1+0x1148], R38 ;  /* 0x0011482601007387 */ /* 0x0001e80000100800 */
[----:B0-----:R-:W3:Y:S04]  /*cf150*/  LDL.LU.64 R38, [R1+0xa850] ;  /* 0x00a8500001267983 */ /* 0x001ee80000300a00 */
[----:B------:R-:W4:Y:S04]  /*cf160*/  LDL.LU.64 R36, [R1+0xa848] ;  /* 0x00a8480001247983 */ /* 0x000f280000300a00 */
[----:B------:R-:W-:Y:S04]  /*cf170*/  STL [R1+0xa2d0], R0 ;  /* 0x00a2d00001007387 */ /* 0x000fe80000100800 */
[----:B------:R-:W-:Y:S04]  /*cf180*/  STL.64 [R1+0x1380], R4 ;  /* 0x0013800401007387 */ /* 0x000fe80000100a00 */
[----:B------:R0:W-:Y:S04]  /*cf190*/  STL.64 [R1+0x1388], R6 ;  /* 0x0013880601007387 */ /* 0x0001e80000100a00 */
[----:B0-----:R-:W4:Y:S04]  /*cf1a0*/  LDL.LU.64 R6, [R1+0xa840] ;  /* 0x00a8400001067983 */ /* 0x001f280000300a00 */
[----:B------:R-:W4:Y:S01]  /*cf1b0*/  LDL.LU.64 R4, [R1+0xa838] ;  /* 0x00a8380001047983 */ /* 0x000f220000300a00 */
[----:B--2---:R-:W-:-:S02]  /*cf1c0*/  F2FP.F16.E4M3.UNPACK_B R2, R61.H1 ;  /* 0x0000003dff02723e */ /* 0x004fc400030006ff */
[----:B------:R-:W-:Y:S02]  /*cf1d0*/  F2FP.F16.E4M3.UNPACK_B R3, R60.H1 ;  /* 0x0000003cff03723e */ /* 0x000fe400030006ff */
[----:B---3--:R-:W-:Y:S02]  /*cf1e0*/  F2FP.F16.E4M3.UNPACK_B R38, R38 ;  /* 0x00000026ff26723e */ /* 0x008fe400020006ff */
[----:B----4-:R-:W-:Y:S02]  /*cf1f0*/  F2FP.F16.E4M3.UNPACK_B R36, R36 ;  /* 0x00000024ff24723e */ /* 0x010fe400020006ff */
[----:B------:R-:W-:Y:S02]  /*cf200*/  F2FP.F16.E4M3.UNPACK_B R37, R37 ;  /* 0x00000025ff25723e */ /* 0x000fe400020006ff */
[----:B------:R-:W-:Y:S01]  /*cf210*/  F2FP.F16.E4M3.UNPACK_B R39, R39 ;  /* 0x00000027ff27723e */ /* 0x000fe200020006ff */
[C---:B------:R-:W-:Y:S06]  /*cf220*/  HMMA.16816.F32 R48, R32.reuse, R4, R48 ;  /* 0x000000042030723c */ /* 0x040fec0000001830 */
[----:B------:R-:W-:Y:S06]  /*cf230*/  HMMA.16816.F32 R32, R32, R2, R16 ;  /* 0x000000022020723c */ /* 0x000fec0000001810 */
[C---:B------:R-:W-:Y:S11]  /*cf240*/  HMMA.16816.F32 R20, R36.reuse, R6, R20 ;  /* 0x000000062414723c */ /* 0x040ff60000001814 */
[----:B------:R-:W-:Y:S04]  /*cf250*/  STL.64 [R1+0x1370], R48 ;  /* 0x0013703001007387 */ /* 0x000fe80000100a00 */
[----:B------:R0:W-:Y:S04]  /*cf260*/  STL.64 [R1+0x1378], R50 ;  /* 0x0013783201007387 */ /* 0x0001e80000100a00 */
[----:B0-----:R-:W2:Y:S04]  /*cf270*/  LDL.LU.64 R50, [R1+0xa830] ;  /* 0x00a8300001327983 */ /* 0x001ea80000300a00 */
[----:B------:R-:W2:Y:S04]  /*cf280*/  LDL.LU.64 R48, [R1+0xa828] ;  /* 0x00a8280001307983 */ /* 0x000ea80000300a00 */
[----:B------:R-:W3:Y:S04]  /*cf290*/  LDL.LU.64 R18, [R1+0xa820] ;  /* 0x00a8200001127983 */ /* 0x000ee80000300a00 */
        /* <DEDUP_REMOVED lines=9> */
[----:B0-----:R-:W3:Y:S04]  /*cf330*/  LDL.LU R22, [R1+0xa810] ;  /* 0x00a8100001167983 */ /* 0x001ee80000300800 */
[----:B------:R-:W2:Y:S01]  /*cf340*/  LDL.LU.64 R20, [R1+0xa808] ;  /* 0x00a8080001147983 */ /* 0x000ea20000300a00 */
[C---:B------:R-:W-:Y:S06]  /*cf350*/  HMMA.16816.F32 R8, R36.reuse, R14, R8 ;  /* 0x0000000e2408723c */ /* 0x040fec0000001808 */
[C---:B----4-:R-:W-:Y:S06]  /*cf360*/  HMMA.16816.F32 R24, R36.reuse, R16, R24 ;  /* 0x000000102418723c */ /* 0x050fec0000001818 */
[----:B--2---:R-:W-:-:S15]  /*cf370*/  HMMA.16816.F32 R32, R36, R20, R32 ;  /* 0x000000142420723c */ /* 0x004fde0000001820 */
[----:B------:R-:W-:-:S08]  /*cf380*/  NOP ;  /* 0x0000000000007918 */ /* 0x000fd00000000000 */
[----:B------:R-:W-:Y:S04]  /*cf390*/  STL.64 [R1+0x12b0], R32 ;  /* 0x0012b02001007387 */ /* 0x000fe80000100a00 */
[----:B------:R3:W-:Y:S02]  /*cf3a0*/  STL.64 [R1+0x12b8], R34 ;  /* 0x0012b82201007387 */ /* 0x0007e40000100a00 */
[----:B---3--:R-:W-:Y:S06]  /*cf3b0*/  HMMA.16816.F32 R32, R36, R18, R52 ;  /* 0x000000122420723c */ /* 0x008fec0000001834 */
[----:B------:R-:W-:-:S15]  /*cf3c0*/  STL.64 [R1+0xa7f0], R18 ;  /* 0x00a7f01201007387 */ /* 0x000fde0000100a00 */
[----:B------:R-:W-:-:S02]  /*cf3d0*/  NOP ;  /* 0x0000000000007918 */ /* 0x000fc40000000000 */
[----:B------:R-:W-:Y:S04]  /*cf3e0*/  STL.64 [R1+0x1320], R32 ;  /* 0x0013202001007387 */ /* 0x000fe80000100a00 */
        /* <DEDUP_REMOVED lines=8> */
[----:B------:R0:W-:Y:S02]  /*cf470*/  STL.64 [R1+0xa7c8], R12 ;  /* 0x00a7c80c01007387 */ /* 0x0001e40000100a00 */
[----:B0-----:R-:W-:-:S15]  /*cf480*/  HMMA.16816.F32 R12, R36, R4, R44 ;  /* 0x00000004240c723c */ /* 0x001fde000000182c */
        /* <DEDUP_REMOVED lines=13> */
[----:B--2---:R2:W-:Y:S04]  /*cf560*/  STL.64 [R1+0xa788], R40 ;  /* 0x00a7882801007387 */ /* 0x0045e80000100a00 */
[----:B0-----:R-:W3:Y:S04]  /*cf570*/  LDL.LU R8, [R1+0x11d0] ;  /* 0x0011d00001087983 */ /* 0x001ee80000300800 */
[----:B------:R-:W3:Y:S04]  /*cf580*/  LDL.LU R9, [R1+0x11d4] ;  /* 0x0011d40001097983 */ /* 0x000ee80000300800 */
[----:B-1----:R-:W4:Y:S04]  /*cf590*/  LDL.LU R10, [R1+0x11d8] ;  /* 0x0011d800010a7983 */ /* 0x002f280000300800 */
        /* <DEDUP_REMOVED lines=39> */
[----:B0-----:R-:W2:Y:S04]  /*cf810*/  LDL.LU R52, [R1+0x12d0] ;  /* 0x0012d00001347983 */ /* 0x001ea80000300800 */
[----:B------:R-:W2:Y:S04]  /*cf820*/  LDL.LU R53, [R1+0x12d4] ;  /* 0x0012d40001357983 */ /* 0x000ea80000300800 */
[----:B------:R-:W2:Y:S04]  /*cf830*/  LDL.LU R54, [R1+0x12d8] ;  /* 0x0012d80001367983 */ /* 0x000ea80000300800 */
[----:B------:R-:W2:Y:S01]  /*cf840*/  LDL.LU R55, [R1+0x12dc] ;  /* 0x0012dc0001377983 */ /* 0x000ea20000300800 */
[----:B------:R-:W-:-:S02]  /*cf850*/  IMAD R32, R29, 0x100, R28 ;  /* 0x000001001d207824 */ /* 0x000fc400078e021c */
[----:B------:R-:W-:Y:S02]  /*cf860*/  IMAD R33, R31, 0x100, R30 ;  /* 0x000001001f217824 */ /* 0x000fe400078e021e */
[----:B------:R-:W-:Y:S02]  /*cf870*/  IMAD R34, R57, 0x100, R56 ;  /* 0x0000010039227824 */ /* 0x000fe400078e0238 */
[----:B------:R-:W-:Y:S01]  /*cf880*/  IMAD R35, R59, 0x100, R58 ;  /* 0x000001003b237824 */ /* 0x000fe200078e023a */
        /* <DEDUP_REMOVED lines=56> */
[----:B0-----:R-:W2:Y:S04]  /*cfc10*/  LDL.LU.64 R14, [R1+0xa7d0] ;  /* 0x00a7d000010e7983 */ /* 0x001ea80000300a00 */
[----:B------:R-:W4:Y:S01]  /*cfc20*/  LDL.LU.64 R12, [R1+0xa7c8] ;  /* 0x00a7c800010c7983 */ /* 0x000f220000300a00 */
[C---:B------:R-:W-:Y:S06]  /*cfc30*/  HMMA.16816.F32 R8, R32.reuse, R4, R8 ;  /* 0x000000042008723c */ /* 0x040fec0000001808 */
        /* <DEDUP_REMOVED lines=15> */
[----:B---3--:R-:W-:Y:S03]  /*cfd30*/  HMMA.16816.F32 R32, R32, R2, R40 ;  /* 0x000000022020723c */ /* 0x008fe60000001828 */
[----:B------:R-:W3:Y:S04]  /*cfd40*/  LDL.LU.64 R42, [R1+0xa790] ;  /* 0x00a79000012a7983 */ /* 0x000ee80000300a00 */
[----:B------:R-:W3:Y:S01]  /*cfd50*/  LDL.LU.64 R40, [R1+0xa788] ;  /* 0x00a7880001287983 */ /* 0x000ee20000300a00 */
[----:B------:R-:W-:-:S02]  /*cfd60*/  IMAD R36, R37, 0x100, R36 ;  /* 0x0000010025247824 */ /* 0x000fc400078e0224 */
[----:B------:R-:W-:Y:S02]  /*cfd70*/  IMAD R37, R39, 0x100, R38 ;  /* 0x0000010027257824 */ /* 0x000fe400078e0226 */
[----:B------:R-:W-:Y:S02]  /*cfd80*/  IMAD R38, R23, 0x100, R0 ;  /* 0x0000010017267824 */ /* 0x000fe400078e0200 */
[----:B------:R-:W-:Y:S01]  /*cfd90*/  IMAD R39, R60, 0x100, R61 ;  /* 0x000001003c277824 */ /* 0x000fe200078e023d */
[----:B------:R-:W-:Y:S02]  /*cfda0*/  F2FP.F16.E4M3.UNPACK_B R36, R36 ;  /* 0x00000024ff24723e */ /* 0x000fe400020006ff */
[----:B------:R-:W-:Y:S02]  /*cfdb0*/  F2FP.F16.E4M3.UNPACK_B R37, R37 ;  /* 0x00000025ff25723e */ /* 0x000fe400020006ff */
[----:B------:R-:W-:Y:S02]  /*cfdc0*/  F2FP.F16.E4M3.UNPACK_B R38, R38 ;  /* 0x00000026ff26723e */ /* 0x000fe400020006ff */
[----:B------:R-:W-:-:S02]  /*cfdd0*/  F2FP.F16.E4M3.UNPACK_B R39, R39 ;  /* 0x00000027ff27723e */ /* 0x000fc400020006ff */
[----:B------:R-:W-:Y:S04]  /*cfde0*/  STL.64 [R1+0x1250], R32 ;  /* 0x0012502001007387 */ /* 0x000fe80000100a00 */
[----:B------:R4:W-:Y:S01]  /*cfdf0*/  STL.64 [R1+0x1258], R34 ;  /* 0x0012582201007387 */ /* 0x0009e20000100a00 */
[C---:B--2---:R-:W-:Y:S06]  /*cfe00*/  HMMA.16816.F32 R52, R36.reuse, R6, R52 ;  /* 0x000000062434723c */ /* 0x044fec0000001834 */
[C---:B----4-:R-:W-:Y:S06]  /*cfe10*/  HMMA.16816.F32 R32, R36.reuse, R20, R24 ;  /* 0x000000142420723c */ /* 0x050fec0000001818 */
        /* <DEDUP_REMOVED lines=18> */
[----:B------:R-:W-:Y:S01]  /*cff40*/  STL.64 [R1+0xa728], R12 ;  /* 0x00a7280c01007387 */ /* 0x000fe20000100a00 */
[----:B------:R-:W-:-:S02]  /*cff50*/  IMAD R34, R45, 0x100, R44 ;  /* 0x000001002d227824 */ /* 0x000fc400078e022c */
[----:B------:R-:W-:-:S14]  /*cff60*/  IMAD R35, R47, 0x100, R46 ;  /* 0x000001002f237824 */ /* 0x000fdc00078e022e */
[----:B------:R0:W-:Y:S04]  /*cff70*/  STL.64 [R1+0x11e0], R8 ;  /* 0x0011e00801007387 */ /* 0x0001e80000100a00 */
[----:B------:R1:W-:Y:S04]  /*cff80*/  STL.64 [R1+0x11e8], R10 ;  /* 0x0011e80a01007387 */ /* 0x0003e80000100a00 */
[----:B------:R-:W2:Y:S04]  /*cff90*/  LDL.LU R44, [R1+0xf80] ;  /* 0x000f8000012c7983 */ /* 0x000ea80000300800 */
[----:B------:R-:W2:Y:S04]  /*cffa0*/  LDL.LU R45, [R1+0xf84] ;  /* 0x000f8400012d7983 */ /* 0x000ea80000300800 */
[----:B------:R-:W3:Y:S04]  /*cffb0*/  LDL.LU R46, [R1+0xf88] ;  /* 0x000f8800012e7983 */ /* 0x000ee80000300800 */
[----:B------:R-:W3:Y:S01]  /*cffc0*/  LDL.LU R47, [R1+0xf8c] ;  /* 0x000f8c00012f7983 */ /* 0x000ee20000300800 */
[----:B------:R-:W-:-:S02]  /*cffd0*/  IMAD R32, R57, 0x100, R56 ;  /* 0x0000010039207824 */ /* 0x000fc400078e0238 */
[----:B------:R-:W-:Y:S01]  /*cffe0*/  IMAD R33, R59, 0x100, R58 ;  /* 0x000001003b217824 */ /* 0x000fe200078e023a */
        /* <DEDUP_REMOVED lines=88> */
[C---:B---3--:R-:W-:Y:S06]  /*d0570*/  HMMA.16816.F32 R16, R32.reuse, R20, R16 ;  /* 0x000000142010723c */ /* 0x048fec0000001810 */
[C---:B------:R-:W-:Y:S05]  /*d0580*/  HMMA.16816.F32 R44, R32.reuse, R6, R44 ;  /* 0x00000006202c723c */ /* 0x040fea000000182c */
        /* <DEDUP_REMOVED lines=10> */
[----:B-1----:R-:W3:Y:S04]  /*d0630*/  LDL.LU R38, [R1+0x2574] ;  /* 0x0025740001267983 */ /* 0x002ee80000300800 */
[----:B------:R-:W3:Y:S04]  /*d0640*/  LDL.LU R39, [R1+0x2570] ;  /* 0x0025700001277983 */ /* 0x000ee80000300800 */
[----:B------:R-:W-:Y:S04]  /*d0650*/  STL.64 [R1+0x11b0], R44 ;  /* 0x0011b02c01007387 */ /* 0x000fe80000100a00 */
[----:B------:R0:W-:Y:S04]  /*d0660*/  STL.64 [R1+0x11b8], R46 ;  /* 0x0011b82e01007387 */ /* 0x0001e80000100a00 */
[----:B0-----:R-:W4:Y:S04]  /*d0670*/  LDL.LU.64 R46, [R1+0xa760] ;  /* 0x00a76000012e7983 */ /* 0x001f280000300a00 */
[----:B------:R-:W4:Y:S04]  /*d0680*/  LDL.LU.64 R44, [R1+0xa758] ;  /* 0x00a75800012c7983 */ /* 0x000f280000300a00 */
        /* <DEDUP_REMOVED lines=14> */
[----:B------:R-:W2:Y:S01]  /*d0770*/  LDL.LU.64 R12, [R1+0xa728] ;  /* 0x00a72800010c7983 */ /* 0x000ea20000300a00 */
[----:B----4-:R-:W-:Y:S01]  /*d0780*/  HMMA.16816.F32 R44, R32, R4, R44 ;  /* 0x00000004202c723c */ /* 0x010fe2000000182c */
[----:B------:R-:W-:-:S02]  /*d0790*/  IMAD R36, R37, 0x100, R36 ;  /* 0x0000010025247824 */ /* 0x000fc400078e0224 */
[----:B------:R-:W-:Y:S02]  /*d07a0*/  IMAD R37, R39, 0x100, R38 ;  /* 0x0000010027257824 */ /* 0x000fe400078e0226 */
[----:B------:R-:W-:Y:S02]  /*d07b0*/  IMAD R38, R23, 0x100, R0 ;  /* 0x0000010017267824 */ /* 0x000fe400078e0200 */
[----:B------:R-:W-:Y:S01]  /*d07c0*/  IMAD R39, R60, 0x100, R61 ;  /* 0x000001003c277824 */ /* 0x000fe200078e023d */
[----:B------:R-:W-:Y:S01]  /*d07d0*/  F2FP.F16.E4M3.UNPACK_B R36, R36 ;  /* 0x00000024ff24723e */ /* 0x000fe200020006ff */
[C---:B---3--:R-:W-:Y:S06]  /*d07e0*/  HMMA.16816.F32 R8, R32.reuse, R14, R8 ;  /* 0x0000000e2008723c */ /* 0x048fec0000001808 */
        /* <DEDUP_REMOVED lines=13> */
[----:B------:R-:W4:Y:S01]  /*d08c0*/  LDL.LU.64 R44, [R1+0xa6f8] ;  /* 0x00a6f800012c7983 */ /* 0x000f220000300a00 */
[----:B------:R-:W-:-:S02]  /*d08d0*/  F2FP.F16.E4M3.UNPACK_B R37, R37 ;  /* 0x00000025ff25723e */ /* 0x000fc400020006ff */
[----:B------:R-:W-:Y:S02]  /*d08e0*/  F2FP.F16.E4M3.UNPACK_B R38, R38 ;  /* 0x00000026ff26723e */ /* 0x000fe400020006ff */
[----:B------:R-:W-:Y:S01]  /*d08f0*/  F2FP.F16.E4M3.UNPACK_B R39, R39 ;  /* 0x00000027ff27723e */ /* 0x000fe200020006ff */
[----:B------:R-:W-:Y:S06]  /*d0900*/  HMMA.16816.F32 R32, R32, R2, R52 ;  /* 0x000000022020723c */ /* 0x000fec0000001834 */
[C---:B------:R-:W-:Y:S06]  /*d0910*/  HMMA.16816.F32 R24, R36.reuse, R6, R24 ;  /* 0x000000062418723c */ /* 0x040fec0000001818 */
[----:B------:R-:W-:Y:S11]  /*d0920*/  STL.64 [R1+0xa6f0], R6 ;  /* 0x00a6f00601007387 */ /* 0x000ff60000100a00 */
        /* <DEDUP_REMOVED lines=8> */
[----:B------:R-:W-:Y:S04]  /*d09b0*/  STL.64 [R1+0x1108], R26 ;  /* 0x0011081a01007387 */ /* 0x000fe80000100a00 */
[----:B------:R-:W-:Y:S01]  /*d09c0*/  STL.64 [R1+0xa6b0], R18 ;  /* 0x00a6b01201007387 */ /* 0x000fe20000100a00 */
[C---:B--2---:R-:W-:Y:S06]  /*d09d0*/  HMMA.16816.F32 R8, R36.reuse, R18, R8 ;  /* 0x000000122408723c */ /* 0x044fec0000001808 */
[----:B---3--:R-:W-:-:S15]  /*d09e0*/  HMMA.16816.F32 R4, R36, R16, R56 ;  /* 0x000000102404723c */ /* 0x008fde0000001838 */
[----:B------:R-:W-:-:S02]  /*d09f0*/  NOP ;  /* 0x0000000000007918 */ /* 0x000fc40000000000 */
        /* <DEDUP_REMOVED lines=98> */
[----:B------:R-:W4:Y:S01]  /*d1020*/  LDL.LU.64 R4, [R1+0xa6e8] ;  /* 0x00a6e80001047983 */ /* 0x000f220000300a00 */
[----:B------:R-:W-:-:S02]  /*d1030*/  F2FP.F16.E4M3.UNPACK_B R32, R32 ;  /* 0x00000020ff20723e */ /* 0x000fc400020006ff */
[----:B------:R-:W-:Y:S02]  /*d1040*/  F2FP.F16.E4M3.UNPACK_B R33, R33 ;  /* 0x00000021ff21723e */ /* 0x000fe400020006ff */
[----:B------:R-:W-:Y:S02]  /*d1050*/  F2FP.F16.E4M3.UNPACK_B R34, R34 ;  /* 0x00000022ff22723e */ /* 0x000fe400020006ff */
[----:B------:R-:W-:-:S07]  /*d1060*/  F2FP.F16.E4M3.UNPACK_B R35, R35 ;  /* 0x00000023ff23723e */ /* 0x000fce00020006ff */
[----:B------:R-:W-:Y:S06]  /*d1070*/  HMMA.16816.F32 R16, R32, R20, R16 ;  /* 0x000000142010723c */ /* 0x000fec0000001810 */
[C---:B----4-:R-:W-:Y:S06]  /*d1080*/  HMMA.16816.F32 R28, R36.reuse, R4, R28 ;  /* 0x00000004241c723c */ /* 0x050fec000000181c */
[----:B---3--:R-:W-:Y:S06]  /*d1090*/  HMMA.16816.F32 R36, R36, R2, R8 ;  /* 0x000000022424723c */ /* 0x008fec0000001808 */
[C---:B--2---:R-:W-:Y:S11]  /*d10a0*/  HMMA.16816.F32 R44, R32.reuse, R6, R44 ;  /* 0x00000006202c723c */ /* 0x044ff6000000182c */
[----:B------:R-:W-:Y:S04]  /*d10b0*/  STL.64 [R1+0x10b0], R28 ;  /* 0x0010b01c01007387 */ /* 0x000fe80000100a00 */
[----:B------:R0:W-:Y:S04]  /*d10c0*/  STL.64 [R1+0x10b8], R30 ;  /* 0x0010b81e01007387 */ /* 0x0001e80000100a00 */
[----:B0-----:R-:W2:Y:S04]  /*d10d0*/  LDL.LU.64 R30, [R1+0xa6e0] ;  /* 0x00a6e000011e7983 */ /* 0x001ea80000300a00 */
[----:B------:R-:W2:Y:S04]  /*d10e0*/  LDL.LU.64 R28, [R1+0xa6d8] ;  /* 0x00a6d800011c7983 */ /* 0x000ea80000300a00 */
[----:B------:R-:W3:Y:S04]  /*d10f0*/  LDL.LU.64 R10, [R1+0xa6d0] ;  /* 0x00a6d000010a7983 */ /* 0x000ee80000300a00 */
[----:B------:R-:W3:Y:S04]  /*d1100*/  LDL.LU.64 R8, [R1+0xa6c8] ;  /* 0x00a6c80001087983 */ /* 0x000ee80000300a00 */
[----:B------:R-:W-:Y:S04]  /*d1110*/  STL.64 [R1+0x1090], R36 ;  /* 0x0010902401007387 */ /* 0x000fe80000100a00 */
[----:B------:R0:W-:Y:S04]  /*d1120*/  STL.64 [R1+0x1098], R38 ;  /* 0x0010982601007387 */ /* 0x0001e80000100a00 */
[----:B0-----:R-:W4:Y:S04]  /*d1130*/  LDL.LU R38, [R1+0x25ac] ;  /* 0x0025ac0001267983 */ /* 0x001f280000300800 */
[----:B------:R-:W4:Y:S04]  /*d1140*/  LDL.LU R39, [R1+0x25a8] ;  /* 0x0025a80001277983 */ /* 0x000f280000300800 */
        /* <DEDUP_REMOVED lines=8> */
[C---:B------:R-:W-:Y:S06]  /*d11d0*/  HMMA.16816.F32 R52, R32.reuse, R12, R52 ;  /* 0x0000000c2034723c */ /* 0x040fec0000001834 */
        /* <DEDUP_REMOVED lines=8> */
[----:B------:R0:W-:Y:S01]  /*d1260*/  STL.64 [R1+0x1048], R10 ;  /* 0x0010480a01007387 */ /* 0x0001e20000100a00 */
[----:B----4-:R-:W-:Y:S03]  /*d1270*/  HMMA.16816.F32 R44, R32, R14, R44 ;  /* 0x0000000e202c723c */ /* 0x010fe6000000182c */
[----:B0-----:R-:W3:Y:S04]  /*d1280*/  LDL.LU.64 R10, [R1+0xa690] ;  /* 0x00a69000010a7983 */ /* 0x001ee80000300a00 */
[----:B------:R-:W3:-:S15]  /*d1290*/  LDL.LU.64 R8, [R1+0xa688] ;  /* 0x00a6880001087983 */ /* 0x000ede0000300a00 */
[----:B------:R-:W-:-:S01]  /*d12a0*/  NOP ;  /* 0x0000000000007918 */ /* 0x000fc20000000000 */
[----:B------:R-:W-:Y:S04]  /*d12b0*/  STL.64 [R1+0x1030], R44 ;  /* 0x0010302c01007387 */ /* 0x000fe80000100a00 */
[----:B------:R0:W-:Y:S04]  /*d12c0*/  STL.64 [R1+0x1038], R46 ;  /* 0x0010382e01007387 */ /* 0x0001e80000100a00 */
[----:B0-----:R-:W4:Y:S04]  /*d12d0*/  LDL.LU.64 R46, [R1+0xa680] ;  /* 0x00a68000012e7983 */ /* 0x001f280000300a00 */
[----:B------:R-:W4:Y:S04]  /*d12e0*/  LDL.LU.64 R44, [R1+0xa678] ;  /* 0x00a67800012c7983 */ /* 0x000f280000300a00 */
[----:B------:R-:W-:Y:S04]  /*d12f0*/  STL.64 [R1+0x1020], R52 ;  /* 0x0010203401007387 */ /* 0x000fe80000100a00 */
[----:B------:R0:W-:Y:S02]  /*d1300*/  STL.64 [R1+0x1028], R54 ;  /* 0x0010283601007387 */ /* 0x0001e40000100a00 */
[----:B0-----:R-:W-:Y:S01]  /*d1310*/  HMMA.16816.F32 R52, R32, R4, R24 ;  /* 0x000000042034723c */ /* 0x001fe20000001818 */
        /* <DEDUP_REMOVED lines=9> */
[----:B------:R-:W-:Y:S04]  /*d13b0*/  STL.64 [R1+0x1018], R54 ;  /* 0x0010183601007387 */ /* 0x000fe80000100a00 */
[----:B------:R-:W-:Y:S01]  /*d13c0*/  STL.64 [R1+0xa660], R6 ;  /* 0x00a6600601007387 */ /* 0x000fe20000100a00 */
[----:B--2---:R-:W-:Y:S06]  /*d13d0*/  HMMA.16816.F32 R24, R32, R2, R28 ;  /* 0x000000022018723c */ /* 0x004fec000000181c */
[----:B---3--:R-:W-:-:S15]  /*d13e0*/  HMMA.16816.F32 R8, R36, R6, R8 ;  /* 0x000000062408723c */ /* 0x008fde0000001808 */
[----:B------:R-:W-:-:S02]  /*d13f0*/  NOP ;  /* 0x0000000000007918 */ /* 0x000fc40000000000 */
[----:B------:R-:W-:Y:S04]  /*d1400*/  STL.64 [R1+0x1000], R24 ;  /* 0x0010001801007387 */ /* 0x000fe80000100a00 */
[----:B------:R-:W-:Y:S04]  /*d1410*/  STL.64 [R1+0x1008], R26 ;  /* 0x0010081a01007387 */ /* 0x000fe80000100a00 */
[----:B------:R0:W-:Y:S02]  /*d1420*/  STL.64 [R1+0xa658], R4 ;  /* 0x00a6580401007387 */ /* 0x0001e40000100a00 */
[C---:B0-----:R-:W-:Y:S02]  /*d1430*/  HMMA.16816.F32 R4, R36.reuse, R20, R56 ;  /* 0x000000142404723c */ /* 0x041fe40000001838 */
[----:B------:R-:W-:Y:S04]  /*d1440*/  STL.64 [R1+0xfe0], R8 ;  /* 0x000fe00801007387 */ /* 0x000fe80000100a00 */
[----:B------:R0:W-:Y:S04]  /*d1450*/  STL.64 [R1+0xfe8], R10 ;  /* 0x000fe80a01007387 */ /* 0x0001e80000100a00 */
[----:B------:R-:W-:Y:S04]  /*d1460*/  STL [R1+0xa630], R22 ;  /* 0x00a6301601007387 */ /* 0x000fe80000100800 */
[----:B------:R-:W-:Y:S01]  /*d1470*/  STL.64 [R1+0xa628], R20 ;  /* 0x00a6281401007387 */ /* 0x000fe20000100a00 */
[C---:B0-----:R-:W-:Y:S08]  /*d1480*/  HMMA.16816.F32 R8, R36.reuse, R18, R40 ;  /* 0x000000122408723c */ /* 0x041ff00000001828 */
[----:B------:R-:W-:Y:S04]  /*d1490*/  STL.64 [R1+0xfd0], R4 ;  /* 0x000fd00401007387 */ /* 0x000fe80000100a00 */
[----:B------:R4:W-:Y:S02]  /*d14a0*/  STL.64 [R1+0xfd8], R6 ;  /* 0x000fd80601007387 */ /* 0x0009e40000100a00 */
[----:B----4-:R-:W-:Y:S02]  /*d14b0*/  HMMA.16816.F32 R4, R36, R16, R44 ;  /* 0x000000102404723c */ /* 0x010fe4000000182c */
[----:B------:R-:W-:Y:S07]  /*d14c0*/  STL.64 [R1+0xa640], R18 ;  /* 0x00a6401201007387 */ /* 0x000fee0000100a00 */
[----:B------:R0:W-:Y:S04]  /*d14d0*/  STL.64 [R1+0xfc0], R8 ;  /* 0x000fc00801007387 */ /* 0x0001e80000100a00 */
[----:B------:R1:W-:Y:S04]  /*d14e0*/  STL.64 [R1+0xfc8], R10 ;  /* 0x000fc80a01007387 */ /* 0x0003e80000100a00 */
[----:B------:R-:W-:Y:S06]  /*d14f0*/  STL.64 [R1+0xa638], R16 ;  /* 0x00a6381001007387 */ /* 0x000fec0000100a00 */
[----:B------:R-:W-:Y:S04]  /*d1500*/  STL.64 [R1+0xfb0], R4 ;  /* 0x000fb00401007387 */ /* 0x000fe80000100a00 */
[----:B------:R-:W-:Y:S04]  /*d1510*/  STL.64 [R1+0xfb8], R6 ;  /* 0x000fb80601007387 */ /* 0x000fe80000100a00 */
[----:B0-----:R-:W2:Y:S04]  /*d1520*/  LDL.LU R8, [R1+0xb50] ;  /* 0x000b500001087983 */ /* 0x001ea80000300800 */
[----:B------:R-:W2:Y:S04]  /*d1530*/  LDL.LU R9, [R1+0xb54] ;  /* 0x000b540001097983 */ /* 0x000ea80000300800 */
[----:B-1----:R-:W3:Y:S04]  /*d1540*/  LDL.LU R10, [R1+0xb58] ;  /* 0x000b5800010a7983 */ /* 0x002ee80000300800 */
        /* <DEDUP_REMOVED lines=59> */
[----:B------:R-:W4:Y:S01]  /*d1900*/  LDL.LU R51, [R1+0xb1c] ;  /* 0x000b1c0001337983 */ /* 0x000f220000300800 */
        /* <DEDUP_REMOVED lines=11> */
[----:B------:R-:W-:-:S02]  /*d19c0*/  IMAD R33, R34, 0x100, R33 ;  /* 0x0000010022217824 */ /* 0x000fc400078e0221 */
[----:B----4-:R-:W-:Y:S02]  /*d19d0*/  IMAD R34, R0, 0x100, R35 ;  /* 0x0000010000227824 */ /* 0x010fe400078e0223 */
[----:B------:R-:W-:Y:S01]  /*d19e0*/  IMAD R35, R60, 0x100, R61 ;  /* 0x000001003c237824 */ /* 0x000fe200078e023d */
[----:B------:R-:W-:Y:S02]  /*d19f0*/  F2FP.F16.E4M3.UNPACK_B R32, R32 ;  /* 0x00000020ff20723e */ /* 0x000fe400020006ff */
[----:B------:R-:W-:Y:S02]  /*d1a00*/  F2FP.F16.E4M3.UNPACK_B R33, R33 ;  /* 0x00000021ff21723e */ /* 0x000fe400020006ff */
[----:B------:R-:W-:Y:S02]  /*d1a10*/  F2FP.F16.E4M3.UNPACK_B R34, R34 ;  /* 0x00000022ff22723e */ /* 0x000fe400020006ff */
[----:B------:R-:W-:Y:S01]  /*d1a20*/  F2FP.F16.E4M3.UNPACK_B R35, R35 ;  /* 0x00000023ff23723e */ /* 0x000fe200020006ff */
[C---:B--2---:R-:W-:Y:S06]  /*d1a30*/  HMMA.16816.F32 R8, R36.reuse, R4, R8 ;  /* 0x000000042408723c */ /* 0x044fec0000001808 */
[----:B------:R-:W-:Y:S06]  /*d1a40*/  HMMA.16816.F32 R36, R36, R2, R16 ;  /* 0x000000022424723c */ /* 0x000fec0000001810 */
[C---:B---3--:R-:W-:Y:S11]  /*d1a50*/  HMMA.16816.F32 R20, R32.reuse, R6, R20 ;  /* 0x000000062014723c */ /* 0x048ff60000001814 */
        /* <DEDUP_REMOVED lines=14> */
[----:B0-----:R-:W3:Y:S04]  /*d1b40*/  LDL.LU R22, [R1+0xa630] ;  /* 0x00a6300001167983 */ /* 0x001ee80000300800 */
[----:B------:R-:W3:Y:S01]  /*d1b50*/  LDL.LU.64 R20, [R1+0xa628] ;  /* 0x00a6280001147983 */ /* 0x000ee20000300a00 */
[C---:B--2---:R-:W-:Y:S06]  /*d1b60*/  HMMA.16816.F32 R8, R32.reuse, R14, R8 ;  /* 0x0000000e2008723c */ /* 0x044fec0000001808 */
[C---:B----4-:R-:W-:Y:S06]  /*d1b70*/  HMMA.16816.F32 R24, R32.reuse, R16, R24 ;  /* 0x000000102018723c */ /* 0x050fec0000001818 */
[----:B---3--:R-:W-:-:S15]  /*d1b80*/  HMMA.16816.F32 R36, R32, R20, R36 ;  /* 0x000000142024723c */ /* 0x008fde0000001824 */
[----:B------:R-:W-:-:S08]  /*d1b90*/  NOP ;  /* 0x0000000000007918 */ /* 0x000fd00000000000 */
[----:B------:R-:W-:Y:S04]  /*d1ba0*/  STL.64 [R1+0xf40], R36 ;  /* 0x000f402401007387 */ /* 0x000fe80000100a00 */
[----:B------:R0:W-:Y:S02]  /*d1bb0*/  STL.64 [R1+0xf48], R38 ;  /* 0x000f482601007387 */ /* 0x0001e40000100a00 */
[----:B0-----:R-:W-:Y:S06]  /*d1bc0*/  HMMA.16816.F32 R36, R32, R18, R52 ;  /* 0x000000122024723c */ /* 0x001fec0000001834 */
        /* <DEDUP_REMOVED lines=353> */
[----:B------:R-:W-:Y:S02]  /*d31e0*/  IMAD R38, R49, 0x100, R48 ;  /* 0x0000010031267824 */ /* 0x000fe400078e0230 */
[----:B------:R-:W-:Y:S01]  /*d31f0*/  IMAD R39, R51, 0x100, R50 ;  /* 0x0000010033277824 */ /* 0x000fe200078e0232 */
        /* <DEDUP_REMOVED lines=35> */
[----:B---3--:R-:W-:Y:S04]  /*d3430*/  STL.64 [R1+0xa4e8], R48 ;  /* 0x00a4e83001007387 */ /* 0x008fe80000100a00 */
[----:B-1----:R-:W3:Y:S04]  /*d3440*/  LDL.LU R56, [R1+0x650] ;  /* 0x0006500001387983 */ /* 0x002ee80000300800 */
        /* <DEDUP_REMOVED lines=50> */
[----:B------:R-:W2:Y:S01]  /*d3770*/  LDL.LU R47, [R1+0x50c] ;  /* 0x00050c00012f7983 */ /* 0x000ea20000300800 */
[----:B---3--:R-:W-:-:S15]  /*d3780*/  HMMA.16816.F32 R4, R32, R12, R4 ;  /* 0x0000000c2004723c */ /* 0x008fde0000001804 */
[----:B------:R-:W-:-:S08]  /*d3790*/  NOP ;  /* 0x0000000000007918 */ /* 0x000fd00000000000 */
[----:B------:R-:W-:Y:S04]  /*d37a0*/  STL.64 [R1+0xb70], R4 ;  /* 0x000b700401007387 */ /* 0x000fe80000100a00 */
[----:B------:R0:W-:Y:S04]  /*d37b0*/  STL.64 [R1+0xb78], R6 ;  /* 0x000b780601007387 */ /* 0x0001e80000100a00 */
[----:B0-----:R-:W3:Y:S04]  /*d37c0*/  LDL.LU.64 R6, [R1+0xa510] ;  /* 0x00a5100001067983 */ /* 0x001ee80000300a00 */
[----:B------:R-:W4:Y:S01]  /*d37d0*/  LDL.LU.64 R4, [R1+0xa508] ;  /* 0x00a5080001047983 */ /* 0x000f220000300a00 */
[----:B------:R-:W-:-:S02]  /*d37e0*/  F2FP.F16.E4M3.UNPACK_B R36, R36 ;  /* 0x00000024ff24723e */ /* 0x000fc400020006ff */
[----:B------:R-:W-:Y:S02]  /*d37f0*/  F2FP.F16.E4M3.UNPACK_B R37, R37 ;  /* 0x00000025ff25723e */ /* 0x000fe400020006ff */
[----:B------:R-:W-:Y:S02]  /*d3800*/  F2FP.F16.E4M3.UNPACK_B R38, R38 ;  /* 0x00000026ff26723e */ /* 0x000fe400020006ff */
[----:B------:R-:W-:-:S07]  /*d3810*/  F2FP.F16.E4M3.UNPACK_B R39, R39 ;  /* 0x00000027ff27723e */ /* 0x000fce00020006ff */
[----:B------:R-:W-:Y:S06]  /*d3820*/  HMMA.16816.F32 R16, R36, R20, R16 ;  /* 0x000000142410723c */ /* 0x000fec0000001810 */
        /* <DEDUP_REMOVED lines=22> */
[----:B------:R-:W4:Y:S01]  /*d3990*/  LDL.LU.64 R16, [R1+0xa4c8] ;  /* 0x00a4c80001107983 */ /* 0x000f220000300a00 */
[C---:B------:R-:W-:Y:S06]  /*d39a0*/  HMMA.16816.F32 R24, R36.reuse, R12, R24 ;  /* 0x0000000c2418723c */ /* 0x040fec0000001818 */
[C---:B---3--:R-:W-:Y:S06]  /*d39b0*/  HMMA.16816.F32 R48, R36.reuse, R14, R48 ;  /* 0x0000000e2430723c */ /* 0x048fec0000001830 */
        /* <DEDUP_REMOVED lines=8> */
[----:B------:R-:W-:Y:S04]  /*d3a40*/  STL.64 [R1+0xb08], R34 ;  /* 0x000b082201007387 */ /* 0x000fe80000100a00 */
[----:B------:R-:W-:Y:S04]  /*d3a50*/  STL.64 [R1+0xaf0], R48 ;  /* 0x000af03001007387 */ /* 0x000fe80000100a00 */
[----:B------:R0:W-:Y:S04]  /*d3a60*/  STL.64 [R1+0xaf8], R50 ;  /* 0x000af83201007387 */ /* 0x0001e80000100a00 */
[----:B0-----:R-:W3:Y:S04]  /*d3a70*/  LDL.LU.64 R50, [R1+0xa4b0] ;  /* 0x00a4b00001327983 */ /* 0x001ee80000300a00 */
[----:B------:R-:W3:Y:S04]  /*d3a80*/  LDL.LU.64 R48, [R1+0xa4a8] ;  /* 0x00a4a80001307983 */ /* 0x000ee80000300a00 */
[----:B------:R-:W-:Y:S01]  /*d3a90*/  STL [R1+0xa4a0], R15 ;  /* 0x00a4a00f01007387 */ /* 0x000fe20000100800 */
[----:B------:R-:W-:Y:S03]  /*d3aa0*/  HMMA.16816.F32 R28, R36, R4, R28 ;  /* 0x00000004241c723c */ /* 0x000fe6000000181c */
[----:B------:R-:W-:Y:S04]  /*d3ab0*/  STL.64 [R1+0xae0], R24 ;  /* 0x000ae01801007387 */ /* 0x000fe80000100a00 */
[----:B------:R0:W-:Y:S01]  /*d3ac0*/  STL.64 [R1+0xae8], R26 ;  /* 0x000ae81a01007387 */ /* 0x0001e20000100a00 */
[----:B------:R-:W-:-:S02]  /*d3ad0*/  IMAD R32, R23, 0x100, R0 ;  /* 0x0000010017207824 */ /* 0x000fc400078e0200 */
[----:B------:R-:W-:Y:S01]  /*d3ae0*/  IMAD R33, R60, 0x100, R61 ;  /* 0x000001003c217824 */ /* 0x000fe200078e023d */
[----:B0-----:R-:W-:Y:S01]  /*d3af0*/  HMMA.16816.F32 R24, R36, R2, R8 ;  /* 0x000000022418723c */ /* 0x001fe20000001808 */
[----:B------:R-:W-:Y:S02]  /*d3b00*/  IMAD R34, R53, 0x100, R52 ;  /* 0x0000010035227824 */ /* 0x000fe400078e0234 */
[----:B------:R-:W-:Y:S01]  /*d3b10*/  IMAD R35, R55, 0x100, R54 ;  /* 0x0000010037237824 */ /* 0x000fe200078e0236 */
[----:B------:R-:W-:Y:S02]  /*d3b20*/  F2FP.F16.E4M3.UNPACK_B R32, R32 ;  /* 0x00000020ff20723e */ /* 0x000fe400020006ff */
[----:B------:R-:W-:Y:S02]  /*d3b30*/  F2FP.F16.E4M3.UNPACK_B R33, R33 ;  /* 0x00000021ff21723e */ /* 0x000fe400020006ff */
[----:B------:R-:W-:Y:S02]  /*d3b40*/  F2FP.F16.E4M3.UNPACK_B R34, R34 ;  /* 0x00000022ff22723e */ /* 0x000fe400020006ff */
[----:B------:R-:W-:-:S02]  /*d3b50*/  F2FP.F16.E4M3.UNPACK_B R35, R35 ;  /* 0x00000023ff23723e */ /* 0x000fc400020006ff */
[----:B------:R-:W-:Y:S04]  /*d3b60*/  STL.64 [R1+0xad0], R28 ;  /* 0x000ad01c01007387 */ /* 0x000fe80000100a00 */
[----:B------:R-:W-:Y:S04]  /*d3b70*/  STL.64 [R1+0xad8], R30 ;  /* 0x000ad81e01007387 */ /* 0x000fe80000100a00 */
[----:B------:R-:W-:Y:S04]  /*d3b80*/  STL.64 [R1+0xa488], R6 ;  /* 0x00a4880601007387 */ /* 0x000fe80000100a00 */
[----:B------:R-:W-:Y:S04]  /*d3b90*/  STL.64 [R1+0xac0], R24 ;  /* 0x000ac01801007387 */ /* 0x000fe80000100a00 */
[----:B------:R-:W-:Y:S04]  /*d3ba0*/  STL.64 [R1+0xac8], R26 ;  /* 0x000ac81a01007387 */ /* 0x000fe80000100a00 */
[----:B------:R0:W-:Y:S01]  /*d3bb0*/  STL.64 [R1+0xa480], R4 ;  /* 0x00a4800401007387 */ /* 0x0001e20000100a00 */
[C---:B--2---:R-:W-:Y:S06]  /*d3bc0*/  HMMA.16816.F32 R8, R32.reuse, R6, R56 ;  /* 0x000000062008723c */ /* 0x044fec0000001838 */
[----:B0-----:R-:W-:-:S15]  /*d3bd0*/  HMMA.16816.F32 R4, R32, R20, R40 ;  /* 0x000000142004723c */ /* 0x001fde0000001828 */
[----:B------:R-:W-:-:S02]  /*d3be0*/  NOP ;  /* 0x0000000000007918 */ /* 0x000fc40000000000 */
[----:B------:R-:W-:Y:S04]  /*d3bf0*/  STL.64 [R1+0xab0], R8 ;  /* 0x000ab00801007387 */ /* 0x000fe80000100a00 */
[----:B------:R0:W-:Y:S04]  /*d3c00*/  STL.64 [R1+0xab8], R10 ;  /* 0x000ab80a01007387 */ /* 0x0001e80000100a00 */
[----:B------:R-:W-:Y:S04]  /*d3c10*/  STL [R1+0xa468], R22 ;  /* 0x00a4681601007387 */ /* 0x000fe80000100800 */
[----:B------:R-:W-:Y:S04]  /*d3c20*/  STL.64 [R1+0xa460], R20 ;  /* 0x00a4601401007387 */ /* 0x000fe80000100a00 */
[----:B------:R-:W-:Y:S04]  /*d3c30*/  STL.64 [R1+0xa80], R4 ;  /* 0x000a800401007387 */ /* 0x000fe80000100a00 */
[----:B------:R3:W-:Y:S01]  /*d3c40*/  STL.64 [R1+0xa88], R6 ;  /* 0x000a880601007387 */ /* 0x0007e20000100a00 */
[C---:B0-----:R-:W-:Y:S06]  /*d3c50*/  HMMA.16816.F32 R8, R32.reuse, R18, R44 ;  /* 0x000000122008723c */ /* 0x041fec000000182c */
[----:B---3--:R-:W-:Y:S01]  /*d3c60*/  HMMA.16816.F32 R4, R32, R16, R48 ;  /* 0x000000102004723c */ /* 0x008fe20000001830 */
        /* <DEDUP_REMOVED lines=65> */
[----:B---3--:R-:W-:-:S03]  /*d4080*/  IMAD R36, R36, 0x100, R15 ;  /* 0x0000010024247824 */ /* 0x008fc600078e020f */
[----:B------:R-:W3:Y:S01]  /*d4090*/  LDL.LU R15, [R1+0xa4a0] ;  /* 0x00a4a000010f7983 */ /* 0x000ee20000300800 */
        /* <DEDUP_REMOVED lines=10> */
[----:B------:R-:W4:Y:S02]  /*d4140*/  LDL.LU.64 R4, [R1+0xa480] ;  /* 0x00a4800001047983 */ /* 0x000f240000300a00 */
[C---:B----4-:R-:W-:Y:S06]  /*d4150*/  HMMA.16816.F32 R16, R32.reuse, R4, R16 ;  /* 0x000000042010723c */ /* 0x050fec0000001810 */
[----:B------:R-:W-:-:S15]  /*d4160*/  HMMA.16816.F32 R32, R32, R2, R20 ;  /* 0x000000022020723c */ /* 0x000fde0000001814 */
[----:B------:R-:W-:-:S02]  /*d4170*/  NOP ;  /* 0x0000000000007918 */ /* 0x000fc40000000000 */
[----:B------:R-:W-:Y:S04]  /*d4180*/  STL.64 [R1+0xa20], R16 ;  /* 0x000a201001007387 */ /* 0x000fe80000100a00 */
[----:B------:R0:W-:Y:S04]  /*d4190*/  STL.64 [R1+0xa28], R18 ;  /* 0x000a281201007387 */ /* 0x0001e80000100a00 */
[----:B0-----:R-:W4:Y:S04]  /*d41a0*/  LDL.LU.64 R18, [R1+0xa478] ;  /* 0x00a4780001127983 */ /* 0x001f280000300a00 */
[----:B------:R-:W2:Y:S04]  /*d41b0*/  LDL.LU.64 R16, [R1+0xa470] ;  /* 0x00a4700001107983 */ /* 0x000ea80000300a00 */
[----:B------:R-:W2:Y:S04]  /*d41c0*/  LDL.LU R22, [R1+0xa468] ;  /* 0x00a4680001167983 */ /* 0x000ea80000300800 */
[----:B------:R-:W4:Y:S04]  /*d41d0*/  LDL.LU.64 R20, [R1+0xa460] ;  /* 0x00a4600001147983 */ /* 0x000f280000300a00 */
        /* <DEDUP_REMOVED lines=13> */
[C---:B---3--:R-:W-:Y:S06]  /*d42b0*/  HMMA.16816.F32 R32, R36.reuse, R6, R32 ;  /* 0x000000062420723c */ /* 0x048fec0000001820 */
[----:B----4-:R-:W-:-:S15]  /*d42c0*/  HMMA.16816.F32 R52, R36, R20, R52 ;  /* 0x000000142434723c */ /* 0x010fde0000001834 */
[----:B------:R-:W-:-:S02]  /*d42d0*/  NOP ;  /* 0x0000000000007918 */ /* 0x000fc40000000000 */
[----:B------:R-:W-:Y:S04]  /*d42e0*/  STL.64 [R1+0x9b0], R32 ;  /* 0x0009b02001007387 */ /* 0x000fe80000100a00 */
[----:B------:R0:W-:Y:S02]  /*d42f0*/  STL.64 [R1+0x9b8], R34 ;  /* 0x0009b82201007387 */ /* 0x0001e40000100a00 */
[C---:B0-----:R-:W-:Y:S02]  /*d4300*/  HMMA.16816.F32 R32, R36.reuse, R18, R24 ;  /* 0x000000122420723c */ /* 0x041fe40000001818 */
[----:B------:R-:W-:Y:S04]  /*d4310*/  STL.64 [R1+0x9a0], R52 ;  /* 0x0009a03401007387 */ /* 0x000fe80000100a00 */
[----:B------:R-:W-:Y:S04]  /*d4320*/  STL.64 [R1+0x9a8], R54 ;  /* 0x0009a83601007387 */ /* 0x000fe80000100a00 */
[----:B------:R-:W-:Y:S01]  /*d4330*/  STL.64 [R1+0xa448], R18 ;  /* 0x00a4481201007387 */ /* 0x000fe20000100a00 */
[----:B--2---:R-:W-:-:S12]  /*d4340*/  HMMA.16816.F32 R24, R36, R16, R28 ;  /* 0x000000102418723c */ /* 0x004fd8000000181c */
[----:B------:R0:W-:Y:S02]  /*d4350*/  STL.64 [R1+0x990], R32 ;  /* 0x0009902001007387 */ /* 0x0001e40000100a00 */
[----:B0-----:R-:W-:Y:S02]  /*d4360*/  IMAD R32, R9, 0x100, R8 ;  /* 0x0000010009207824 */ /* 0x001fe400078e0208 */
[----:B------:R-:W-:Y:S02]  /*d4370*/  IMAD R33, R11, 0x100, R10 ;  /* 0x000001000b217824 */ /* 0x000fe400078e020a */
[C---:B------:R-:W-:Y:S01]  /*d4380*/  HMMA.16816.F32 R8, R36.reuse, R14, R56 ;  /* 0x0000000e2408723c */ /* 0x040fe20000001838 */
[----:B------:R-:W-:Y:S04]  /*d4390*/  STL.64 [R1+0x998], R34 ;  /* 0x0009982201007387 */ /* 0x000fe80000100a00 */
[----:B------:R-:W-:Y:S04]  /*d43a0*/  STL.64 [R1+0xa440], R16 ;  /* 0x00a4401001007387 */ /* 0x000fe80000100a00 */
[----:B------:R-:W-:Y:S04]  /*d43b0*/  STL.64 [R1+0x960], R24 ;  /* 0x0009601801007387 */ /* 0x000fe80000100a00 */
[----:B------:R-:W-:Y:S10]  /*d43c0*/  STL.64 [R1+0x968], R26 ;  /* 0x0009681a01007387 */ /* 0x000ff40000100a00 */
        /* <DEDUP_REMOVED lines=28> */
[----:B------:R-:W4:Y:S04]  /*d4590*/  LDL.LU R56, [R1+0x380] ;  /* 0x0003800001387983 */ /* 0x000f280000300800 */
[----:B------:R-:W4:Y:S04]  /*d45a0*/  LDL.LU R57, [R1+0x384] ;  /* 0x0003840001397983 */ /* 0x000f280000300800 */
[----:B------:R-:W4:Y:S04]  /*d45b0*/  LDL.LU R58, [R1+0x388] ;  /* 0x00038800013a7983 */ /* 0x000f280000300800 */
[----:B------:R-:W4:Y:S04]  /*d45c0*/  LDL.LU R59, [R1+0x38c] ;  /* 0x00038c00013b7983 */ /* 0x000f280000300800 */
        /* <DEDUP_REMOVED lines=10> */
[----:B------:R-:W2:Y:S04]  /*d4670*/  LDL.LU R16, [R1+0x260] ;  /* 0x0002600001107983 */ /* 0x000ea80000300800 */
[----:B------:R-:W2:Y:S04]  /*d4680*/  LDL.LU R17, [R1+0x264] ;  /* 0x0002640001117983 */ /* 0x000ea80000300800 */
[----:B------:R-:W2:Y:S04]  /*d4690*/  LDL.LU R18, [R1+0x268] ;  /* 0x0002680001127983 */ /* 0x000ea80000300800 */
[----:B------:R-:W2:Y:S04]  /*d46a0*/  LDL.LU R19, [R1+0x26c] ;  /* 0x00026c0001137983 */ /* 0x000ea80000300800 */
[----:B0-----:R-:W3:Y:S04]  /*d46b0*/  LDL.LU R52, [R1+0x270] ;  /* 0x0002700001347983 */ /* 0x001ee80000300800 */
[----:B------:R-:W3:Y:S04]  /*d46c0*/  LDL.LU R53, [R1+0x274] ;  /* 0x0002740001357983 */ /* 0x000ee80000300800 */
[----:B------:R-:W3:Y:S04]  /*d46d0*/  LDL.LU R54, [R1+0x278] ;  /* 0x0002780001367983 */ /* 0x000ee80000300800 */
[----:B------:R-:W3:Y:S01]  /*d46e0*/  LDL.LU R55, [R1+0x27c] ;  /* 0x00027c0001377983 */ /* 0x000ee20000300800 */
[----:B----4-:R-:W-:Y:S01]  /*d46f0*/  HMMA.16816.F32 R8, R36, R2, R56 ;  /* 0x000000022408723c */ /* 0x010fe20000001838 */
[----:B------:R-:W-:-:S02]  /*d4700*/  IMAD R34, R41, 0x100, R40 ;  /* 0x0000010029227824 */ /* 0x000fc400078e0228 */
[----:B------:R-:W-:Y:S01]  /*d4710*/  IMAD R35, R43, 0x100, R42 ;  /* 0x000001002b237824 */ /* 0x000fe200078e022a */
        /* <DEDUP_REMOVED lines=22> */
[----:B------:R0:W-:Y:S04]  /*d4880*/  STL.64 [R1+0x920], R8 ;  /* 0x0009200801007387 */ /* 0x0001e80000100a00 */
[----:B------:R1:W-:Y:S04]  /*d4890*/  STL.64 [R1+0x928], R10 ;  /* 0x0009280a01007387 */ /* 0x0003e80000100a00 */
        /* <DEDUP_REMOVED lines=45> */
[----:B------:R0:W-:Y:S01]  /*d4b70*/  STL.64 [R1+0x878], R42 ;  /* 0x0008782a01007387 */ /* 0x0001e20000100a00 */
[----:B---3--:R-:W-:Y:S03]  /*d4b80*/  HMMA.16816.F32 R32, R32, R2, R48 ;  /* 0x000000022020723c */ /* 0x008fe60000001830 */
[----:B0-----:R-:W3:Y:S04]  /*d4b90*/  LDL.LU.64 R42, [R1+0xa408] ;  /* 0x00a40800012a7983 */ /* 0x001ee80000300a00 */
[----:B------:R-:W3:Y:S04]  /*d4ba0*/  LDL.LU.64 R40, [R1+0xa400] ;  /* 0x00a4000001287983 */ /* 0x000ee80000300a00 */
[----:B------:R-:W-:Y:S04]  /*d4bb0*/  STL.64 [R1+0x850], R44 ;  /* 0x0008502c01007387 */ /* 0x000fe80000100a00 */
[----:B------:R0:W-:Y:S04]  /*d4bc0*/  STL.64 [R1+0x858], R46 ;  /* 0x0008582e01007387 */ /* 0x0001e80000100a00 */
[----:B0-----:R-:W4:Y:S04]  /*d4bd0*/  LDL.LU.64 R46, [R1+0xa3f8] ;  /* 0x00a3f800012e7983 */ /* 0x001f280000300a00 */
[----:B------:R-:W4:Y:S04]  /*d4be0*/  LDL.LU.64 R44, [R1+0xa3f0] ;  /* 0x00a3f000012c7983 */ /* 0x000f280000300a00 */
        /* <DEDUP_REMOVED lines=12> */
[C---:B--2---:R-:W-:Y:S06]  /*d4cb0*/  HMMA.16816.F32 R32, R36.reuse, R6, R52 ;  /* 0x000000062420723c */ /* 0x044fec0000001834 */
[----:B------:R-:W-:-:S15]  /*d4cc0*/  HMMA.16816.F32 R52, R36, R20, R24 ;  /* 0x000000142434723c */ /* 0x000fde0000001818 */
[----:B------:R-:W-:-:S02]  /*d4cd0*/  NOP ;  /* 0x0000000000007918 */ /* 0x000fc40000000000 */
[----:B------:R-:W-:Y:S04]  /*d4ce0*/  STL.64 [R1+0x830], R32 ;  /* 0x0008302001007387 */ /* 0x000fe80000100a00 */
[----:B------:R3:W-:Y:S02]  /*d4cf0*/  STL.64 [R1+0x838], R34 ;  /* 0x0008382201007387 */ /* 0x0007e40000100a00 */
[C---:B---3--:R-:W-:Y:S02]  /*d4d00*/  HMMA.16816.F32 R32, R36.reuse, R18, R48 ;  /* 0x000000122420723c */ /* 0x048fe40000001830 */
[----:B------:R-:W-:Y:S04]  /*d4d10*/  STL.64 [R1+0x820], R52 ;  /* 0x0008203401007387 */ /* 0x000fe80000100a00 */
[----:B------:R-:W-:Y:S04]  /*d4d20*/  STL.64 [R1+0x828], R54 ;  /* 0x0008283601007387 */ /* 0x000fe80000100a00 */
[----:B------:R-:W-:Y:S01]  /*d4d30*/  STL.64 [R1+0xa3a8], R18 ;  /* 0x00a3a81201007387 */ /* 0x000fe20000100a00 */
[----:B----4-:R-:W-:-:S12]  /*d4d40*/  HMMA.16816.F32 R24, R36, R16, R44 ;  /* 0x000000102418723c */ /* 0x010fd8000000182c */
[----:B------:R-:W-:Y:S04]  /*d4d50*/  STL.64 [R1+0x810], R32 ;  /* 0x0008102001007387 */ /* 0x000fe80000100a00 */
[----:B------:R-:W-:Y:S04]  /*d4d60*/  STL.64 [R1+0x818], R34 ;  /* 0x0008182201007387 */ /* 0x000fe80000100a00 */
[----:B------:R0:W-:Y:S02]  /*d4d70*/  STL.64 [R1+0xa3a0], R16 ;  /* 0x00a3a01001007387 */ /* 0x0001e40000100a00 */
[----:B0-----:R-:W-:Y:S01]  /*d4d80*/  HMMA.16816.F32 R16, R36, R14, R40 ;  /* 0x0000000e2410723c */ /* 0x001fe20000001828 */
[----:B------:R-:W-:-:S02]  /*d4d90*/  IMAD R34, R9, 0x100, R8 ;  /* 0x0000010009227824 */ /* 0x000fc400078e0208 */
[----:B------:R-:W-:-:S03]  /*d4da0*/  IMAD R35, R11, 0x100, R10 ;  /* 0x000001000b237824 */ /* 0x000fc600078e020a */
[----:B------:R-:W-:Y:S01]  /*d4db0*/  HMMA.16816.F32 R8, R36, R12, R56 ;  /* 0x0000000c2408723c */ /* 0x000fe20000001838 */
[----:B------:R-:W-:Y:S04]  /*d4dc0*/  STL.64 [R1+0x800], R24 ;  /* 0x0008001801007387 */ /* 0x000fe80000100a00 */
[----:B------:R-:W-:Y:S01]  /*d4dd0*/  STL.64 [R1+0x808], R26 ;  /* 0x0008081a01007387 */ /* 0x000fe20000100a00 */
[----:B------:R-:W-:Y:S02]  /*d4de0*/  IMAD R32, R29, 0x100, R28 ;  /* 0x000001001d207824 */ /* 0x000fe400078e021c */
[----:B------:R-:W-:-:S09]  /*d4df0*/  IMAD R33, R31, 0x100, R30 ;  /* 0x000001001f217824 */ /* 0x000fd200078e021e */
[----:B------:R-:W-:Y:S04]  /*d4e00*/  STL.64 [R1+0x7f0], R16 ;  /* 0x0007f01001007387 */ /* 0x000fe80000100a00 */
        /* <DEDUP_REMOVED lines=118> */
[----:B------:R-:W-:-:S03]  /*d5570*/  IMAD R36, R36, 0x100, R23 ;  /* 0x0000010024247824 */ /* 0x000fc600078e0217 */
[----:B------:R-:W2:Y:S01]  /*d5580*/  LDL.LU R23, [R1+0xa378] ;  /* 0x00a3780001177983 */ /* 0x000ea20000300800 */
[C---:B---3--:R-:W-:Y:S01]  /*d5590*/  HMMA.16816.F32 R44, R32.reuse, R4, R44 ;  /* 0x00000004202c723c */ /* 0x048fe2000000182c */
[----:B------:R-:W-:Y:S02]  /*d55a0*/  IMAD R37, R38, 0x100, R37 ;  /* 0x0000010026257824 */ /* 0x000fe400078e0225 */
[----:B------:R-:W-:Y:S02]  /*d55b0*/  IMAD R38, R0, 0x100, R39 ;  /* 0x0000010000267824 */ /* 0x000fe400078e0227 */
[----:B------:R-:W-:Y:S01]  /*d55c0*/  IMAD R39, R60, 0x100, R61 ;  /* 0x000001003c277824 */ /* 0x000fe200078e023d */
[----:B----4-:R-:W-:-:S15]  /*d55d0*/  HMMA.16816.F32 R28, R32, R14, R28 ;  /* 0x0000000e201c723c */ /* 0x010fde000000181c */
[----:B------:R-:W-:-:S08]  /*d55e0*/  NOP ;  /* 0x0000000000007918 */ /* 0x000fd00000000000 */
[----:B------:R-:W-:Y:S04]  /*d55f0*/  STL.64 [R1+0x720], R28 ;  /* 0x0007201c01007387 */ /* 0x000fe80000100a00 */
[----:B------:R0:W-:Y:S04]  /*d5600*/  STL.64 [R1+0x728], R30 ;  /* 0x0007281e01007387 */ /* 0x0001e80000100a00 */
[----:B0-----:R-:W3:Y:S04]  /*d5610*/  LDL.LU.64 R30, [R1+0xa370] ;  /* 0x00a37000011e7983 */ /* 0x001ee80000300a00 */
[----:B------:R-:W3:Y:S01]  /*d5620*/  LDL.LU.64 R28, [R1+0xa368] ;  /* 0x00a36800011c7983 */ /* 0x000ee20000300a00 */
[----:B--2---:R-:W-:Y:S01]  /*d5630*/  HMMA.16816.F32 R40, R32, R12, R40 ;  /* 0x0000000c2028723c */ /* 0x004fe20000001828 */
[----:B------:R-:W-:-:S02]  /*d5640*/  F2FP.F16.E4M3.UNPACK_B R36, R36 ;  /* 0x00000024ff24723e */ /* 0x000fc400020006ff */
[----:B------:R-:W-:Y:S02]  /*d5650*/  F2FP.F16.E4M3.UNPACK_B R37, R37 ;  /* 0x00000025ff25723e */ /* 0x000fe400020006ff */
[----:B------:R-:W-:Y:S02]  /*d5660*/  F2FP.F16.E4M3.UNPACK_B R38, R38 ;  /* 0x00000026ff26723e */ /* 0x000fe400020006ff */
[----:B------:R-:W-:-:S15]  /*d5670*/  F2FP.F16.E4M3.UNPACK_B R39, R39 ;  /* 0x00000027ff27723e */ /* 0x000fde00020006ff */
[----:B------:R-:W-:-:S01]  /*d5680*/  NOP ;  /* 0x0000000000007918 */ /* 0x000fc20000000000 */
[----:B------:R-:W-:Y:S04]  /*d5690*/  STL.64 [R1+0x710], R40 ;  /* 0x0007102801007387 */ /* 0x000fe80000100a00 */
[----:B------:R0:W-:Y:S02]  /*d56a0*/  STL.64 [R1+0x718], R42 ;  /* 0x0007182a01007387 */ /* 0x0001e40000100a00 */
[----:B0-----:R-:W-:Y:S02]  /*d56b0*/  HMMA.16816.F32 R40, R32, R2, R48 ;  /* 0x000000022028723c */ /* 0x001fe40000001830 */
[----:B------:R-:W-:Y:S04]  /*d56c0*/  STL.64 [R1+0x700], R44 ;  /* 0x0007002c01007387 */ /* 0x000fe80000100a00 */
[C---:B------:R-:W-:Y:S01]  /*d56d0*/  HMMA.16816.F32 R32, R36.reuse, R6, R52 ;  /* 0x000000062420723c */ /* 0x040fe20000001834 */
[----:B------:R-:W-:Y:S05]  /*d56e0*/  STL.64 [R1+0x708], R46 ;  /* 0x0007082e01007387 */ /* 0x000fea0000100a00 */
[----:B------:R-:W-:Y:S11]  /*d56f0*/  STL.64 [R1+0xa350], R6 ;  /* 0x00a3500601007387 */ /* 0x000ff60000100a00 */
[----:B------:R-:W-:Y:S04]  /*d5700*/  STL.64 [R1+0x6f0], R40 ;  /* 0x0006f02801007387 */ /* 0x000fe80000100a00 */
[----:B------:R-:W-:Y:S04]  /*d5710*/  STL.64 [R1+0x6f8], R42 ;  /* 0x0006f82a01007387 */ /* 0x000fe80000100a00 */
[----:B------:R0:W-:Y:S02]  /*d5720*/  STL.64 [R1+0xa348], R4 ;  /* 0x00a3480401007387 */ /* 0x0001e40000100a00 */
[C---:B0-----:R-:W-:Y:S02]  /*d5730*/  HMMA.16816.F32 R4, R36.reuse, R20, R24 ;  /* 0x000000142404723c */ /* 0x041fe40000001818 */
[----:B------:R-:W-:Y:S04]  /*d5740*/  STL.64 [R1+0x6e0], R32 ;  /* 0x0006e02001007387 */ /* 0x000fe80000100a00 */
[----:B------:R-:W-:Y:S04]  /*d5750*/  STL.64 [R1+0x6e8], R34 ;  /* 0x0006e82201007387 */ /* 0x000fe80000100a00 */
[----:B------:R-:W-:Y:S04]  /*d5760*/  STL.64 [R1+0xa320], R22 ;  /* 0x00a3201601007387 */ /* 0x000fe80000100a00 */
[----:B------:R-:W-:Y:S09]  /*d5770*/  STL.64 [R1+0xa318], R20 ;  /* 0x00a3181401007387 */ /* 0x000ff20000100a00 */
[----:B------:R-:W-:Y:S04]  /*d5780*/  STL.64 [R1+0x6d0], R4 ;  /* 0x0006d00401007387 */ /* 0x000fe80000100a00 */
[----:B------:R0:W-:Y:S02]  /*d5790*/  STL.64 [R1+0x6d8], R6 ;  /* 0x0006d80601007387 */ /* 0x0001e40000100a00 */
[C---:B0-----:R-:W-:Y:S02]  /*d57a0*/  HMMA.16816.F32 R4, R36.reuse, R16, R8 ;  /* 0x000000102404723c */ /* 0x041fe40000001808 */
[----:B------:R-:W-:Y:S04]  /*d57b0*/  STL.64 [R1+0xa310], R18 ;  /* 0x00a3101201007387 */ /* 0x000fe80000100a00 */
[----:B---3--:R-:W-:-:S15]  /*d57c0*/  HMMA.16816.F32 R20, R36, R18, R28 ;  /* 0x000000122414723c */ /* 0x008fde000000181c */
[----:B------:R-:W-:-:S08]  /*d57d0*/  NOP ;  /* 0x0000000000007918 */ /* 0x000fd00000000000 */
        /* <DEDUP_REMOVED lines=89> */
[----:B------:R-:W3:Y:S01]  /*d5d70*/  LDL.LU.64 R4, [R1+0xa348] ;  /* 0x00a3480001047983 */ /* 0x000ee20000300a00 */
[----:B------:R-:W-:-:S02]  /*d5d80*/  IMAD R34, R40, 0x100, R35 ;  /* 0x0000010028227824 */ /* 0x000fc400078e0223 */
[----:B--2---:R-:W-:Y:S01]  /*d5d90*/  IMAD R35, R42, 0x100, R41 ;  /* 0x000001002a237824 */ /* 0x004fe200078e0229 */
[----:B------:R-:W-:Y:S02]  /*d5da0*/  F2FP.F16.E4M3.UNPACK_B R32, R32 ;  /* 0x00000020ff20723e */ /* 0x000fe400020006ff */
[----:B------:R-:W-:Y:S02]  /*d5db0*/  F2FP.F16.E4M3.UNPACK_B R33, R33 ;  /* 0x00000021ff21723e */ /* 0x000fe400020006ff */
[----:B------:R-:W-:Y:S02]  /*d5dc0*/  F2FP.F16.E4M3.UNPACK_B R34, R34 ;  /* 0x00000022ff22723e */ /* 0x000fe400020006ff */
[----:B------:R-:W-:Y:S01]  /*d5dd0*/  F2FP.F16.E4M3.UNPACK_B R35, R35 ;  /* 0x00000023ff23723e */ /* 0x000fe200020006ff */
[C---:B---3--:R-:W-:Y:S06]  /*d5de0*/  HMMA.16816.F32 R44, R36.reuse, R4, R44 ;  /* 0x00000004242c723c */ /* 0x048fec000000182c */
[----:B------:R-:W-:Y:S06]  /*d5df0*/  HMMA.16816.F32 R36, R36, R2, R24 ;  /* 0x000000022424723c */ /* 0x000fec0000001818 */
        /* <DEDUP_REMOVED lines=15> */
[----:B0-----:R-:W3:Y:S04]  /*d5ef0*/  LDL.LU.64 R22, [R1+0xa320] ;  /* 0x00a3200001167983 */ /* 0x001ee80000300a00 */
[----:B------:R-:W2:Y:S02]  /*d5f00*/  LDL.LU.64 R20, [R1+0xa318] ;  /* 0x00a3180001147983 */ /* 0x000ea40000300a00 */
[----:B--2---:R-:W-:-:S15]  /*d5f10*/  HMMA.16816.F32 R16, R32, R20, R16 ;  /* 0x000000142010723c */ /* 0x004fde0000001810 */
[----:B------:R-:W-:-:S08]  /*d5f20*/  NOP ;  /* 0x0000000000007918 */ /* 0x000fd00000000000 */
[----:B------:R-:W-:Y:S04]  /*d5f30*/  STL.64 [R1+0x600], R16 ;  /* 0x0006001001007387 */ /* 0x000fe80000100a00 */
[----:B------:R0:W-:Y:S04]  /*d5f40*/  STL.64 [R1+0x608], R18 ;  /* 0x0006081201007387 */ /* 0x0001e80000100a00 */
[----:B0-----:R-:W2:Y:S04]  /*d5f50*/  LDL.LU.64 R18, [R1+0xa310] ;  /* 0x00a3100001127983 */ /* 0x001ea80000300a00 */
[----:B------:R-:W4:Y:S01]  /*d5f60*/  LDL.LU.64 R16, [R1+0xa308] ;  /* 0x00a3080001107983 */ /* 0x000f220000300a00 */
[----:B--2---:R-:W-:-:S15]  /*d5f70*/  HMMA.16816.F32 R8, R32, R18, R8 ;  /* 0x000000122008723c */ /* 0x004fde0000001808 */
[----:B------:R-:W-:-:S08]  /*d5f80*/  NOP ;  /* 0x0000000000007918 */ /* 0x000fd00000000000 */
[----:B------:R-:W-:Y:S04]  /*d5f90*/  STL.64 [R1+0x5f0], R8 ;  /* 0x0005f00801007387 */ /* 0x000fe80000100a00 */
[----:B------:R0:W-:Y:S04]  /*d5fa0*/  STL.64 [R1+0x5f8], R10 ;  /* 0x0005f80a01007387 */ /* 0x0001e80000100a00 */
[----:B0-----:R-:W2:Y:S04]  /*d5fb0*/  LDL.LU.64 R10, [R1+0xa300] ;  /* 0x00a30000010a7983 */ /* 0x001ea80000300a00 */
[----:B------:R-:W2:Y:S01]  /*d5fc0*/  LDL.LU.64 R8, [R1+0xa2f8] ;  /* 0x00a2f80001087983 */ /* 0x000ea20000300a00 */
[----:B----4-:R-:W-:-:S15]  /*d5fd0*/  HMMA.16816.F32 R36, R32, R16, R36 ;  /* 0x000000102024723c */ /* 0x010fde0000001824 */
[----:B------:R-:W-:-:S08]  /*d5fe0*/  NOP ;  /* 0x0000000000007918 */ /* 0x000fd00000000000 */
[----:B------:R0:W-:Y:S02]  /*d5ff0*/  STL.64 [R1+0x5e0], R36 ;  /* 0x0005e02401007387 */ /* 0x0001e40000100a00 */
[----:B0-----:R-:W-:Y:S02]  /*d6000*/  IMAD R36, R48, 0x100, R43 ;  /* 0x0000010030247824 */ /* 0x001fe400078e022b */
[C---:B------:R-:W-:Y:S01]  /*d6010*/  HMMA.16816.F32 R40, R32.reuse, R14, R44 ;  /* 0x0000000e2028723c */ /* 0x040fe2000000182c */
[----:B------:R-:W-:Y:S05]  /*d6020*/  STL.64 [R1+0x5e8], R38 ;  /* 0x0005e82601007387 */ /* 0x000fea0000100a00 */
[----:B------:R-:W-:Y:S01]  /*d6030*/  STL [R1+0xa2d4], R15 ;  /* 0x00a2d40f01007387 */ /* 0x000fe20000100800 */
[----:B------:R-:W-:Y:S01]  /*d6040*/  HMMA.16816.F32 R44, R32, R12, R52 ;  /* 0x0000000c202c723c */ /* 0x000fe20000001834 */
[----:B------:R-:W-:-:S15]  /*d6050*/  IMAD R37, R50, 0x100, R49 ;  /* 0x0000010032257824 */ /* 0x000fde00078e0231 */
[----:B------:R-:W-:Y:S04]  /*d6060*/  STL.64 [R1+0x5d0], R40 ;  /* 0x0005d02801007387 */ /* 0x000fe80000100a00 */
[----:B------:R3:W-:Y:S02]  /*d6070*/  STL.64 [R1+0x5d8], R42 ;  /* 0x0005d82a01007387 */ /* 0x0007e40000100a00 */
[C---:B---3--:R-:W-:Y:S06]  /*d6080*/  HMMA.16816.F32 R40, R32.reuse, R4, R24 ;  /* 0x000000042028723c */ /* 0x048fec0000001818 */
[----:B------:R-:W-:Y:S01]  /*d6090*/  HMMA.16816.F32 R24, R32, R2, R28 ;  /* 0x000000022018723c */ /* 0x000fe2000000181c */
        /* <DEDUP_REMOVED lines=17> */
[----:B------:R0:W-:Y:S04]  /*d61b0*/  STL.64 [R1+0x540], R8 ;  /* 0x0005400801007387 */ /* 0x0001e80000100a00 */
[----:B------:R1:W-:Y:S04]  /*d61c0*/  STL.64 [R1+0x548], R10 ;  /* 0x0005480a01007387 */ /* 0x0003e80000100a00 */
        /* <DEDUP_REMOVED lines=70> */
[C---:B----4-:R-:W-:Y:S06]  /*d6630*/  HMMA.16816.F32 R8, R36.reuse, R16, R8 ;  /* 0x000000102408723c */ /* 0x050fec0000001808 */
[----:B---3--:R-:W-:Y:S01]  /*d6640*/  HMMA.16816.F32 R28, R36, R18, R28 ;  /* 0x00000012241c723c */ /* 0x008fe2000000181c */
[----:B--2---:R-:W-:-:S15]  /*d6650*/  IMAD R32, R32, 0x100, R15 ;  /* 0x0000010020207824 */ /* 0x004fde00078e020f */
        /* <DEDUP_REMOVED lines=10> */
[----:B------:R-:W-:Y:S01]  /*d6700*/  HMMA.16816.F32 R4, R36, R12, R4 ;  /* 0x0000000c2404723c */ /* 0x000fe20000001804 */
[----:B------:R-:W-:-:S02]  /*d6710*/  IMAD R33, R33, 0x100, R0 ;  /* 0x0000010021217824 */ /* 0x000fc400078e0200 */
[----:B------:R-:W3:Y:S01]  /*d6720*/  LDL.LU R0, [R1+0xa2d0] ;  /* 0x00a2d00001007983 */ /* 0x000ee20000300800 */
[----:B------:R-:W-:Y:S02]  /*d6730*/  IMAD R34, R34, 0x100, R60 ;  /* 0x0000010022227824 */ /* 0x000fe400078e023c */
[----:B------:R-:W-:Y:S01]  /*d6740*/  IMAD R35, R35, 0x100, R61 ;  /* 0x0000010023237824 */ /* 0x000fe200078e023d */
[----:B----4-:R-:W-:-:S15]  /*d6750*/  HMMA.16816.F32 R40, R36, R14, R40 ;  /* 0x0000000e2428723c */ /* 0x010fde0000001828 */
[----:B------:R-:W-:-:S08]  /*d6760*/  NOP ;  /* 0x0000000000007918 */ /* 0x000fd00000000000 */
[----:B------:R-:W-:Y:S04]  /*d6770*/  STL.64 [R1+0x4f0], R40 ;  /* 0x0004f02801007387 */ /* 0x000fe80000100a00 */
[----:B------:R0:W-:Y:S04]  /*d6780*/  STL.64 [R1+0x4f8], R42 ;  /* 0x0004f82a01007387 */ /* 0x0001e80000100a00 */
[----:B0-----:R-:W4:Y:S04]  /*d6790*/  LDL.LU.64 R42, [R1+0xa2c8] ;  /* 0x00a2c800012a7983 */ /* 0x001f280000300a00 */
[----:B------:R-:W4:Y:S04]  /*d67a0*/  LDL.LU.64 R40, [R1+0xa2c0] ;  /* 0x00a2c00001287983 */ /* 0x000f280000300a00 */
[----:B------:R-:W4:Y:S04]  /*d67b0*/  LDL.LU R60, [R1+0xa2bc] ;  /* 0x00a2bc00013c7983 */ /* 0x000f280000300800 */
[----:B------:R-:W4:Y:S04]  /*d67c0*/  LDL.LU R61, [R1+0xa2b8] ;  /* 0x00a2b800013d7983 */ /* 0x000f280000300800 */
[----:B------:R-:W-:Y:S04]  /*d67d0*/  STL.64 [R1+0x4e0], R4 ;  /* 0x0004e00401007387 */ /* 0x000fe80000100a00 */
[----:B------:R0:W-:Y:S04]  /*d67e0*/  STL.64 [R1+0x4e8], R6 ;  /* 0x0004e80601007387 */ /* 0x0001e80000100a00 */
[----:B0-----:R-:W2:Y:S04]  /*d67f0*/  LDL.LU.64 R6, [R1+0xa2b0] ;  /* 0x00a2b00001067983 */ /* 0x001ea80000300a00 */
[----:B------:R-:W3:Y:S02]  /*d6800*/  LDL.LU.64 R4, [R1+0xa2a8] ;  /* 0x00a2a80001047983 */ /* 0x000ee40000300a00 */
[C---:B---3--:R-:W-:Y:S06]  /*d6810*/  HMMA.16816.F32 R48, R36.reuse, R4, R48 ;  /* 0x000000042430723c */ /* 0x048fec0000001830 */
[----:B------:R-:W-:-:S15]  /*d6820*/  HMMA.16816.F32 R36, R36, R2, R20 ;  /* 0x000000022424723c */ /* 0x000fde0000001814 */
[----:B------:R-:W-:-:S02]  /*d6830*/  NOP ;  /* 0x0000000000007918 */ /* 0x000fc40000000000 */
[----:B------:R0:W-:Y:S04]  /*d6840*/  STL.64 [R1+0x4d0], R48 ;  /* 0x0004d03001007387 */ /* 0x0001e80000100a00 */
[----:B------:R1:W-:Y:S04]  /*d6850*/  STL.64 [R1+0x4d8], R50 ;  /* 0x0004d83201007387 */ /* 0x0003e80000100a00 */
[----:B0-----:R-:W3:Y:S04]  /*d6860*/  LDL.LU R48, [R1+0x10] ;  /* 0x0000100001307983 */ /* 0x001ee80000300800 */
[----:B------:R-:W3:Y:S04]  /*d6870*/  LDL.LU R49, [R1+0x14] ;  /* 0x0000140001317983 */ /* 0x000ee80000300800 */
[----:B-1----:R-:W3:Y:S04]  /*d6880*/  LDL.LU R50, [R1+0x18] ;  /* 0x0000180001327983 */ /* 0x002ee80000300800 */
[----:B------:R-:W3:Y:S04]  /*d6890*/  LDL.LU R51, [R1+0x1c] ;  /* 0x00001c0001337983 */ /* 0x000ee80000300800 */
[----:B------:R-:W3:Y:S04]  /*d68a0*/  LDL.LU.64 R22, [R1+0xa2a0] ;  /* 0x00a2a00001167983 */ /* 0x000ee80000300a00 */
[----:B------:R-:W4:Y:S01]  /*d68b0*/  LDL.LU.64 R20, [R1+0xa298] ;  /* 0x00a2980001147983 */ /* 0x000f220000300a00 */
[----:B------:R-:W-:-:S02]  /*d68c0*/  F2FP.F16.E4M3.UNPACK_B R32, R32 ;  /* 0x00000020ff20723e */ /* 0x000fc400020006ff */
[----:B------:R-:W-:Y:S02]  /*d68d0*/  F2FP.F16.E4M3.UNPACK_B R33, R33 ;  /* 0x00000021ff21723e */ /* 0x000fe400020006ff */
[----:B------:R-:W-:Y:S02]  /*d68e0*/  F2FP.F16.E4M3.UNPACK_B R34, R34 ;  /* 0x00000022ff22723e */ /* 0x000fe400020006ff */
[----:B------:R-:W-:-:S07]  /*d68f0*/  F2FP.F16.E4M3.UNPACK_B R35, R35 ;  /* 0x00000023ff23723e */ /* 0x000fce00020006ff */
[C---:B--2---:R-:W-:Y:S01]  /*d6900*/  HMMA.16816.F32 R24, R32.reuse, R6, R24 ;  /* 0x000000062018723c */ /* 0x044fe20000001818 */
[----:B------:R0:W-:Y:S04]  /*d6910*/  STL.64 [R1+0x4c0], R36 ;  /* 0x0004c02401007387 */ /* 0x0001e80000100a00 */
[----:B------:R1:W-:Y:S04]  /*d6920*/  STL.64 [R1+0x4c8], R38 ;  /* 0x0004c82601007387 */ /* 0x0003e80000100a00 */
[----:B0-----:R-:W2:Y:S04]  /*d6930*/  LDL.LU R36, [R1+0x27ac] ;  /* 0x0027ac0001247983 */ /* 0x001ea80000300800 */
[----:B------:R-:W2:Y:S04]  /*d6940*/  LDL.LU R37, [R1+0x27a8] ;  /* 0x0027a80001257983 */ /* 0x000ea80000300800 */
[----:B-1----:R-:W3:Y:S04]  /*d6950*/  LDL.LU R38, [R1+0x27b4] ;  /* 0x0027b40001267983 */ /* 0x002ee80000300800 */
[----:B------:R-:W3:Y:S04]  /*d6960*/  LDL.LU R39, [R1+0x27b0] ;  /* 0x0027b00001277983 */ /* 0x000ee80000300800 */
[----:B------:R-:W-:Y:S04]  /*d6970*/  STL.64 [R1+0x4b0], R24 ;  /* 0x0004b01801007387 */ /* 0x000fe80000100a00 */
[----:B------:R0:W-:Y:S04]  /*d6980*/  STL.64 [R1+0x4b8], R26 ;  /* 0x0004b81a01007387 */ /* 0x0001e80000100a00 */
[----:B0-----:R-:W3:Y:S04]  /*d6990*/  LDL.LU.64 R26, [R1+0xa290] ;  /* 0x00a29000011a7983 */ /* 0x001ee80000300a00 */
[----:B------:R-:W3:Y:S01]  /*d69a0*/  LDL.LU.64 R24, [R1+0xa288] ;  /* 0x00a2880001187983 */ /* 0x000ee20000300a00 */
[----:B----4-:R-:W-:-:S15]  /*d69b0*/  HMMA.16816.F32 R52, R32, R20, R52 ;  /* 0x000000142034723c */ /* 0x010fde0000001834 */
[----:B------:R-:W-:-:S08]  /*d69c0*/  NOP ;  /* 0x0000000000007918 */ /* 0x000fd00000000000 */
[----:B------:R-:W-:Y:S04]  /*d69d0*/  STL.64 [R1+0x4a0], R52 ;  /* 0x0004a03401007387 */ /* 0x000fe80000100a00 */
[----:B------:R0:W-:Y:S04]  /*d69e0*/  STL.64 [R1+0x4a8], R54 ;  /* 0x0004a83601007387 */ /* 0x0001e80000100a00 */
[----:B0-----:R-:W4:Y:S04]  /*d69f0*/  LDL.LU.64 R54, [R1+0xa280] ;  /* 0x00a2800001367983 */ /* 0x001f280000300a00 */
[----:B------:R-:W4:Y:S01]  /*d6a00*/  LDL.LU.64 R52, [R1+0xa278] ;  /* 0x00a2780001347983 */ /* 0x000f220000300a00 */
[C---:B------:R-:W-:Y:S06]  /*d6a10*/  HMMA.16816.F32 R28, R32.reuse, R18, R28 ;  /* 0x00000012201c723c */ /* 0x040fec000000181c */
[C---:B------:R-:W-:Y:S06]  /*d6a20*/  HMMA.16816.F32 R8, R32.reuse, R16, R8 ;  /* 0x000000102008723c */ /* 0x040fec0000001808 */
[C---:B------:R-:W-:Y:S11]  /*d6a30*/  HMMA.16816.F32 R40, R32.reuse, R14, R40 ;  /* 0x0000000e2028723c */ /* 0x040ff60000001828 */
        /* <DEDUP_REMOVED lines=9> */
[----:B------:R0:W-:Y:S02]  /*d6ad0*/  STL.64 [R1+0x458], R42 ;  /* 0x0004582a01007387 */ /* 0x0001e40000100a00 */
[----:B0-----:R-:W-:Y:S01]  /*d6ae0*/  HMMA.16816.F32 R40, R32, R12, R56 ;  /* 0x0000000c2028723c */ /* 0x001fe20000001838 */
[----:B--2---:R-:W-:Y:S01]  /*d6af0*/  IMAD R36, R37, 0x100, R36 ;  /* 0x0000010025247824 */ /* 0x004fe200078e0224 */
[----:B------:R-:W2:Y:S01]  /*d6b00*/  LDL.LU R56, [R1] ;  /* 0x0000000001387983 */ /* 0x000ea20000300800 */
[----:B---3--:R-:W-:-:S02]  /*d6b10*/  IMAD R37, R39, 0x100, R38 ;  /* 0x0000010027257824 */ /* 0x008fc400078e0226 */
[----:B------:R-:W-:Y:S02]  /*d6b20*/  IMAD R39, R47, 0x100, R46 ;  /* 0x000001002f277824 */ /* 0x000fe400078e022e */
[----:B------:R-:W-:Y:S02]  /*d6b30*/  IMAD R38, R45, 0x100, R44 ;  /* 0x000001002d267824 */ /* 0x000fe400078e022c */
[----:B------:R-:W-:Y:S02]  /*d6b40*/  IMAD.MOV.U32 R46, RZ, RZ, R27 ;  /* 0x000000ffff2e7224 */ /* 0x000fe400078e001b */
[----:B------:R-:W-:-:S12]  /*d6b50*/  IMAD.MOV.U32 R47, RZ, RZ, R26 ;  /* 0x000000ffff2f7224 */ /* 0x000fd800078e001a */
[----:B------:R-:W-:Y:S04]  /*d6b60*/  STL.64 [R1+0x440], R40 ;  /* 0x0004402801007387 */ /* 0x000fe80000100a00 */
[----:B------:R-:W-:Y:S04]  /*d6b70*/  STL.64 [R1+0x448], R42 ;  /* 0x0004482a01007387 */ /* 0x000fe80000100a00 */
[----:B------:R-:W2:Y:S04]  /*d6b80*/  LDL.LU R57, [R1+0x4] ;  /* 0x0000040001397983 */ /* 0x000ea80000300800 */
[----:B------:R-:W2:Y:S04]  /*d6b90*/  LDL.LU R58, [R1+0x8] ;  /* 0x00000800013a7983 */ /* 0x000ea80000300800 */
[----:B------:R-:W2:Y:S01]  /*d6ba0*/  LDL.LU R59, [R1+0xc] ;  /* 0x00000c00013b7983 */ /* 0x000ea20000300800 */
[----:B----4-:R-:W-:-:S02]  /*d6bb0*/  IMAD.MOV.U32 R44, RZ, RZ, R53 ;  /* 0x000000ffff2c7224 */ /* 0x010fc400078e0035 */
[----:B------:R-:W-:Y:S01]  /*d6bc0*/  IMAD.MOV.U32 R45, RZ, RZ, R52 ;  /* 0x000000ffff2d7224 */ /* 0x000fe200078e0034 */
[----:B------:R-:W3:Y:S04]  /*d6bd0*/  LDL.LU R53, [R1+0xa254] ;  /* 0x00a2540001357983 */ /* 0x000ee80000300800 */
[----:B------:R-:W4:Y:S04]  /*d6be0*/  LDL.LU R52, [R1+0xa250] ;  /* 0x00a2500001347983 */ /* 0x000f280000300800 */
[----:B------:R-:W-:Y:S04]  /*d6bf0*/  STL.64 [R1+0xa208], R46 ;  /* 0x00a2082e01007387 */ /* 0x000fe80000100a00 */
[----:B------:R0:W-:Y:S04]  /*d6c00*/  STL.64 [R1+0xa200], R44 ;  /* 0x00a2002c01007387 */ /* 0x0001e80000100a00 */
[----:B0-----:R-:W3:Y:S04]  /*d6c10*/  LDL.LU R44, [R1+0x2a0] ;  /* 0x0002a000012c7983 */ /* 0x001ee80000300800 */
[----:B------:R-:W3:Y:S04]  /*d6c20*/  LDL.LU R45, [R1+0x2a4] ;  /* 0x0002a400012d7983 */ /* 0x000ee80000300800 */
[----:B------:R-:W3:Y:S04]  /*d6c30*/  LDL.LU R46, [R1+0x2a8] ;  /* 0x0002a800012e7983 */ /* 0x000ee80000300800 */
[----:B------:R-:W3:Y:S01]  /*d6c40*/  LDL.LU R47, [R1+0x2ac] ;  /* 0x0002ac00012f7983 */ /* 0x000ee20000300800 */
        /* <DEDUP_REMOVED lines=8> */
[----:B------:R-:W4:Y:S01]  /*d6cd0*/  LDL.LU R26, [R1+0x27cc] ;  /* 0x0027cc00011a7983 */ /* 0x000f220000300800 */
[----:B--2---:R-:W-:Y:S06]  /*d6ce0*/  HMMA.16816.F32 R56, R36, R6, R56 ;  /* 0x000000062438723c */ /* 0x004fec0000001838 */
[C---:B---3--:R-:W-:Y:S06]  /*d6cf0*/  HMMA.16816.F32 R44, R32.reuse, R4, R44 ;  /* 0x00000004202c723c */ /* 0x048fec000000182c */
[----:B------:R-:W-:-:S15]  /*d6d00*/  HMMA.16816.F32 R32, R32, R2, R48 ;  /* 0x000000022020723c */ /* 0x000fde0000001830 */
[----:B------:R-:W-:-:S02]  /*d6d10*/  NOP ;  /* 0x0000000000007918 */ /* 0x000fc40000000000 */
[----:B------:R0:W-:Y:S04]  /*d6d20*/  STL.64 [R1+0x430], R44 ;  /* 0x0004302c01007387 */ /* 0x0001e80000100a00 */
[----:B------:R-:W-:Y:S04]  /*d6d30*/  STL.64 [R1+0x438], R46 ;  /* 0x0004382e01007387 */ /* 0x000fe80000100a00 */
[----:B------:R-:W2:Y:S04]  /*d6d40*/  LDL.LU R27, [R1+0x27d4] ;  /* 0x0027d400011b7983 */ /* 0x000ea80000300800 */
[----:B------:R-:W-:Y:S04]  /*d6d50*/  STL.64 [R1+0x410], R32 ;  /* 0x0004102001007387 */ /* 0x000fe80000100a00 */
[----:B------:R1:W-:Y:S04]  /*d6d60*/  STL.64 [R1+0x418], R34 ;  /* 0x0004182201007387 */ /* 0x0003e80000100a00 */
[----:B0-----:R-:W3:Y:S04]  /*d6d70*/  LDL.LU R44, [R1+0x290] ;  /* 0x00029000012c7983 */ /* 0x001ee80000300800 */
[----:B------:R-:W3:Y:S01]  /*d6d80*/  LDL.LU R45, [R1+0x294] ;  /* 0x00029400012d7983 */ /* 0x000ee20000300800 */
[----:B-1----:R-:W-:-:S03]  /*d6d90*/  IMAD.MOV.U32 R35, RZ, RZ, R28 ;  /* 0x000000ffff237224 */ /* 0x002fc600078e001c */
[----:B------:R-:W3:Y:S01]  /*d6da0*/  LDL.LU R46, [R1+0x298] ;  /* 0x00029800012e7983 */ /* 0x000ee20000300800 */
[----:B------:R-:W-:-:S03]  /*d6db0*/  IMAD.MOV.U32 R34, RZ, RZ, R29 ;  /* 0x000000ffff227224 */ /* 0x000fc600078e001d */
[----:B------:R-:W3:Y:S01]  /*d6dc0*/  LDL.LU R47, [R1+0x29c] ;  /* 0x00029c00012f7983 */ /* 0x000ee20000300800 */
[----:B----4-:R-:W-:Y:S02]  /*d6dd0*/  IMAD.MOV.U32 R28, RZ, RZ, R52 ;  /* 0x000000ffff1c7224 */ /* 0x010fe400078e0034 */
[----:B------:R-:W-:Y:S01]  /*d6de0*/  IMAD.MOV.U32 R33, RZ, RZ, R30 ;  /* 0x000000ffff217224 */ /* 0x000fe200078e001e */
[----:B------:R-:W4:Y:S01]  /*d6df0*/  LDL.LU R52, [R1+0xa24c] ;  /* 0x00a24c0001347983 */ /* 0x000f220000300800 */
[----:B------:R-:W-:Y:S02]  /*d6e00*/  IMAD.MOV.U32 R29, RZ, RZ, R53 ;  /* 0x000000ffff1d7224 */ /* 0x000fe400078e0035 */
[----:B------:R-:W-:Y:S01]  /*d6e10*/  IMAD.MOV.U32 R32, RZ, RZ, R31 ;  /* 0x000000ffff207224 */ /* 0x000fe200078e001f */
[----:B------:R-:W4:Y:S01]  /*d6e20*/  LDL.LU R53, [R1+0xa248] ;  /* 0x00a2480001357983 */ /* 0x000f220000300800 */
[----:B------:R-:W-:-:S03]  /*d6e30*/  IMAD.MOV.U32 R30, RZ, RZ, R54 ;  /* 0x000000ffff1e7224 */ /* 0x000fc600078e0036 */
[----:B------:R-:W4:Y:S01]  /*d6e40*/  LDL.LU R54, [R1+0xa244] ;  /* 0x00a2440001367983 */ /* 0x000f220000300800 */
[----:B------:R-:W-:-:S03]  /*d6e50*/  IMAD.MOV.U32 R31, RZ, RZ, R55 ;  /* 0x000000ffff1f7224 */ /* 0x000fc600078e0037 */
[----:B------:R-:W4:Y:S04]  /*d6e60*/  LDL.LU R55, [R1+0xa240] ;  /* 0x00a2400001377983 */ /* 0x000f280000300800 */
[----:B------:R-:W3:Y:S04]  /*d6e70*/  LDL.LU R48, [R1+0x27fc] ;  /* 0x0027fc0001307983 */ /* 0x000ee80000300800 */
[----:B------:R-:W3:Y:S04]  /*d6e80*/  LDL.LU R49, [R1+0x27f8] ;  /* 0x0027f80001317983 */ /* 0x000ee80000300800 */
[----:B------:R-:W3:Y:S04]  /*d6e90*/  LDL.LU R50, [R1+0x2804] ;  /* 0x0028040001327983 */ /* 0x000ee80000300800 */
[----:B------:R-:W3:Y:S04]  /*d6ea0*/  LDL.LU R51, [R1+0x2800] ;  /* 0x0028000001337983 */ /* 0x000ee80000300800 */
[----:B------:R-:W-:Y:S04]  /*d6eb0*/  STL.64 [R1+0x400], R56 ;  /* 0x0004003801007387 */ /* 0x000fe80000100a00 */
[----:B------:R0:W-:Y:S04]  /*d6ec0*/  STL.64 [R1+0x408], R58 ;  /* 0x0004083a01007387 */ /* 0x0001e80000100a00 */
[----:B0-----:R-:W2:Y:S04]  /*d6ed0*/  LDL.LU.64 R58, [R1+0xa238] ;  /* 0x00a23800013a7983 */ /* 0x001ea80000300a00 */
[----:B------:R-:W2:Y:S02]  /*d6ee0*/  LDL.LU.64 R56, [R1+0xa230] ;  /* 0x00a2300001387983 */ /* 0x000ea40000300a00 */
[----:B--2---:R-:W-:-:S15]  /*d6ef0*/  HMMA.16816.F32 R56, R36, R20, R56 ;  /* 0x000000142438723c */ /* 0x004fde0000001838 */
[----:B------:R-:W-:-:S08]  /*d6f00*/  NOP ;  /* 0x0000000000007918 */ /* 0x000fd00000000000 */
[----:B------:R0:W-:Y:S04]  /*d6f10*/  STL.64 [R1+0x3e0], R56 ;  /* 0x0003e03801007387 */ /* 0x0001e80000100a00 */
[----:B------:R1:W-:Y:S01]  /*d6f20*/  STL.64 [R1+0x3e8], R58 ;  /* 0x0003e83a01007387 */ /* 0x0003e20000100a00 */
[----:B0-----:R-:W-:Y:S02]  /*d6f30*/  IMAD.MOV.U32 R56, RZ, RZ, R8 ;  /* 0x000000ffff387224 */ /* 0x001fe400078e0008 */
[----:B------:R-:W-:Y:S01]  /*d6f40*/  IMAD.MOV.U32 R57, RZ, RZ, R9 ;  /* 0x000000ffff397224 */ /* 0x000fe200078e0009 */
[----:B------:R-:W2:Y:S04]  /*d6f50*/  LDL.LU R8, [R1+0xa22c] ;  /* 0x00a22c0001087983 */ /* 0x000ea80000300800 */
[----:B------:R-:W2:Y:S01]  /*d6f60*/  LDL.LU R9, [R1+0xa228] ;  /* 0x00a2280001097983 */ /* 0x000ea20000300800 */
[----:B-1----:R-:W-:-:S02]  /*d6f70*/  IMAD.MOV.U32 R58, RZ, RZ, R10 ;  /* 0x000000ffff3a7224 */ /* 0x002fc400078e000a */
[----:B------:R-:W-:Y:S01]  /*d6f80*/  IMAD.MOV.U32 R59, RZ, RZ, R11 ;  /* 0x000000ffff3b7224 */ /* 0x000fe200078e000b */
[----:B------:R-:W2:Y:S04]  /*d6f90*/  LDL.LU R10, [R1+0xa224] ;  /* 0x00a22400010a7983 */ /* 0x000ea80000300800 */
[----:B------:R-:W2:Y:S01]  /*d6fa0*/  LDL.LU R11, [R1+0xa220] ;  /* 0x00a22000010b7983 */ /* 0x000ea20000300800 */
[----:B----4-:R-:W-:-:S15]  /*d6fb0*/  HMMA.16816.F32 R52, R36, R18, R52 ;  /* 0x000000122434723c */ /* 0x010fde0000001834 */
[----:B------:R-:W-:-:S08]  /*d6fc0*/  NOP ;  /* 0x0000000000007918 */ /* 0x000fd00000000000 */
[----:B------:R0:W-:Y:S04]  /*d6fd0*/  STL.64 [R1+0x3d0], R52 ;  /* 0x0003d03401007387 */ /* 0x0001e80000100a00 */
[----:B------:R1:W-:Y:S04]  /*d6fe0*/  STL.64 [R1+0x3d8], R54 ;  /* 0x0003d83601007387 */ /* 0x0003e80000100a00 */
[----:B0-----:R-:W4:Y:S04]  /*d6ff0*/  LDL.LU R52, [R1+0x3f0] ;  /* 0x0003f00001347983 */ /* 0x001f280000300800 */
[----:B------:R-:W4:Y:S01]  /*d7000*/  LDL.LU R53, [R1+0x3f4] ;  /* 0x0003f40001357983 */ /* 0x000f220000300800 */
[----:B-1----:R-:W-:-:S02]  /*d7010*/  IMAD.MOV.U32 R54, RZ, RZ, R24 ;  /* 0x000000ffff367224 */ /* 0x002fc400078e0018 */
[----:B------:R-:W-:Y:S01]  /*d7020*/  IMAD.MOV.U32 R55, RZ, RZ, R25 ;  /* 0x000000ffff377224 */ /* 0x000fe200078e0019 */
[----:B------:R-:W3:Y:S04]  /*d7030*/  LDL.LU R24, [R1+0xa21c] ;  /* 0x00a21c0001187983 */ /* 0x000ee80000300800 */
[----:B------:R-:W3:Y:S01]  /*d7040*/  LDL.LU R25, [R1+0xa218] ;  /* 0x00a2180001197983 */ /* 0x000ee20000300800 */
[----:B--2---:R-:W-:-:S15]  /*d7050*/  HMMA.16816.F32 R8, R36, R16, R8 ;  /* 0x000000102408723c */ /* 0x004fde0000001808 */
[----:B------:R-:W-:-:S08]  /*d7060*/  NOP ;  /* 0x0000000000007918 */ /* 0x000fd00000000000 */
[----:B------:R0:W-:Y:S04]  /*d7070*/  STL.64 [R1+0x3c0], R8 ;  /* 0x0003c00801007387 */ /* 0x0001e80000100a00 */
[----:B------:R1:W-:Y:S04]  /*d7080*/  STL.64 [R1+0x3c8], R10 ;  /* 0x0003c80a01007387 */ /* 0x0003e80000100a00 */
[----:B0-----:R-:W2:Y:S04]  /*d7090*/  LDL.LU R8, [R1+0x27c8] ;  /* 0x0027c80001087983 */ /* 0x001ea80000300800 */
[----:B------:R-:W4:Y:S04]  /*d70a0*/  LDL.LU R9, [R1+0x27d0] ;  /* 0x0027d00001097983 */ /* 0x000f280000300800 */
[----:B-1----:R-:W3:Y:S04]  /*d70b0*/  LDL.LU R10, [R1+0x27e4] ;  /* 0x0027e400010a7983 */ /* 0x002ee80000300800 */
[----:B------:R-:W3:Y:S01]  /*d70c0*/  LDL.LU R11, [R1+0x27e0] ;  /* 0x0027e000010b7983 */ /* 0x000ee20000300800 */
[----:B--2---:R-:W-:-:S02]  /*d70d0*/  IMAD R8, R8, 0x100, R26 ;  /* 0x0000010008087824 */ /* 0x004fc400078e021a */
[----:B----4-:R-:W-:Y:S01]  /*d70e0*/  IMAD R9, R9, 0x100, R27 ;  /* 0x0000010009097824 */ /* 0x010fe200078e021b */
[----:B------:R-:W3:Y:S04]  /*d70f0*/  LDL.LU R26, [R1+0xa214] ;  /* 0x00a21400011a7983 */ /* 0x000ee80000300800 */
[----:B------:R-:W3:Y:S02]  /*d7100*/  LDL.LU R27, [R1+0xa210] ;  /* 0x00a21000011b7983 */ /* 0x000ee40000300800 */
[----:B---3--:R-:W-:-:S15]  /*d7110*/  HMMA.16816.F32 R24, R36, R14, R24 ;  /* 0x0000000e2418723c */ /* 0x008fde0000001818 */
[----:B------:R-:W-:-:S08]  /*d7120*/  NOP ;  /* 0x0000000000007918 */ /* 0x000fd00000000000 */
[----:B------:R-:W-:Y:S04]  /*d7130*/  STL.64 [R1+0x3b0], R24 ;  /* 0x0003b01801007387 */ /* 0x000fe80000100a00 */
[----:B------:R0:W-:Y:S04]  /*d7140*/  STL.64 [R1+0x3b8], R26 ;  /* 0x0003b81a01007387 */ /* 0x0001e80000100a00 */
[----:B0-----:R-:W2:Y:S04]  /*d7150*/  LDL.LU R26, [R1+0x27dc] ;  /* 0x0027dc00011a7983 */ /* 0x001ea80000300800 */
[----:B------:R-:W2:Y:S01]  /*d7160*/  LDL.LU R27, [R1+0x27d8] ;  /* 0x0027d800011b7983 */ /* 0x000ea20000300800 */
[C---:B------:R-:W-:Y:S06]  /*d7170*/  HMMA.16816.F32 R44, R36.reuse, R12, R44 ;  /* 0x0000000c242c723c */ /* 0x040fec000000182c */
[----:B------:R-:W-:Y:S01]  /*d7180*/  HMMA.16816.F32 R28, R36, R4, R28 ;  /* 0x00000004241c723c */ /* 0x000fe2000000181c */
[----:B------:R-:W-:-:S02]  /*d7190*/  F2FP.F16.E4M3.UNPACK_B R24, R8 ;  /* 0x00000008ff18723e */ /* 0x000fc400020006ff */
[----:B------:R-:W-:Y:S01]  /*d71a0*/  F2FP.F16.E4M3.UNPACK_B R25, R9 ;  /* 0x00000009ff19723e */ /* 0x000fe200020006ff */
[----:B------:R-:W3:Y:S04]  /*d71b0*/  LDL.LU R8, [R1+0x390] ;  /* 0x0003900001087983 */ /* 0x000ee80000300800 */
[----:B------:R-:W3:Y:S01]  /*d71c0*/  LDL.LU R9, [R1+0x394] ;  /* 0x0003940001097983 */ /* 0x000ee20000300800 */
[----:B--2---:R-:W-:Y:S02]  /*d71d0*/  IMAD R26, R27, 0x100, R26 ;  /* 0x000001001b1a7824 */ /* 0x004fe400078e021a */
[----:B------:R-:W-:Y:S02]  /*d71e0*/  IMAD R27, R11, 0x100, R10 ;  /* 0x000001000b1b7824 */ /* 0x000fe400078e020a */
[----:B------:R-:W3:Y:S04]  /*d71f0*/  LDL.LU R10, [R1+0x398] ;  /* 0x00039800010a7983 */ /* 0x000ee80000300800 */
[----:B------:R-:W3:Y:S04]  /*d7200*/  LDL.LU R11, [R1+0x39c] ;  /* 0x00039c00010b7983 */ /* 0x000ee80000300800 */
[----:B------:R-:W-:Y:S04]  /*d7210*/  STL.64 [R1+0x3a0], R44 ;  /* 0x0003a02c01007387 */ /* 0x000fe80000100a00 */
[----:B------:R0:W-:Y:S04]  /*d7220*/  STL.64 [R1+0x3a8], R46 ;  /* 0x0003a82e01007387 */ /* 0x0001e80000100a00 */
[----:B0-----:R-:W2:Y:S04]  /*d7230*/  LDL.LU.64 R46, [R1+0xa208] ;  /* 0x00a20800012e7983 */ /* 0x001ea80000300a00 */
[----:B------:R-:W2:Y:S04]  /*d7240*/  LDL.LU.64 R44, [R1+0xa200] ;  /* 0x00a20000012c7983 */ /* 0x000ea80000300a00 */
[----:B------:R-:W-:Y:S04]  /*d7250*/  STL.64 [R1+0x380], R28 ;  /* 0x0003801c01007387 */ /* 0x000fe80000100a00 */
[----:B------:R0:W-:Y:S04]  /*d7260*/  STL.64 [R1+0x388], R30 ;  /* 0x0003881e01007387 */ /* 0x0001e80000100a00 */
[----:B0-----:R-:W4:Y:S04]  /*d7270*/  LDL.LU.64 R30, [R1+0xa1f8] ;  /* 0x00a1f800011e7983 */ /* 0x001f280000300a00 */
[----:B------:R-:W4:Y:S01]  /*d7280*/  LDL.LU.64 R28, [R1+0xa1f0] ;  /* 0x00a1f000011c7983 */ /* 0x000f220000300a00 */
[----:B------:R-:W-:-:S02]  /*d7290*/  F2FP.F16.E4M3.UNPACK_B R26, R26 ;  /* 0x0000001aff1a723e */ /* 0x000fc400020006ff */
[----:B------:R-:W-:Y:S01]  /*d72a0*/  F2FP.F16.E4M3.UNPACK_B R27, R27 ;  /* 0x0000001bff1b723e */ /* 0x000fe200020006ff */
[----:B------:R-:W-:Y:S06]  /*d72b0*/  STL.64 [R1+0xa1e8], R6 ;  /* 0x00a1e80601007387 */ /* 0x000fec0000100a00 */
[----:B---3--:R-:W-:Y:S06]  /*d72c0*/  HMMA.16816.F32 R8, R24, R6, R8 ;  /* 0x000000061808723c */ /* 0x008fec0000001808 */
[----:B----4-:R-:W-:-:S15]  /*d72d0*/  HMMA.16816.F32 R28, R36, R2, R28 ;  /* 0x00000002241c723c */ /* 0x010fde000000181c */
[----:B------:R-:W-:-:S08]  /*d72e0*/  NOP ;  /* 0x0000000000007918 */ /* 0x000fd00000000000 */
[----:B------:R-:W-:Y:S04]  /*d72f0*/  STL.64 [R1+0x290], R28 ;  /* 0x0002901c01007387 */ /* 0x000fe80000100a00 */
[----:B------:R-:W-:Y:S04]  /*d7300*/  STL.64 [R1+0x298], R30 ;  /* 0x0002981e01007387 */ /* 0x000fe80000100a00 */
[----:B------:R-:W-:Y:S04]  /*d7310*/  STL.64 [R1+0xa1e0], R4 ;  /* 0x00a1e00401007387 */ /* 0x000fe80000100a00 */
[----:B------:R-:W-:Y:S04]  /*d7320*/  STL.64 [R1+0x280], R8 ;  /* 0x0002800801007387 */ /* 0x000fe80000100a00 */
[----:B------:R0:W-:Y:S02]  /*d7330*/  STL.64 [R1+0x288], R10 ;  /* 0x0002880a01007387 */ /* 0x0001e40000100a00 */
[C---:B0-----:R-:W-:Y:S06]  /*d7340*/  HMMA.16816.F32 R8, R24.reuse, R20, R52 ;  /* 0x000000141808723c */ /* 0x041fec0000001834 */
[C---:B------:R-:W-:Y:S06]  /*d7350*/  HMMA.16816.F32 R28, R24.reuse, R18, R56 ;  /* 0x00000012181c723c */ /* 0x040fec0000001838 */
[----:B------:R-:W-:Y:S11]  /*d7360*/  HMMA.16816.F32 R4, R24, R16, R32 ;  /* 0x000000101804723c */ /* 0x000ff60000001820 */
[----:B------:R0:W-:Y:S02]  /*d7370*/  STL.64 [R1+0x270], R8 ;  /* 0x0002700801007387 */ /* 0x0001e40000100a00 */
[----:B0-----:R-:W-:-:S02]  /*d7380*/  IMAD R8, R41, 0x100, R40 ;  /* 0x0000010029087824 */ /* 0x001fc400078e0228 */
[----:B------:R-:W-:Y:S02]  /*d7390*/  IMAD R9, R43, 0x100, R42 ;  /* 0x000001002b097824 */ /* 0x000fe400078e022a */
[----:B--2---:R-:W-:Y:S01]  /*d73a0*/  HMMA.16816.F32 R40, R24, R14, R44 ;  /* 0x0000000e1828723c */ /* 0x004fe2000000182c */
[----:B------:R-:W-:Y:S04]  /*d73b0*/  STL.64 [R1+0x278], R10 ;  /* 0x0002780a01007387 */ /* 0x000fe80000100a00 */
[----:B------:R-:W-:Y:S04]  /*d73c0*/  STL.64 [R1+0x260], R28 ;  /* 0x0002601c01007387 */ /* 0x000fe80000100a00 */
[----:B------:R-:W-:Y:S04]  /*d73d0*/  STL.64 [R1+0x268], R30 ;  /* 0x0002681e01007387 */ /* 0x000fe80000100a00 */
[----:B------:R-:W-:Y:S04]  /*d73e0*/  STL.64 [R1+0x250], R4 ;  /* 0x0002500401007387 */ /* 0x000fe80000100a00 */
[----:B------:R-:W-:Y:S06]  /*d73f0*/  STL.64 [R1+0x258], R6 ;  /* 0x0002580601007387 */ /* 0x000fec0000100a00 */
[----:B------:R0:W-:Y:S04]  /*d7400*/  STL [R1+0x9a74], R40 ;  /* 0x009a742801007387 */ /* 0x0001e80000100800 */
[----:B------:R1:W-:Y:S04]  /*d7410*/  STL [R1+0x9a70], R41 ;  /* 0x009a702901007387 */ /* 0x0003e80000100800 */
[----:B------:R2:W-:Y:S04]  /*d7420*/  STL [R1+0x99fc], R42 ;  /* 0x0099fc2a01007387 */ /* 0x0005e80000100800 */
[----:B------:R3:W-:Y:S04]  /*d7430*/  STL [R1+0x99f8], R43 ;  /* 0x0099f82b01007387 */ /* 0x0007e80000100800 */
[----:B0-----:R-:W4:Y:S04]  /*d7440*/  LDL.LU R40, [R1+0x560] ;  /* 0x0005600001287983 */ /* 0x001f280000300800 */
[----:B-1----:R-:W4:Y:S04]  /*d7450*/  LDL.LU R41, [R1+0x564] ;  /* 0x0005640001297983 */ /* 0x002f280000300800 */
[----:B--2---:R-:W4:Y:S04]  /*d7460*/  LDL.LU R42, [R1+0x568] ;  /* 0x00056800012a7983 */ /* 0x004f280000300800 */
[----:B---3--:R-:W4:Y:S04]  /*d7470*/  LDL.LU R43, [R1+0x56c] ;  /* 0x00056c00012b7983 */ /* 0x008f280000300800 */
        /* <DEDUP_REMOVED lines=40> */
[----:B---3--:R-:W-:Y:S01]  /*d7700*/  HMMA.16816.F32 R36, R24, R2, R36 ;  /* 0x000000021824723c */ /* 0x008fe20000001824 */
[----:B------:R-:W-:-:S02]  /*d7710*/  F2FP.F16.E4M3.UNPACK_B R8, R8 ;  /* 0x00000008ff08723e */ /* 0x000fc400020006ff */
[----:B------:R-:W-:Y:S02]  /*d7720*/  F2FP.F16.E4M3.UNPACK_B R9, R9 ;  /* 0x00000009ff09723e */ /* 0x000fe400020006ff */
[----:B------:R-:W-:Y:S02]  /*d7730*/  F2FP.F16.E4M3.UNPACK_B R10, R10 ;  /* 0x0000000aff0a723e */ /* 0x000fe400020006ff */
[----:B------:R-:W-:-:S07]  /*d7740*/  F2FP.F16.E4M3.UNPACK_B R11, R11 ;  /* 0x0000000bff0b723e */ /* 0x000fce00020006ff */
[----:B----4-:R-:W-:Y:S06]  /*d7750*/  HMMA.16816.F32 R44, R8, R16, R44 ;  /* 0x00000010082c723c */ /* 0x010fec000000182c */
[----:B--2---:R-:W-:Y:S06]  /*d7760*/  HMMA.16816.F32 R40, R24, R4, R40 ;  /* 0x000000041828723c */ /* 0x004fec0000001828 */
[----:B------:R-:W-:-:S15]  /*d7770*/  HMMA.16816.F32 R24, R8, R6, R28 ;  /* 0x000000060818723c */ /* 0x000fde000000181c */
[----:B------:R-:W-:-:S02]  /*d7780*/  NOP ;  /* 0x0000000000007918 */ /* 0x000fc40000000000 */
[----:B------:R-:W-:Y:S04]  /*d7790*/  STL.64 [R1+0x360], R40 ;  /* 0x0003602801007387 */ /* 0x000fe80000100a00 */
[----:B------:R0:W-:Y:S04]  /*d77a0*/  STL.64 [R1+0x368], R42 ;  /* 0x0003682a01007387 */ /* 0x0001e80000100a00 */
[----:B------:R-:W-:Y:S01]  /*d77b0*/  STL.64 [R1+0x240], R36 ;  /* 0x0002402401007387 */ /* 0x000fe20000100a00 */
[----:B0-----:R-:W-:Y:S02]  /*d77c0*/  IMAD.MOV.U32 R42, RZ, RZ, R39 ;  /* 0x000000ffff2a7224 */ /* 0x001fe400078e0027 */
[----:B------:R-:W-:-:S03]  /*d77d0*/  IMAD.MOV.U32 R43, RZ, RZ, R38 ;  /* 0x000000ffff2b7224 */ /* 0x000fc600078e0026 */
[----:B------:R-:W-:Y:S04]  /*d77e0*/  STL [R1+0x9a7c], R42 ;  /* 0x009a7c2a01007387 */ /* 0x000fe80000100800 */
[----:B------:R-:W-:Y:S04]  /*d77f0*/  STL [R1+0x9a78], R43 ;  /* 0x009a782b01007387 */ /* 0x000fe80000100800 */
[----:B------:R-:W-:Y:S04]  /*d7800*/  STL.64 [R1+0xa1d8], R6 ;  /* 0x00a1d80601007387 */ /* 0x000fe80000100a00 */
[----:B------:R0:W-:Y:S04]  /*d7810*/  STL.64 [R1+0xa1d0], R4 ;  /* 0x00a1d00401007387 */ /* 0x0001e80000100a00 */
[----:B------:R-:W-:Y:S04]  /*d7820*/  STL.64 [R1+0x230], R24 ;  /* 0x0002301801007387 */ /* 0x000fe80000100a00 */
[----:B------:R1:W-:Y:S01]  /*d7830*/  STL.64 [R1+0x238], R26 ;  /* 0x0002381a01007387 */ /* 0x0003e20000100a00 */
[C---:B0-----:R-:W-:Y:S06]  /*d7840*/  HMMA.16816.F32 R4, R8.reuse, R18, R56 ;  /* 0x000000120804723c */ /* 0x041fec0000001838 */
[----:B-1----:R-:W-:-:S15]  /*d7850*/  HMMA.16816.F32 R24, R8, R20, R52 ;  /* 0x000000140818723c */ /* 0x002fde0000001834 */
[----:B------:R-:W-:-:S08]  /*d7860*/  NOP ;  /* 0x0000000000007918 */ /* 0x000fd00000000000 */
[----:B------:R-:W-:Y:S01]  /*d7870*/  STL.64 [R1+0x220], R24 ;  /* 0x0002201801007387 */ /* 0x000fe20000100a00 */
[----:B------:R-:W-:Y:S02]  /*d7880*/  IMAD.MOV.U32 R42, RZ, RZ, R26 ;  /* 0x000000ffff2a7224 */ /* 0x000fe400078e001a */
[----:B------:R-:W-:Y:S02]  /*d7890*/  IMAD.MOV.U32 R43, RZ, RZ, R27 ;  /* 0x000000ffff2b7224 */ /* 0x000fe400078e001b */
[----:B------:R-:W-:Y:S02]  /*d78a0*/  IMAD.MOV.U32 R40, RZ, RZ, R6 ;  /* 0x000000ffff287224 */ /* 0x000fe400078e0006 */
[----:B------:R-:W-:Y:S01]  /*d78b0*/  IMAD.MOV.U32 R41, RZ, RZ, R7 ;  /* 0x000000ffff297224 */ /* 0x000fe200078e0007 */
        /* <DEDUP_REMOVED lines=9> */
[----:B------:R-:W2:Y:S04]  /*d7950*/  LDL.LU R36, [R1+0x7c0] ;  /* 0x0007c00001247983 */ /* 0x000ea80000300800 */
[----:B------:R-:W2:Y:S04]  /*d7960*/  LDL.LU R37, [R1+0x7c4] ;  /* 0x0007c40001257983 */ /* 0x000ea80000300800 */
[----:B------:R-:W3:Y:S04]  /*d7970*/  LDL.LU R38, [R1+0x7c8] ;  /* 0x0007c80001267983 */ /* 0x000ee80000300800 */
[----:B------:R-:W3:Y:S01]  /*d7980*/  LDL.LU R39, [R1+0x7cc] ;  /* 0x0007cc0001277983 */ /* 0x000ee20000300800 */
[----:B------:R-:W-:Y:S03]  /*d7990*/  HMMA.16816.F32 R28, R8, R14, R48 ;  /* 0x0000000e081c723c */ /* 0x000fe60000001830 */
        /* <DEDUP_REMOVED lines=44> */
[----:B------:R0:W-:Y:S04]  /*d7c60*/  STL [R1+0x99cc], R28 ;  /* 0x0099cc1c01007387 */ /* 0x0001e80000100800 */
[----:B------:R1:W-:Y:S04]  /*d7c70*/  STL [R1+0x99c8], R29 ;  /* 0x0099c81d01007387 */ /* 0x0003e80000100800 */
[----:B------:R1:W-:Y:S04]  /*d7c80*/  STL [R1+0x99c4], R30 ;  /* 0x0099c41e01007387 */ /* 0x0003e80000100800 */
[----:B------:R1:W-:Y:S04]  /*d7c90*/  STL [R1+0x99c0], R31 ;  /* 0x0099c01f01007387 */ /* 0x0003e80000100800 */
[----:B0-----:R-:W4:Y:S04]  /*d7ca0*/  LDL.LU R28, [R1+0x760] ;  /* 0x00076000011c7983 */ /* 0x001f280000300800 */
[----:B-1----:R-:W4:Y:S04]  /*d7cb0*/  LDL.LU R29, [R1+0x764] ;  /* 0x00076400011d7983 */ /* 0x002f280000300800 */
[----:B------:R-:W4:Y:S04]  /*d7cc0*/  LDL.LU R30, [R1+0x768] ;  /* 0x00076800011e7983 */ /* 0x000f280000300800 */
[----:B------:R-:W4:Y:S01]  /*d7cd0*/  LDL.LU R31, [R1+0x76c] ;  /* 0x00076c00011f7983 */ /* 0x000f220000300800 */
[----:B--2---:R-:W-:Y:S01]  /*d7ce0*/  HMMA.16816.F32 R4, R8, R12, R4 ;  /* 0x0000000c0804723c */ /* 0x004fe20000001804 */
[----:B------:R-:W-:-:S02]  /*d7cf0*/  IMAD R26, R49, 0x100, R48 ;  /* 0x00000100311a7824 */ /* 0x000fc400078e0230 */
[----:B---3--:R-:W-:Y:S01]  /*d7d00*/  IMAD R27, R51, 0x100, R50 ;  /* 0x00000100331b7824 */ /* 0x008fe200078e0232 */
[----:B------:R-:W2:Y:S04]  /*d7d10*/  LDL.LU R48, [R1+0x890] ;  /* 0x0008900001307983 */ /* 0x000ea80000300800 */
[----:B------:R-:W2:Y:S04]  /*d7d20*/  LDL.LU R49, [R1+0x894] ;  /* 0x0008940001317983 */ /* 0x000ea80000300800 */
[----:B------:R-:W2:Y:S04]  /*d7d30*/  LDL.LU R50, [R1+0x898] ;  /* 0x0008980001327983 */ /* 0x000ea80000300800 */
[----:B------:R-:W2:Y:S07]  /*d7d40*/  LDL.LU R51, [R1+0x89c] ;  /* 0x00089c0001337983 */ /* 0x000eae0000300800 */
[----:B------:R-:W-:Y:S04]  /*d7d50*/  STL.64 [R1+0x350], R4 ;  /* 0x0003500401007387 */ /* 0x000fe80000100a00 */
[----:B------:R0:W-:Y:S04]  /*d7d60*/  STL.64 [R1+0x358], R6 ;  /* 0x0003580601007387 */ /* 0x0001e80000100a00 */
[----:B0-----:R-:W3:Y:S04]  /*d7d70*/  LDL.LU.64 R6, [R1+0xa1d8] ;  /* 0x00a1d80001067983 */ /* 0x001ee80000300a00 */
[----:B------:R-:W4:Y:S01]  /*d7d80*/  LDL.LU.64 R4, [R1+0xa1d0] ;  /* 0x00a1d00001047983 */ /* 0x000f220000300a00 */
[----:B------:R-:W-:-:S02]  /*d7d90*/  F2FP.F16.E4M3.UNPACK_B R24, R24 ;  /* 0x00000018ff18723e */ /* 0x000fc400020006ff */
[----:B------:R-:W-:Y:S02]  /*d7da0*/  F2FP.F16.E4M3.UNPACK_B R25, R25 ;  /* 0x00000019ff19723e */ /* 0x000fe400020006ff */
[----:B------:R-:W-:Y:S02]  /*d7db0*/  F2FP.F16.E4M3.UNPACK_B R26, R26 ;  /* 0x0000001aff1a723e */ /* 0x000fe400020006ff */
[----:B------:R-:W-:Y:S01]  /*d7dc0*/  F2FP.F16.E4M3.UNPACK_B R27, R27 ;  /* 0x0000001bff1b723e */ /* 0x000fe200020006ff */
[C---:B----4-:R-:W-:Y:S06]  /*d7dd0*/  HMMA.16816.F32 R36, R8.reuse, R4, R36 ;  /* 0x000000040824723c */ /* 0x050fec0000001824 */
[----:B------:R-:W-:Y:S06]  /*d7de0*/  HMMA.16816.F32 R8, R8, R2, R16 ;  /* 0x000000020808723c */ /* 0x000fec0000001810 */
[C---:B---3--:R-:W-:Y:S11]  /*d7df0*/  HMMA.16816.F32 R20, R24.reuse, R6, R20 ;  /* 0x000000061814723c */ /* 0x048ff60000001814 */
        /* <DEDUP_REMOVED lines=14> */
[----:B0-----:R-:W2:Y:S04]  /*d7ee0*/  LDL.LU.64 R22, [R1+0xa1a8] ;  /* 0x00a1a80001167983 */ /* 0x001ea80000300a00 */
[----:B------:R-:W3:Y:S02]  /*d7ef0*/  LDL.LU.64 R20, [R1+0xa1a0] ;  /* 0x00a1a00001147983 */ /* 0x000ee40000300a00 */
[----:B---3--:R-:W-:-:S15]  /*d7f00*/  HMMA.16816.F32 R8, R24, R20, R8 ;  /* 0x000000141808723c */ /* 0x008fde0000001808 */
[----:B------:R-:W-:-:S08]  /*d7f10*/  NOP ;  /* 0x0000000000007918 */ /* 0x000fd00000000000 */
[----:B------:R-:W-:Y:S04]  /*d7f20*/  STL.64 [R1+0x1e0], R8 ;  /* 0x0001e00801007387 */ /* 0x000fe80000100a00 */
[----:B------:R4:W-:Y:S02]  /*d7f30*/  STL.64 [R1+0x1e8], R10 ;  /* 0x0001e80a01007387 */ /* 0x0009e40000100a00 */
[C---:B----4-:R-:W-:Y:S06]  /*d7f40*/  HMMA.16816.F32 R8, R24.reuse, R18, R28 ;  /* 0x000000121808723c */ /* 0x050fec000000181c */
[----:B--2---:R-:W-:-:S15]  /*d7f50*/  HMMA.16816.F32 R28, R24, R16, R44 ;  /* 0x00000010181c723c */ /* 0x004fde000000182c */
[----:B------:R-:W-:-:S02]  /*d7f60*/  NOP ;  /* 0x0000000000007918 */ /* 0x000fc40000000000 */
        /* <DEDUP_REMOVED lines=11> */
[----:B------:R-:W-:Y:S01]  /*d8020*/  STL [R1+0x338], R30 ;  /* 0x0003381e01007387 */ /* 0x000fe20000100800 */
[----:B0-----:R-:W-:-:S05]  /*d8030*/  IMAD.MOV.U32 R28, RZ, RZ, R31 ;  /* 0x000000ffff1c7224 */ /* 0x001fca00078e001f */
[----:B------:R0:W-:Y:S04]  /*d8040*/  STL [R1+0x99d0], R28 ;  /* 0x0099d01c01007387 */ /* 0x0001e80000100800 */
[----:B------:R-:W2:Y:S01]  /*d8050*/  LDL.LU R44, [R1+0x8b0] ;  /* 0x0008b000012c7983 */ /* 0x000ea20000300800 */
[----:B0-----:R-:W-:-:S15]  /*d8060*/  HMMA.16816.F32 R28, R24, R4, R32 ;  /* 0x00000004181c723c */ /* 0x001fde0000001820 */
[----:B------:R-:W-:-:S08]  /*d8070*/  NOP ;  /* 0x0000000000007918 */ /* 0x000fd00000000000 */
[----:B------:R0:W-:Y:S04]  /*d8080*/  STL.64 [R1+0x320], R28 ;  /* 0x0003201c01007387 */ /* 0x0001e80000100a00 */
[----:B------:R1:W-:Y:S04]  /*d8090*/  STL.64 [R1+0x328], R30 ;  /* 0x0003281e01007387 */ /* 0x0003e80000100a00 */
[----:B------:R-:W2:Y:S04]  /*d80a0*/  LDL.LU R45, [R1+0x8b4] ;  /* 0x0008b400012d7983 */ /* 0x000ea80000300800 */
[----:B------:R-:W2:Y:S04]  /*d80b0*/  LDL.LU R46, [R1+0x8b8] ;  /* 0x0008b800012e7983 */ /* 0x000ea80000300800 */
[----:B------:R-:W2:Y:S01]  /*d80c0*/  LDL.LU R47, [R1+0x8bc] ;  /* 0x0008bc00012f7983 */ /* 0x000ea20000300800 */
[----:B------:R-:W-:Y:S01]  /*d80d0*/  IMAD R8, R41, 0x100, R40 ;  /* 0x0000010029087824 */ /* 0x000fe200078e0228 */
[----:B------:R-:W-:Y:S02]  /*d80e0*/  HMMA.16816.F32 R24, R24, R2, R48 ;  /* 0x000000021818723c */ /* 0x000fe40000001830 */
[----:B------:R-:W3:Y:S01]  /*d80f0*/  LDL.LU R40, [R1+0x8e0] ;  /* 0x0008e00001287983 */ /* 0x000ee20000300800 */
[----:B------:R-:W-:-:S03]  /*d8100*/  IMAD R9, R43, 0x100, R42 ;  /* 0x000001002b097824 */ /* 0x000fc600078e022a */
[----:B------:R-:W3:Y:S04]  /*d8110*/  LDL.LU R41, [R1+0x8e4] ;  /* 0x0008e40001297983 */ /* 0x000ee80000300800 */
[----:B------:R-:W3:Y:S04]  /*d8120*/  LDL.LU R42, [R1+0x8e8] ;  /* 0x0008e800012a7983 */ /* 0x000ee80000300800 */
[----:B------:R-:W3:Y:S01]  /*d8130*/  LDL.LU R43, [R1+0x8ec] ;  /* 0x0008ec00012b7983 */ /* 0x000ee20000300800 */
[----:B------:R-:W-:Y:S02]  /*d8140*/  IMAD R10, R53, 0x100, R52 ;  /* 0x00000100350a7824 */ /* 0x000fe400078e0234 */
[----:B------:R-:W-:-:S06]  /*d8150*/  IMAD R11, R55, 0x100, R54 ;  /* 0x00000100370b7824 */ /* 0x000fcc00078e0236 */
[----:B------:R2:W-:Y:S04]  /*d8160*/  STL [R1+0x1ac], R27 ;  /* 0x0001ac1b01007387 */ /* 0x0005e80000100800 */
        /* <DEDUP_REMOVED lines=22> */
[----:B0-----:R-:W-:Y:S02]  /*d82d0*/  IMAD.MOV.U32 R29, RZ, RZ, R24 ;  /* 0x000000ffff1d7224 */ /* 0x001fe400078e0018 */
[----:B-1----:R-:W-:Y:S02]  /*d82e0*/  IMAD.MOV.U32 R30, RZ, RZ, R25 ;  /* 0x000000ffff1e7224 */ /* 0x002fe400078e0019 */
[----:B------:R-:W-:-:S05]  /*d82f0*/  IMAD.MOV.U32 R31, RZ, RZ, R26 ;  /* 0x000000ffff1f7224 */ /* 0x000fca00078e001a */
[----:B------:R-:W-:Y:S04]  /*d8300*/  STL [R1+0x99dc], R31 ;  /* 0x0099dc1f01007387 */ /* 0x000fe80000100800 */
[----:B------:R-:W-:Y:S04]  /*d8310*/  STL [R1+0x99d8], R30 ;  /* 0x0099d81e01007387 */ /* 0x000fe80000100800 */
[----:B------:R-:W-:Y:S01]  /*d8320*/  STL [R1+0x99d4], R29 ;  /* 0x0099d41d01007387 */ /* 0x000fe20000100800 */
[----:B------:R-:W-:Y:S02]  /*d8330*/  IMAD.MOV.U32 R34, RZ, RZ, R61 ;  /* 0x000000ffff227224 */ /* 0x000fe400078e003d */
[----:B------:R-:W-:Y:S01]  /*d8340*/  IMAD.MOV.U32 R35, RZ, RZ, R60 ;  /* 0x000000ffff237224 */ /* 0x000fe200078e003c */
[----:B--2---:R-:W-:-:S15]  /*d8350*/  HMMA.16816.F32 R24, R8, R6, R44 ;  /* 0x000000060818723c */ /* 0x004fde000000182c */
[----:B------:R-:W-:-:S08]  /*d8360*/  NOP ;  /* 0x0000000000007918 */ /* 0x000fd00000000000 */
[----:B------:R-:W-:Y:S04]  /*d8370*/  STL.64 [R1+0x190], R24 ;  /* 0x0001901801007387 */ /* 0x000fe80000100a00 */
[----:B------:R3:W-:Y:S01]  /*d8380*/  STL [R1+0x198], R26 ;  /* 0x0001981a01007387 */ /* 0x0007e20000100800 */
[----:B------:R-:W-:Y:S02]  /*d8390*/  IMAD.MOV.U32 R28, RZ, RZ, R27 ;  /* 0x000000ffff1c7224 */ /* 0x000fe400078e001b */
[C---:B---3--:R-:W-:Y:S01]  /*d83a0*/  HMMA.16816.F32 R24, R8.reuse, R20, R40 ;  /* 0x000000140818723c */ /* 0x048fe20000001828 */
[----:B------:R-:W-:Y:S04]  /*d83b0*/  STL.64 [R1+0xa198], R6 ;  /* 0x00a1980601007387 */ /* 0x000fe80000100a00 */
[----:B------:R4:W-:Y:S04]  /*d83c0*/  STL.64 [R1+0xa190], R4 ;  /* 0x00a1900401007387 */ /* 0x0009e80000100a00 */
[----:B------:R-:W-:Y:S01]  /*d83d0*/  STL [R1+0x99f0], R28 ;  /* 0x0099f01c01007387 */ /* 0x000fe20000100800 */
[----:B----4-:R-:W-:-:S13]  /*d83e0*/  HMMA.16816.F32 R4, R8, R16, R52 ;  /* 0x000000100804723c */ /* 0x010fda0000001834 */
[----:B------:R-:W-:Y:S04]  /*d83f0*/  STL [R1+0x180], R24 ;  /* 0x0001801801007387 */ /* 0x000fe80000100800 */
[----:B------:R-:W-:Y:S04]  /*d8400*/  STL.64 [R1+0xa168], R22 ;  /* 0x00a1681601007387 */ /* 0x000fe80000100a00 */
[----:B------:R0:W-:Y:S02]  /*d8410*/  STL.64 [R1+0xa160], R20 ;  /* 0x00a1601401007387 */ /* 0x0001e40000100a00 */
[----:B0-----:R-:W-:Y:S01]  /*d8420*/  HMMA.16816.F32 R20, R8, R18, R36 ;  /* 0x000000120814723c */ /* 0x001fe20000001824 */
[----:B------:R-:W-:-:S02]  /*d8430*/  IMAD.MOV.U32 R29, RZ, RZ, R27 ;  /* 0x000000ffff1d7224 */ /* 0x000fc400078e001b */
[----:B------:R-:W-:Y:S02]  /*d8440*/  IMAD.MOV.U32 R30, RZ, RZ, R26 ;  /* 0x000000ffff1e7224 */ /* 0x000fe400078e001a */
[----:B------:R-:W-:Y:S01]  /*d8450*/  IMAD.MOV.U32 R31, RZ, RZ, R25 ;  /* 0x000000ffff1f7224 */ /* 0x000fe200078e0019 */
[----:B------:R-:W-:Y:S04]  /*d8460*/  STL [R1+0x9abc], R29 ;  /* 0x009abc1d01007387 */ /* 0x000fe80000100800 */
[----:B------:R-:W-:Y:S04]  /*d8470*/  STL [R1+0x9ab8], R30 ;  /* 0x009ab81e01007387 */ /* 0x000fe80000100800 */
[----:B------:R-:W-:Y:S01]  /*d8480*/  STL [R1+0x99f4], R31 ;  /* 0x0099f41f01007387 */ /* 0x000fe20000100800 */
[----:B------:R-:W-:-:S02]  /*d8490*/  IMAD.MOV.U32 R61, RZ, RZ, R6 ;  /* 0x000000ffff3d7224 */ /* 0x000fc400078e0006 */
[----:B------:R-:W-:-:S06]  /*d84a0*/  IMAD.MOV.U32 R60, RZ, RZ, R7 ;  /* 0x000000ffff3c7224 */ /* 0x000fcc00078e0007 */
[----:B------:R-:W-:Y:S04]  /*d84b0*/  STL.64 [R1+0x170], R20 ;  /* 0x0001701401007387 */ /* 0x000fe80000100a00 */
[----:B------:R-:W-:Y:S04]  /*d84c0*/  STL.64 [R1+0x178], R22 ;  /* 0x0001781601007387 */ /* 0x000fe80000100a00 */
[----:B------:R0:W-:Y:S02]  /*d84d0*/  STL.64 [R1+0x160], R4 ;  /* 0x0001600401007387 */ /* 0x0001e40000100a00 */
[----:B0-----:R-:W-:Y:S02]  /*d84e0*/  HMMA.16816.F32 R4, R8, R14, R32 ;  /* 0x0000000e0804723c */ /* 0x001fe40000001820 */
[----:B------:R-:W-:Y:S04]  /*d84f0*/  STL.64 [R1+0xa158], R18 ;  /* 0x00a1581201007387 */ /* 0x000fe80000100a00 */
[----:B------:R-:W-:Y:S04]  /*d8500*/  STL.64 [R1+0xa150], R16 ;  /* 0x00a1501001007387 */ /* 0x000fe80000100a00 */
[----:B------:R-:W-:Y:S04]  /*d8510*/  STL [R1+0x994c], R60 ;  /* 0x00994c3c01007387 */ /* 0x000fe80000100800 */
[----:B------:R0:W-:Y:S01]  /*d8520*/  STL [R1+0x9948], R61 ;  /* 0x0099483d01007387 */ /* 0x0001e20000100800 */
[----:B------:R-:W-:-:S02]  /*d8530*/  IMAD R26, R49, 0x100, R48 ;  /* 0x00000100311a7824 */ /* 0x000fc400078e0230 */
[----:B------:R-:W-:-:S07]  /*d8540*/  IMAD R27, R51, 0x100, R50 ;  /* 0x00000100331b7824 */ /* 0x000fce00078e0232 */
[----:B0-----:R-:W-:Y:S01]  /*d8550*/  IMAD.MOV.U32 R61, RZ, RZ, R4 ;  /* 0x000000ffff3d7224 */ /* 0x001fe200078e0004 */
[----:B------:R-:W-:Y:S04]  /*d8560*/  STL [R1+0x154], R5 ;  /* 0x0001540501007387 */ /* 0x000fe80000100800 */
[----:B------:R-:W-:Y:S04]  /*d8570*/  STL.64 [R1+0x158], R6 ;  /* 0x0001580601007387 */ /* 0x000fe80000100a00 */
        /* <DEDUP_REMOVED lines=83> */
[----:B------:R-:W3:Y:S01]  /*d8ab0*/  LDL.LU.64 R4, [R1+0xa190] ;  /* 0x00a1900001047983 */ /* 0x000ee20000300a00 */
[----:B------:R-:W-:-:S02]  /*d8ac0*/  F2FP.F16.E4M3.UNPACK_B R24, R24 ;  /* 0x00000018ff18723e */ /* 0x000fc400020006ff */
[----:B------:R-:W-:Y:S02]  /*d8ad0*/  F2FP.F16.E4M3.UNPACK_B R25, R25 ;  /* 0x00000019ff19723e */ /* 0x000fe400020006ff */
[----:B------:R-:W-:Y:S02]  /*d8ae0*/  F2FP.F16.E4M3.UNPACK_B R26, R26 ;  /* 0x0000001aff1a723e */ /* 0x000fe400020006ff */
[----:B------:R-:W-:Y:S01]  /*d8af0*/  F2FP.F16.E4M3.UNPACK_B R27, R27 ;  /* 0x0000001bff1b723e */ /* 0x000fe200020006ff */
[C---:B---3--:R-:W-:Y:S06]  /*d8b00*/  HMMA.16816.F32 R52, R8.reuse, R4, R52 ;  /* 0x000000040834723c */ /* 0x048fec0000001834 */
[----:B----4-:R-:W-:Y:S06]  /*d8b10*/  HMMA.16816.F32 R8, R8, R2, R48 ;  /* 0x000000020808723c */ /* 0x010fec0000001830 */
[C---:B--2---:R-:W-:Y:S11]  /*d8b20*/  HMMA.16816.F32 R20, R24.reuse, R6, R20 ;  /* 0x000000061814723c */ /* 0x044ff60000001814 */
        /* <DEDUP_REMOVED lines=13> */
[----:B0-----:R-:W4:Y:S04]  /*d8c00*/  LDL.LU.64 R22, [R1+0xa168] ;  /* 0x00a1680001167983 */ /* 0x001f280000300a00 */
[----:B------:R-:W2:Y:S02]  /*d8c10*/  LDL.LU.64 R20, [R1+0xa160] ;  /* 0x00a1600001147983 */ /* 0x000ea40000300a00 */
[----:B--2---:R-:W-:-:S15]  /*d8c20*/  HMMA.16816.F32 R16, R24, R20, R16 ;  /* 0x000000141810723c */ /* 0x004fde0000001810 */
[----:B------:R-:W-:-:S08]  /*d8c30*/  NOP ;  /* 0x0000000000007918 */ /* 0x000fd00000000000 */
[----:B------:R-:W-:Y:S04]  /*d8c40*/  STL.64 [R1+0x120], R16 ;  /* 0x0001201001007387 */ /* 0x000fe80000100a00 */
[----:B------:R0:W-:Y:S04]  /*d8c50*/  STL.64 [R1+0x128], R18 ;  /* 0x0001281201007387 */ /* 0x0001e80000100a00 */
[----:B0-----:R-:W2:Y:S04]  /*d8c60*/  LDL.LU.64 R18, [R1+0xa158] ;  /* 0x00a1580001127983 */ /* 0x001ea80000300a00 */
[----:B------:R-:W4:Y:S01]  /*d8c70*/  LDL.LU.64 R16, [R1+0xa150] ;  /* 0x00a1500001107983 */ /* 0x000f220000300a00 */
[C---:B---3--:R-:W-:Y:S06]  /*d8c80*/  HMMA.16816.F32 R48, R24.reuse, R14, R48 ;  /* 0x0000000e1830723c */ /* 0x048fec0000001830 */
[C---:B--2---:R-:W-:Y:S06]  /*d8c90*/  HMMA.16816.F32 R36, R24.reuse, R18, R36 ;  /* 0x000000121824723c */ /* 0x044fec0000001824 */
[----:B----4-:R-:W-:-:S15]  /*d8ca0*/  HMMA.16816.F32 R52, R24, R16, R52 ;  /* 0x000000101834723c */ /* 0x010fde0000001834 */
[----:B------:R-:W-:-:S02]  /*d8cb0*/  NOP ;  /* 0x0000000000007918 */ /* 0x000fc40000000000 */
[----:B------:R-:W-:Y:S04]  /*d8cc0*/  STL.64 [R1+0x110], R36 ;  /* 0x0001102401007387 */ /* 0x000fe80000100a00 */
[----:B------:R0:W-:Y:S01]  /*d8cd0*/  STL [R1+0x118], R38 ;  /* 0x0001182601007387 */ /* 0x0001e20000100800 */
[----:B------:R-:W-:-:S03]  /*d8ce0*/  IMAD.MOV.U32 R60, RZ, RZ, R39 ;  /* 0x000000ffff3c7224 */ /* 0x000fc600078e0027 */
[----:B0-----:R-:W2:Y:S04]  /*d8cf0*/  LDL.LU.64 R38, [R1+0xa148] ;  /* 0x00a1480001267983 */ /* 0x001ea80000300a00 */
[----:B------:R-:W2:Y:S04]  /*d8d00*/  LDL.LU.64 R36, [R1+0xa140] ;  /* 0x00a1400001247983 */ /* 0x000ea80000300a00 */
[----:B------:R-:W-:Y:S04]  /*d8d10*/  STL [R1+0x9b64], R60 ;  /* 0x009b643c01007387 */ /* 0x000fe80000100800 */
        /* <DEDUP_REMOVED lines=8> */
[----:B------:R-:W-:-:S02]  /*d8da0*/  IMAD R8, R10, 0x100, R9 ;  /* 0x000001000a087824 */ /* 0x000fc400078e0209 */
[----:B------:R-:W-:Y:S02]  /*d8db0*/  IMAD R9, R61, 0x100, R11 ;  /* 0x000001003d097824 */ /* 0x000fe400078e020b */
[----:B------:R-:W-:Y:S02]  /*d8dc0*/  IMAD R10, R30, 0x100, R31 ;  /* 0x000001001e0a7824 */ /* 0x000fe400078e021f */
[----:B------:R-:W-:Y:S02]  /*d8dd0*/  IMAD R11, R28, 0x100, R29 ;  /* 0x000001001c0b7824 */ /* 0x000fe400078e021d */
[C---:B------:R-:W-:Y:S06]  /*d8de0*/  HMMA.16816.F32 R28, R24.reuse, R12, R44 ;  /* 0x0000000c181c723c */ /* 0x040fec000000182c */
[----:B------:R-:W-:Y:S01]  /*d8df0*/  HMMA.16816.F32 R40, R24, R4, R40 ;  /* 0x000000041828723c */ /* 0x000fe20000001828 */
[----:B------:R-:W-:-:S02]  /*d8e00*/  F2FP.F16.E4M3.UNPACK_B R8, R8 ;  /* 0x00000008ff08723e */ /* 0x000fc400020006ff */
[----:B------:R-:W-:Y:S02]  /*d8e10*/  F2FP.F16.E4M3.UNPACK_B R9, R9 ;  /* 0x00000009ff09723e */ /* 0x000fe400020006ff */
[----:B------:R-:W-:Y:S02]  /*d8e20*/  F2FP.F16.E4M3.UNPACK_B R10, R10 ;  /* 0x0000000aff0a723e */ /* 0x000fe400020006ff */
[----:B------:R-:W-:-:S10]  /*d8e30*/  F2FP.F16.E4M3.UNPACK_B R11, R11 ;  /* 0x0000000bff0b723e */ /* 0x000fd400020006ff */
[----:B------:R-:W-:Y:S04]  /*d8e40*/  STL.64 [R1+0x2f0], R28 ;  /* 0x0002f01c01007387 */ /* 0x000fe80000100a00 */
[----:B------:R2:W-:Y:S04]  /*d8e50*/  STL.64 [R1+0x2f8], R30 ;  /* 0x0002f81e01007387 */ /* 0x0005e80000100a00 */
        /* <DEDUP_REMOVED lines=11> */
[----:B------:R-:W-:Y:S04]  /*d8f10*/  STL.64 [R1+0xd8], R26 ;  /* 0x0000d81a01007387 */ /* 0x000fe80000100a00 */
[----:B------:R-:W-:Y:S04]  /*d8f20*/  STL.64 [R1+0xa0e8], R22 ;  /* 0x00a0e81601007387 */ /* 0x000fe80000100a00 */
[----:B------:R0:W-:Y:S02]  /*d8f30*/  STL.64 [R1+0xa0e0], R20 ;  /* 0x00a0e01401007387 */ /* 0x0001e40000100a00 */
[C---:B0-----:R-:W-:Y:S07]  /*d8f40*/  HMMA.16816.F32 R20, R8.reuse, R18, R32 ;  /* 0x000000120814723c */ /* 0x041fee0000001820 */
[----:B------:R-:W-:Y:S04]  /*d8f50*/  STL.64 [R1+0xc0], R4 ;  /* 0x0000c00401007387 */ /* 0x000fe80000100a00 */
[----:B------:R4:W-:Y:S02]  /*d8f60*/  STL.64 [R1+0xc8], R6 ;  /* 0x0000c80601007387 */ /* 0x0009e40000100a00 */
[C---:B----4-:R-:W-:Y:S02]  /*d8f70*/  HMMA.16816.F32 R4, R8.reuse, R16, R48 ;  /* 0x000000100804723c */ /* 0x050fe40000001830 */
[----:B------:R-:W-:Y:S08]  /*d8f80*/  STL.64 [R1+0xa0f8], R18 ;  /* 0x00a0f81201007387 */ /* 0x000ff00000100a00 */
[----:B------:R0:W-:Y:S04]  /*d8f90*/  STL.64 [R1+0xb0], R20 ;  /* 0x0000b01401007387 */ /* 0x0001e80000100a00 */
[----:B------:R1:W-:Y:S04]  /*d8fa0*/  STL.64 [R1+0xb8], R22 ;  /* 0x0000b81601007387 */ /* 0x0003e80000100a00 */
[----:B------:R-:W-:Y:S05]  /*d8fb0*/  STL.64 [R1+0xa0f0], R16 ;  /* 0x00a0f01001007387 */ /* 0x000fea0000100a00 */
        /* <DEDUP_REMOVED lines=57> */
[----:B---3--:R-:W-:Y:S01]  /*d9350*/  HMMA.16816.F32 R4, R8, R12, R4 ;  /* 0x0000000c0804723c */ /* 0x008fe20000001804 */
[----:B------:R-:W-:-:S02]  /*d9360*/  IMAD R24, R49, 0x100, R48 ;  /* 0x0000010031187824 */ /* 0x000fc400078e0230 */
[----:B----4-:R-:W-:Y:S01]  /*d9370*/  IMAD R25, R51, 0x100, R50 ;  /* 0x0000010033197824 */ /* 0x010fe200078e0232 */
[----:B------:R-:W2:Y:S04]  /*d9380*/  LDL.LU R48, [R1+0xe90] ;  /* 0x000e900001307983 */ /* 0x000ea80000300800 */
[----:B------:R-:W2:Y:S04]  /*d9390*/  LDL.LU R49, [R1+0xe94] ;  /* 0x000e940001317983 */ /* 0x000ea80000300800 */
[----:B------:R-:W2:Y:S04]  /*d93a0*/  LDL.LU R50, [R1+0xe98] ;  /* 0x000e980001327983 */ /* 0x000ea80000300800 */
[----:B------:R-:W2:Y:S04]  /*d93b0*/  LDL.LU R51, [R1+0xe9c] ;  /* 0x000e9c0001337983 */ /* 0x000ea80000300800 */
[----:B------:R-:W-:Y:S04]  /*d93c0*/  STL.64 [R1+0x90], R36 ;  /* 0x0000902401007387 */ /* 0x000fe80000100a00 */
[----:B------:R0:W-:Y:S04]  /*d93d0*/  STL.64 [R1+0x98], R38 ;  /* 0x0000982601007387 */ /* 0x0001e80000100a00 */
[----:B0-----:R-:W3:Y:S04]  /*d93e0*/  LDL.LU.64 R38, [R1+0xa118] ;  /* 0x00a1180001267983 */ /* 0x001ee80000300a00 */
[----:B------:R-:W3:Y:S04]  /*d93f0*/  LDL.LU.64 R36, [R1+0xa110] ;  /* 0x00a1100001247983 */ /* 0x000ee80000300a00 */
[----:B------:R-:W-:Y:S04]  /*d9400*/  STL.64 [R1+0x2d0], R4 ;  /* 0x0002d00401007387 */ /* 0x000fe80000100a00 */
[----:B------:R0:W-:Y:S04]  /*d9410*/  STL.64 [R1+0x2d8], R6 ;  /* 0x0002d80601007387 */ /* 0x0001e80000100a00 */
[----:B0-----:R-:W4:Y:S04]  /*d9420*/  LDL.LU.64 R6, [R1+0xa108] ;  /* 0x00a1080001067983 */ /* 0x001f280000300a00 */
[----:B------:R-:W2:Y:S02]  /*d9430*/  LDL.LU.64 R4, [R1+0xa100] ;  /* 0x00a1000001047983 */ /* 0x000ea40000300a00 */
[C---:B--2---:R-:W-:Y:S06]  /*d9440*/  HMMA.16816.F32 R16, R8.reuse, R4, R16 ;  /* 0x000000040810723c */ /* 0x044fec0000001810 */
[----:B------:R-:W-:-:S15]  /*d9450*/  HMMA.16816.F32 R8, R8, R2, R20 ;  /* 0x000000020808723c */ /* 0x000fde0000001814 */
[----:B------:R-:W-:-:S02]  /*d9460*/  NOP ;  /* 0x0000000000007918 */ /* 0x000fc40000000000 */
[----:B------:R-:W-:Y:S04]  /*d9470*/  STL.64 [R1+0x2c0], R16 ;  /* 0x0002c01001007387 */ /* 0x000fe80000100a00 */
[----:B------:R0:W-:Y:S04]  /*d9480*/  STL.64 [R1+0x2c8], R18 ;  /* 0x0002c81201007387 */ /* 0x0001e80000100a00 */
[----:B0-----:R-:W2:Y:S04]  /*d9490*/  LDL.LU.64 R18, [R1+0xa0f8] ;  /* 0x00a0f80001127983 */ /* 0x001ea80000300a00 */
[----:B------:R-:W3:Y:S04]  /*d94a0*/  LDL.LU.64 R16, [R1+0xa0f0] ;  /* 0x00a0f00001107983 */ /* 0x000ee80000300a00 */
[----:B------:R-:W2:Y:S04]  /*d94b0*/  LDL.LU.64 R22, [R1+0xa0e8] ;  /* 0x00a0e80001167983 */ /* 0x000ea80000300a00 */
[----:B------:R-:W3:Y:S01]  /*d94c0*/  LDL.LU.64 R20, [R1+0xa0e0] ;  /* 0x00a0e00001147983 */ /* 0x000ee20000300a00 */
        /* <DEDUP_REMOVED lines=8> */
[C---:B----4-:R-:W-:Y:S06]  /*d9550*/  HMMA.16816.F32 R28, R24.reuse, R6, R28 ;  /* 0x00000006181c723c */ /* 0x050fec000000181c */
[----:B---3--:R-:W-:Y:S01]  /*d9560*/  HMMA.16816.F32 R8, R24, R20, R44 ;  /* 0x000000141808723c */ /* 0x008fe2000000182c */
[----:B--2---:R-:W-:-:S15]  /*d9570*/  STL.64 [R1+0xa0d8], R22 ;  /* 0x00a0d81601007387 */ /* 0x004fde0000100a00 */
[----:B------:R-:W-:-:S01]  /*d9580*/  NOP ;  /* 0x0000000000007918 */ /* 0x000fc20000000000 */
[----:B------:R-:W-:Y:S04]  /*d9590*/  STL.64 [R1+0x70], R28 ;  /* 0x0000701c01007387 */ /* 0x000fe80000100a00 */
[----:B------:R-:W-:Y:S04]  /*d95a0*/  STL.64 [R1+0x78], R30 ;  /* 0x0000781e01007387 */ /* 0x000fe80000100a00 */
[----:B------:R0:W-:Y:S02]  /*d95b0*/  STL.64 [R1+0xa0d0], R20 ;  /* 0x00a0d01401007387 */ /* 0x0001e40000100a00 */
[C---:B0-----:R-:W-:Y:S02]  /*d95c0*/  HMMA.16816.F32 R20, R24.reuse, R18, R40 ;  /* 0x000000121814723c */ /* 0x041fe40000001828 */
[----:B------:R-:W-:Y:S04]  /*d95d0*/  STL.64 [R1+0x60], R8 ;  /* 0x0000600801007387 */ /* 0x000fe80000100a00 */
[----:B------:R0:W-:Y:S02]  /*d95e0*/  STL.64 [R1+0x68], R10 ;  /* 0x0000680a01007387 */ /* 0x0001e40000100a00 */
[----:B0-----:R-:W-:Y:S02]  /*d95f0*/  HMMA.16816.F32 R8, R24, R16, R36 ;  /* 0x000000101808723c */ /* 0x001fe40000001824 */
[----:B------:R-:W-:-:S13]  /*d9600*/  STL.64 [R1+0xa0c8], R18 ;  /* 0x00a0c81201007387 */ /* 0x000fda0000100a00 */
[----:B------:R-:W-:Y:S04]  /*d9610*/  STL.64 [R1+0x50], R20 ;  /* 0x0000501401007387 */ /* 0x000fe80000100a00 */
[----:B------:R-:W-:Y:S04]  /*d9620*/  STL.64 [R1+0x58], R22 ;  /* 0x0000581601007387 */ /* 0x000fe80000100a00 */
[----:B------:R0:W-:Y:S02]  /*d9630*/  STL.64 [R1+0xa0c0], R16 ;  /* 0x00a0c01001007387 */ /* 0x0001e40000100a00 */
[----:B0-----:R-:W-:Y:S02]  /*d9640*/  HMMA.16816.F32 R16, R24, R12, R48 ;  /* 0x0000000c1810723c */ /* 0x001fe40000001830 */
[----:B------:R0:W-:Y:S02]  /*d9650*/  STL.64 [R1+0x40], R8 ;  /* 0x0000400801007387 */ /* 0x0001e40000100a00 */
[----:B0-----:R-:W-:-:S02]  /*d9660*/  IMAD R8, R53, 0x100, R52 ;  /* 0x0000010035087824 */ /* 0x001fc400078e0234 */
[----:B------:R-:W-:Y:S02]  /*d9670*/  IMAD R9, R55, 0x100, R54 ;  /* 0x0000010037097824 */ /* 0x000fe400078e0236 */
[----:B------:R-:W-:Y:S01]  /*d9680*/  HMMA.16816.F32 R52, R24, R14, R56 ;  /* 0x0000000e1834723c */ /* 0x000fe20000001838 */
[----:B------:R-:W-:-:S15]  /*d9690*/  STL.64 [R1+0x48], R10 ;  /* 0x0000480a01007387 */ /* 0x000fde0000100a00 */
[----:B------:R-:W-:-:S07]  /*d96a0*/  NOP ;  /* 0x0000000000007918 */ /* 0x000fce0000000000 */
[----:B------:R0:W-:Y:S04]  /*d96b0*/  STL [R1+0x98cc], R52 ;  /* 0x0098cc3401007387 */ /* 0x0001e80000100800 */
[----:B------:R1:W-:Y:S04]  /*d96c0*/  STL [R1+0x98c8], R53 ;  /* 0x0098c83501007387 */ /* 0x0003e80000100800 */
[----:B------:R2:W-:Y:S04]  /*d96d0*/  STL [R1+0x9884], R54 ;  /* 0x0098843601007387 */ /* 0x0005e80000100800 */
[----:B------:R3:W-:Y:S04]  /*d96e0*/  STL [R1+0x9880], R55 ;  /* 0x0098803701007387 */ /* 0x0007e80000100800 */
        /* <DEDUP_REMOVED lines=19> */
[----:B-1----:R-:W4:Y:S04]  /*d9820*/  LDL.LU R53, [R1+0xef4] ;  /* 0x000ef40001357983 */ /* 0x002f280000300800 */
[----:B--2---:R-:W2:Y:S04]  /*d9830*/  LDL.LU R54, [R1+0xef8] ;  /* 0x000ef80001367983 */ /* 0x004ea80000300800 */
[----:B---3--:R-:W2:Y:S04]  /*d9840*/  LDL.LU R55, [R1+0xefc] ;  /* 0x000efc0001377983 */ /* 0x008ea80000300800 */
        /* <DEDUP_REMOVED lines=22> */
[----:B----4-:R-:W-:-:S15]  /*d99b0*/  HMMA.16816.F32 R20, R24, R4, R20 ;  /* 0x000000041814723c */ /* 0x010fde0000001814 */
[----:B------:R-:W-:-:S08]  /*d99c0*/  NOP ;  /* 0x0000000000007918 */ /* 0x000fd00000000000 */
[----:B------:R-:W-:Y:S04]  /*d99d0*/  STL.64 [R1+0x2a0], R20 ;  /* 0x0002a01401007387 */ /* 0x000fe80000100a00 */
[----:B------:R0:W-:Y:S04]  /*d99e0*/  STL.64 [R1+0x2a8], R22 ;  /* 0x0002a81601007387 */ /* 0x0001e80000100a00 */
[----:B0-----:R-:W4:Y:S04]  /*d99f0*/  LDL.LU.64 R22, [R1+0xa0d8] ;  /* 0x00a0d80001167983 */ /* 0x001f280000300a00 */
[----:B------:R-:W3:Y:S01]  /*d9a00*/  LDL.LU.64 R20, [R1+0xa0d0] ;  /* 0x00a0d00001147983 */ /* 0x000ee20000300a00 */
[----:B------:R-:W-:Y:S01]  /*d9a10*/  HMMA.16816.F32 R40, R24, R2, R40 ;  /* 0x000000021828723c */ /* 0x000fe20000001828 */
[----:B------:R-:W-:-:S02]  /*d9a20*/  F2FP.F16.E4M3.UNPACK_B R8, R8 ;  /* 0x00000008ff08723e */ /* 0x000fc400020006ff */
[----:B------:R-:W-:Y:S02]  /*d9a30*/  F2FP.F16.E4M3.UNPACK_B R9, R9 ;  /* 0x00000009ff09723e */ /* 0x000fe400020006ff */
[----:B------:R-:W-:Y:S02]  /*d9a40*/  F2FP.F16.E4M3.UNPACK_B R10, R10 ;  /* 0x0000000aff0a723e */ /* 0x000fe400020006ff */
[----:B------:R-:W-:Y:S01]  /*d9a50*/  F2FP.F16.E4M3.UNPACK_B R11, R11 ;  /* 0x0000000bff0b723e */ /* 0x000fe200020006ff */
[----:B------:R-:W2:-:S15]  /*d9a60*/  LDL.LU R24, [R1+0xec0] ;  /* 0x000ec00001187983 */ /* 0x000e9e0000300800 */
[----:B------:R-:W-:Y:S04]  /*d9a70*/  STL.64 [R1+0x30], R40 ;  /* 0x0000302801007387 */ /* 0x000fe80000100a00 */
[----:B------:R0:W-:Y:S04]  /*d9a80*/  STL.64 [R1+0x38], R42 ;  /* 0x0000382a01007387 */ /* 0x0001e80000100a00 */
[----:B------:R-:W2:Y:S04]  /*d9a90*/  LDL.LU R25, [R1+0xec4] ;  /* 0x000ec40001197983 */ /* 0x000ea80000300800 */
[----:B------:R-:W2:Y:S04]  /*d9aa0*/  LDL.LU R26, [R1+0xec8] ;  /* 0x000ec800011a7983 */ /* 0x000ea80000300800 */
[----:B------:R-:W2:Y:S01]  /*d9ab0*/  LDL.LU R27, [R1+0xecc] ;  /* 0x000ecc00011b7983 */ /* 0x000ea20000300800 */
[----:B0-----:R-:W-:Y:S03]  /*d9ac0*/  HMMA.16816.F32 R40, R8, R6, R36 ;  /* 0x000000060828723c */ /* 0x001fe60000001824 */
[----:B------:R-:W2:Y:S04]  /*d9ad0*/  LDL R36, [R1+0x19f0] ;  /* 0x0019f00001247983 */ /* 0x000ea80000100800 */
[----:B------:R-:W2:-:S15]  /*d9ae0*/  LDL R37, [R1+0x19f4] ;  /* 0x0019f40001257983 */ /* 0x000e9e0000100800 */
[----:B------:R-:W-:-:S01]  /*d9af0*/  NOP ;  /* 0x0000000000007918 */ /* 0x000fc20000000000 */
[----:B------:R0:W-:Y:S04]  /*d9b00*/  STL.64 [R1+0x20], R40 ;  /* 0x0000202801007387 */ /* 0x0001e80000100a00 */
[----:B------:R4:W-:Y:S04]  /*d9b10*/  STL.64 [R1+0x28], R42 ;  /* 0x0000282a01007387 */ /* 0x0009e80000100a00 */
[----:B0-----:R-:W2:Y:S04]  /*d9b20*/  LDL.LU R40, [R1+0xf50] ;  /* 0x000f500001287983 */ /* 0x001ea80000300800 */
[----:B------:R-:W2:Y:S01]  /*d9b30*/  LDL.LU R41, [R1+0xf54] ;  /* 0x000f540001297983 */ /* 0x000ea20000300800 */
[----:B----4-:R-:W-:-:S02]  /*d9b40*/  IMAD.MOV.U32 R42, RZ, RZ, R23 ;  /* 0x000000ffff2a7224 */ /* 0x010fc400078e0017 */
[----:B------:R-:W-:Y:S02]  /*d9b50*/  IMAD.MOV.U32 R43, RZ, RZ, R22 ;  /* 0x000000ffff2b7224 */ /* 0x000fe400078e0016 */
[----:B---3--:R-:W-:Y:S01]  /*d9b60*/  HMMA.16816.F32 R20, R8, R20, R16 ;  /* 0x000000140814723c */ /* 0x008fe20000001810 */
[----:B------:R-:W3:Y:S04]  /*d9b70*/  LDL.LU.64 R18, [R1+0xa0c8] ;  /* 0x00a0c80001127983 */ /* 0x000ee80000300a00 */
[----:B------:R-:W4:-:S15]  /*d9b80*/  LDL.LU.64 R16, [R1+0xa0c0] ;  /* 0x00a0c00001107983 */ /* 0x000f1e0000300a00 */
[----:B------:R-:W-:-:S03]  /*d9b90*/  NOP ;  /* 0x0000000000007918 */ /* 0x000fc60000000000 */
[----:B------:R-:W-:Y:S04]  /*d9ba0*/  STL.64 [R1+0x10], R20 ;  /* 0x0000101401007387 */ /* 0x000fe80000100a00 */
[----:B------:R3:W-:Y:S01]  /*d9bb0*/  STL.64 [R1+0x18], R22 ;  /* 0x0000181601007387 */ /* 0x0007e20000100a00 */
[C---:B--2---:R-:W-:Y:S06]  /*d9bc0*/  HMMA.16816.F32 R48, R8.reuse, R14, R48 ;  /* 0x0000000e0830723c */ /* 0x044fec0000001830 */
[----:B---3--:R-:W-:-:S15]  /*d9bd0*/  HMMA.16816.F32 R20, R8, R18, R52 ;  /* 0x000000120814723c */ /* 0x008fde0000001834 */
[----:B------:R-:W-:-:S09]  /*d9be0*/  NOP ;  /* 0x0000000000007918 */ /* 0x000fd20000000000 */
[----:B------:R-:W-:Y:S02]  /*d9bf0*/  IMAD.MOV.U32 R52, RZ, RZ, R22 ;  /* 0x000000ffff347224 */ /* 0x000fe400078e0016 */
[----:B------:R-:W-:Y:S01]  /*d9c00*/  IMAD.MOV.U32 R53, RZ, RZ, R23 ;  /* 0x000000ffff357224 */ /* 0x000fe200078e0017 */
[----:B------:R0:W-:Y:S04]  /*d9c10*/  STL.64 [R1], R20 ;  /* 0x0000001401007387 */ /* 0x0001e80000100a00 */
[----:B------:R-:W-:Y:S04]  /*d9c20*/  STL.64 [R1+0x9a90], R52 ;  /* 0x009a903401007387 */ /* 0x000fe80000100a00 */
[----:B------:R-:W2:Y:S04]  /*d9c30*/  LDL R38, [R1+0x1a00] ;  /* 0x001a000001267983 */ /* 0x000ea80000100800 */
[----:B------:R-:W3:Y:S01]  /*d9c40*/  LDL R39, [R1+0x1a04] ;  /* 0x001a040001277983 */ /* 0x000ee20000100800 */
[C---:B----4-:R-:W-:Y:S06]  /*d9c50*/  HMMA.16816.F32 R56, R8.reuse, R16, R56 ;  /* 0x000000100838723c */ /* 0x050fec0000001838 */
[C---:B0-----:R-:W-:Y:S06]  /*d9c60*/  HMMA.16816.F32 R20, R8.reuse, R12, R24 ;  /* 0x0000000c0814723c */ /* 0x041fec0000001818 */
[C---:B------:R-:W-:Y:S06]  /*d9c70*/  HMMA.16816.F32 R24, R8.reuse, R4, R44 ;  /* 0x000000040818723c */ /* 0x040fec000000182c */
[----:B------:R-:W-:Y:S05]  /*d9c80*/  HMMA.16816.F32 R4, R8, R2, R40 ;  /* 0x000000020804723c */ /* 0x000fea0000001828 */
[----:B------:R-:W-:Y:S04]  /*d9c90*/  STL.64 [R1+0x9868], R58 ;  /* 0x0098683a01007387 */ /* 0x000fe80000100a00 */
[----:B------:R-:W-:Y:S04]  /*d9ca0*/  STL.64 [R1+0x9860], R56 ;  /* 0x0098603801007387 */ /* 0x000fe80000100a00 */
[----:B------:R0:W-:Y:S04]  /*d9cb0*/  STL [R1+0x9858], R49 ;  /* 0x0098583101007387 */ /* 0x0001e80000100800 */
[----:B------:R1:W-:Y:S04]  /*d9cc0*/  STL [R1+0x9854], R50 ;  /* 0x0098543201007387 */ /* 0x0003e80000100800 */
[----:B------:R4:W-:Y:S04]  /*d9cd0*/  STL [R1+0x9850], R51 ;  /* 0x0098503301007387 */ /* 0x0009e80000100800 */
[----:B------:R-:W-:Y:S04]  /*d9ce0*/  STL [R1+0x984c], R22 ;  /* 0x00984c1601007387 */ /* 0x000fe80000100800 */
[----:B------:R-:W-:Y:S04]  /*d9cf0*/  STL [R1+0x9848], R23 ;  /* 0x0098481701007387 */ /* 0x000fe80000100800 */
[----:B------:R-:W-:Y:S04]  /*d9d00*/  STL [R1+0x9844], R26 ;  /* 0x0098441a01007387 */ /* 0x000fe80000100800 */
[----:B------:R-:W-:Y:S01]  /*d9d10*/  STL [R1+0x9840], R27 ;  /* 0x0098401b01007387 */ /* 0x000fe20000100800 */
[----:B0-----:R-:W-:-:S02]  /*d9d20*/  IMAD.MOV.U32 R49, RZ, RZ, R4 ;  /* 0x000000ffff317224 */ /* 0x001fc400078e0004 */
[----:B-1----:R-:W-:Y:S02]  /*d9d30*/  IMAD.MOV.U32 R50, RZ, RZ, R5 ;  /* 0x000000ffff327224 */ /* 0x002fe400078e0005 */
[----:B----4-:R-:W-:-:S05]  /*d9d40*/  IMAD.MOV.U32 R51, RZ, RZ, R6 ;  /* 0x000000ffff337224 */ /* 0x010fca00078e0006 */
[----:B------:R-:W-:Y:S04]  /*d9d50*/  STL.64 [R1+0x9878], R50 ;  /* 0x0098783201007387 */ /* 0x000fe80000100a00 */
        /* <DEDUP_REMOVED lines=17> */
[----:B------:R-:W4:Y:S04]  /*d9e70*/  LDL R18, [R1+0x1a10] ;  /* 0x001a100001127983 */ /* 0x000f280000100800 */
[----:B------:R-:W4:Y:S01]  /*d9e80*/  LDL R19, [R1+0x1a14] ;  /* 0x001a140001137983 */ /* 0x000f220000100800 */
[----:B------:R-:W-:-:S03]  /*d9e90*/  IMAD.MOV.U32 R22, RZ, RZ, R7 ;  /* 0x000000ffff167224 */ /* 0x000fc600078e0007 */
[----:B------:R-:W4:Y:S04]  /*d9ea0*/  LDL R6, [R1+0x1a20] ;  /* 0x001a200001067983 */ /* 0x000f280000100800 */
[----:B------:R-:W4:Y:S01]  /*d9eb0*/  LDL R7, [R1+0x1a24] ;  /* 0x001a240001077983 */ /* 0x000f220000100800 */
[----:B------:R-:W-:-:S03]  /*d9ec0*/  F2FP.F16.E4M3.UNPACK_B R16, R36 ;  /* 0x00000024ff10723e */ /* 0x000fc600020006ff */
[----:B------:R-:W4:Y:S04]  /*d9ed0*/  LDL.LU R60, [R1+0x28ec] ;  /* 0x0028ec00013c7983 */ /* 0x000f280000300800 */
[----:B------:R-:W4:Y:S01]  /*d9ee0*/  LDL.LU R36, [R1+0x28e8] ;  /* 0x0028e80001247983 */ /* 0x000f220000300800 */
[----:B------:R-:W-:-:S03]  /*d9ef0*/  F2FP.F16.E4M3.UNPACK_B R17, R37 ;  /* 0x00000025ff11723e */ /* 0x000fc600020006ff */
[----:B------:R-:W4:Y:S01]  /*d9f00*/  LDL.LU R61, [R1+0x28f4] ;  /* 0x0028f400013d7983 */ /* 0x000f220000300800 */
[----:B------:R-:W-:-:S03]  /*d9f10*/  IMAD R32, R32, 0x100, R31 ;  /* 0x0000010020207824 */ /* 0x000fc600078e021f */
[----:B------:R-:W4:Y:S04]  /*d9f20*/  LDL.LU R37, [R1+0x28f0] ;  /* 0x0028f00001257983 */ /* 0x000f280000300800 */
[----:B------:R-:W4:Y:S01]  /*d9f30*/  LDL.LU R31, [R1+0x28fc] ;  /* 0x0028fc00011f7983 */ /* 0x000f220000300800 */
[----:B------:R-:W-:Y:S02]  /*d9f40*/  IMAD R33, R33, 0x100, R30 ;  /* 0x0000010021217824 */ /* 0x000fe400078e021e */
[----:B------:R-:W-:Y:S02]  /*d9f50*/  IMAD R34, R34, 0x100, R29 ;  /* 0x0000010022227824 */ /* 0x000fe400078e021d */
[----:B------:R-:W-:Y:S01]  /*d9f60*/  IMAD R35, R35, 0x100, R28 ;  /* 0x0000010023237824 */ /* 0x000fe200078e021c */
[----:B--2---:R-:W-:-:S02]  /*d9f70*/  F2FP.F16.E4M3.UNPACK_B R14, R38 ;  /* 0x00000026ff0e723e */ /* 0x004fc400020006ff */
[----:B------:R-:W2:Y:S04]  /*d9f80*/  LDL.LU R38, [R1+0x28f8] ;  /* 0x0028f80001267983 */ /* 0x000ea80000300800 */
[----:B------:R-:W2:Y:S04]  /*d9f90*/  LDL R30, [R1+0x1a30] ;  /* 0x001a3000011e7983 */ /* 0x000ea80000100800 */
[----:B------:R-:W2:Y:S01]  /*d9fa0*/  LDL R29, [R1+0x1a34] ;  /* 0x001a3400011d7983 */ /* 0x000ea20000100800 */
[----:B---3--:R-:W-:-:S03]  /*d9fb0*/  F2FP.F16.E4M3.UNPACK_B R15, R39 ;  /* 0x00000027ff0f723e */ /* 0x008fc600020006ff */
[----:B------:R-:W3:Y:S04]  /*d9fc0*/  LDL.LU R28, [R1+0x2904] ;  /* 0x00290400011c7983 */ /* 0x000ee80000300800 */
[----:B------:R-:W3:Y:S04]  /*d9fd0*/  LDL.LU R39, [R1+0x2900] ;  /* 0x0029000001277983 */ /* 0x000ee80000300800 */
[----:B------:R-:W3:Y:S04]  /*d9fe0*/  LDL.LU R44, [R1+0x1140] ;  /* 0x00114000012c7983 */ /* 0x000ee80000300800 */
[----:B------:R-:W3:Y:S04]  /*d9ff0*/  LDL.LU R45, [R1+0x1144] ;  /* 0x00114400012d7983 */ /* 0x000ee80000300800 */
[----:B------:R-:W3:Y:S04]  /*da000*/  LDL.LU R46, [R1+0x1148] ;  /* 0x00114800012e7983 */ /* 0x000ee80000300800 */
[----:B------:R-:W3:Y:S04]  /*da010*/  LDL R40, [R1+0x1a40] ;  /* 0x001a400001287983 */ /* 0x000ee80000100800 */
[----:B------:R-:W3:Y:S04]  /*da020*/  LDL R41, [R1+0x1a44] ;  /* 0x001a440001297983 */ /* 0x000ee80000100800 */
[----:B------:R-:W3:Y:S04]  /*da030*/  LDL R42, [R1+0x1a50] ;  /* 0x001a5000012a7983 */ /* 0x000ee80000100800 */
[----:B------:R-:W3:Y:S01]  /*da040*/  LDL R43, [R1+0x1a54] ;  /* 0x001a5400012b7983 */ /* 0x000ee20000100800 */
[----:B------:R-:W-:-:S02]  /*da050*/  F2FP.F16.E4M3.UNPACK_B R32, R32 ;  /* 0x00000020ff20723e */ /* 0x000fc400020006ff */
[----:B------:R-:W-:Y:S02]  /*da060*/  F2FP.F16.E4M3.UNPACK_B R33, R33 ;  /* 0x00000021ff21723e */ /* 0x000fe400020006ff */
[----:B------:R-:W-:Y:S02]  /*da070*/  F2FP.F16.E4M3.UNPACK_B R34, R34 ;  /* 0x00000022ff22723e */ /* 0x000fe400020006ff */
[----:B------:R-:W-:Y:S01]  /*da080*/  F2FP.F16.E4M3.UNPACK_B R35, R35 ;  /* 0x00000023ff23723e */ /* 0x000fe200020006ff */
[----:B------:R-:W-:-:S06]  /*da090*/  IMAD.MOV.U32 R47, RZ, RZ, R0 ;  /* 0x000000ffff2f7224 */ /* 0x000fcc00078e0000 */
[----:B----4-:R-:W-:Y:S01]  /*da0a0*/  HMMA.16816.F32 R48, R32, R16, R48 ;  /* 0x000000102030723c */ /* 0x010fe20000001830 */
[----:B------:R-:W-:Y:S02]  /*da0b0*/  F2FP.F16.E4M3.UNPACK_B R12, R18 ;  /* 0x00000012ff0c723e */ /* 0x000fe400020006ff */
[----:B------:R-:W-:-:S15]  /*da0c0*/  F2FP.F16.E4M3.UNPACK_B R13, R19 ;  /* 0x00000013ff0d723e */ /* 0x000fde00020006ff */
[----:B------:R-:W-:-:S06]  /*da0d0*/  NOP ;  /* 0x0000000000007918 */ /* 0x000fcc0000000000 */
[----:B------:R-:W-:Y:S02]  /*da0e0*/  IMAD.MOV.U32 R0, RZ, RZ, R51 ;  /* 0x000000ffff007224 */ /* 0x000fe400078e0033 */
[----:B------:R-:W-:Y:S02]  /*da0f0*/  IMAD.MOV.U32 R26, RZ, RZ, R49 ;  /* 0x000000ffff1a7224 */ /* 0x000fe400078e0031 */
[----:B------:R-:W-:Y:S02]  /*da100*/  IMAD.MOV.U32 R27, RZ, RZ, R50 ;  /* 0x000000ffff1b7224 */ /* 0x000fe400078e0032 */
[----:B------:R-:W-:Y:S01]  /*da110*/  IMAD.MOV.U32 R23, RZ, RZ, R48 ;  /* 0x000000ffff177224 */ /* 0x000fe200078e0030 */
[----:B------:R-:W-:Y:S04]  /*da120*/  STL [R1+0x9c00], R0 ;  /* 0x009c000001007387 */ /* 0x000fe80000100800 */
[----:B------:R-:W-:Y:S04]  /*da130*/  STL.64 [R1+0x98a0], R26 ;  /* 0x0098a01a01007387 */ /* 0x000fe80000100a00 */
[----:B------:R-:W-:Y:S04]  /*da140*/  STL.64 [R1+0x9898], R24 ;  /* 0x0098981801007387 */ /* 0x000fe80000100a00 */
[----:B------:R-:W-:Y:S04]  /*da150*/  STL.64 [R1+0x9890], R22 ;  /* 0x0098901601007387 */ /* 0x000fe80000100a00 */
[----:B------:R0:W-:Y:S02]  /*da160*/  STL.64 [R1+0x9888], R20 ;  /* 0x0098881401007387 */ /* 0x0001e40000100a00 */
[----:B0-----:R-:W-:Y:S07]  /*da170*/  HMMA.16816.F32 R20, R32, R14, R8 ;  /* 0x0000000e2014723c */ /* 0x001fee0000001808 */
[----:B------:R-:W-:-:S02]  /*da180*/  F2FP.F16.E4M3.UNPACK_B R10, R6 ;  /* 0x00000006ff0a723e */ /* 0x000fc400020006ff */
[----:B------:R-:W-:Y:S02]  /*da190*/  F2FP.F16.E4M3.UNPACK_B R11, R7 ;  /* 0x00000007ff0b723e */ /* 0x000fe400020006ff */
[----:B------:R-:W-:-:S12]  /*da1a0*/  HMMA.16816.F32 R4, R32, R12, R56 ;  /* 0x0000000c2004723c */ /* 0x000fd80000001838 */
[----:B------:R-:W-:Y:S04]  /*da1b0*/  STL.64 [R1+0x510], R20 ;  /* 0x0005101401007387 */ /* 0x000fe80000100a00 */
[----:B------:R-:W-:Y:S04]  /*da1c0*/  STL.64 [R1+0x518], R22 ;  /* 0x0005181601007387 */ /* 0x000fe80000100a00 */
[----:B------:R-:W-:Y:S04]  /*da1d0*/  STL.64 [R1+0xa088], R14 ;  /* 0x00a0880e01007387 */ /* 0x000fe80000100a00 */
[----:B------:R-:W-:Y:S04]  /*da1e0*/  STL.64 [R1+0xa080], R12 ;  /* 0x00a0800c01007387 */ /* 0x000fe80000100a00 */
[----:B------:R-:W-:Y:S04]  /*da1f0*/  STL.64 [R1+0x610], R4 ;  /* 0x0006100401007387 */ /* 0x000fe80000100a00 */
[----:B------:R0:W-:Y:S02]  /*da200*/  STL.64 [R1+0x618], R6 ;  /* 0x0006180601007387 */ /* 0x0001e40000100a00 */
[----:B0-----:R-:W-:Y:S01]  /*da210*/  HMMA.16816.F32 R4, R32, R10, R52 ;  /* 0x0000000a2004723c */ /* 0x001fe20000001834 */
[----:B------:R-:W-:-:S02]  /*da220*/  IMAD R36, R36, 0x100, R60 ;  /* 0x0000010024247824 */ /* 0x000fc400078e023c */
[----:B------:R-:W-:-:S03]  /*da230*/  IMAD R37, R37, 0x100, R61 ;  /* 0x0000010025257824 */ /* 0x000fc600078e023d */
[----:B------:R-:W-:Y:S02]  /*da240*/  F2FP.F16.E4M3.UNPACK_B R36, R36 ;  /* 0x00000024ff24723e */ /* 0x000fe400020006ff */
[----:B------:R-:W-:-:S15]  /*da250*/  F2FP.F16.E4M3.UNPACK_B R37, R37 ;  /* 0x00000025ff25723e */ /* 0x000fde00020006ff */
[----:B------:R-:W-:Y:S04]  /*da260*/  STL.64 [R1+0x6a0], R4 ;  /* 0x0006a00401007387 */ /* 0x000fe80000100a00 */
[----:B------:R0:W-:Y:S04]  /*da270*/  STL.64 [R1+0x6a8], R6 ;  /* 0x0006a80601007387 */ /* 0x0001e80000100a00 */
[----:B------:R-:W-:Y:S01]  /*da280*/  STL.64 [R1+0xa068], R10 ;  /* 0x00a0680a01007387 */ /* 0x000fe20000100a00 */
[----:B--2---:R-:W-:Y:S02]  /*da290*/  F2FP.F16.E4M3.UNPACK_B R8, R30 ;  /* 0x0000001eff08723e */ /* 0x004fe400020006ff */
[----:B------:R-:W-:-:S07]  /*da2a0*/  F2FP.F16.E4M3.UNPACK_B R9, R29 ;  /* 0x0000001dff09723e */ /* 0x000fce00020006ff */
[----:B---3--:R-:W-:Y:S01]  /*da2b0*/  HMMA.16816.F32 R12, R32, R8, R44 ;  /* 0x00000008200c723c */ /* 0x008fe2000000182c */
[----:B------:R-:W-:Y:S02]  /*da2c0*/  IMAD R38, R38, 0x100, R31 ;  /* 0x0000010026267824 */ /* 0x000fe400078e021f */
[----:B------:R-:W-:-:S03]  /*da2d0*/  IMAD R39, R39, 0x100, R28 ;  /* 0x0000010027277824 */ /* 0x000fc600078e021c */
[----:B------:R-:W-:Y:S01]  /*da2e0*/  STL.64 [R1+0xa060], R8 ;  /* 0x00a0600801007387 */ /* 0x000fe20000100a00 */
[----:B------:R-:W-:Y:S02]  /*da2f0*/  F2FP.F16.E4M3.UNPACK_B R38, R38 ;  /* 0x00000026ff26723e */ /* 0x000fe400020006ff */
[----:B0-----:R-:W-:Y:S02]  /*da300*/  F2FP.F16.E4M3.UNPACK_B R6, R40 ;  /* 0x00000028ff06723e */ /* 0x001fe400020006ff */
[----:B------:R-:W-:Y:S02]  /*da310*/  F2FP.F16.E4M3.UNPACK_B R7, R41 ;  /* 0x00000029ff07723e */ /* 0x000fe400020006ff */
[----:B------:R-:W-:Y:S02]  /*da320*/  F2FP.F16.E4M3.UNPACK_B R4, R42 ;  /* 0x0000002aff04723e */ /* 0x000fe400020006ff */
[----:B------:R-:W-:-:S08]  /*da330*/  F2FP.F16.E4M3.UNPACK_B R5, R43 ;  /* 0x0000002bff05723e */ /* 0x000fd000020006ff */
        /* <DEDUP_REMOVED lines=91> */
[----:B----4-:R-:W-:-:S15]  /*da8f0*/  HMMA.16816.F32 R36, R32, R6, R36 ;  /* 0x000000062024723c */ /* 0x010fde0000001824 */
[----:B------:R-:W-:-:S08]  /*da900*/  NOP ;  /* 0x0000000000007918 */ /* 0x000fd00000000000 */
[----:B------:R-:W-:Y:S04]  /*da910*/  STL.64 [R1+0x1360], R36 ;  /* 0x0013602401007387 */ /* 0x000fe80000100a00 */
[----:B------:R0:W-:Y:S04]  /*da920*/  STL.64 [R1+0x1368], R38 ;  /* 0x0013682601007387 */ /* 0x0001e80000100a00 */
[----:B0-----:R-:W4:Y:S04]  /*da930*/  LDL.LU.64 R38, [R1+0xa0b8] ;  /* 0x00a0b80001267983 */ /* 0x001f280000300a00 */
[----:B------:R-:W4:Y:S01]  /*da940*/  LDL.LU.64 R36, [R1+0xa0b0] ;  /* 0x00a0b00001247983 */ /* 0x000f220000300a00 */
[----:B--2---:R-:W-:-:S02]  /*da950*/  F2FP.F16.E4M3.UNPACK_B R2, R2 ;  /* 0x00000002ff02723e */ /* 0x004fc400020006ff */
[----:B---3--:R-:W-:Y:S01]  /*da960*/  F2FP.F16.E4M3.UNPACK_B R3, R3 ;  /* 0x00000003ff03723e */ /* 0x008fe200020006ff */
[C---:B------:R-:W-:Y:S06]  /*da970*/  HMMA.16816.F32 R52, R32.reuse, R4, R52 ;  /* 0x000000042034723c */ /* 0x040fec0000001834 */
[----:B------:R-:W-:-:S15]  /*da980*/  HMMA.16816.F32 R32, R32, R2, R20 ;  /* 0x000000022020723c */ /* 0x000fde0000001814 */
[----:B------:R-:W-:-:S02]  /*da990*/  NOP ;  /* 0x0000000000007918 */ /* 0x000fc40000000000 */
        /* <DEDUP_REMOVED lines=8> */
[----:B0-----:R-:W2:Y:S04]  /*daa20*/  LDL.LU R33, [R1+0x290c] ;  /* 0x00290c0001217983 */ /* 0x001ea80000300800 */
[----:B-1----:R-:W2:Y:S04]  /*daa30*/  LDL.LU R34, [R1+0x2908] ;  /* 0x0029080001227983 */ /* 0x002ea80000300800 */
[----:B------:R-:W2:Y:S01]  /*daa40*/  LDL.LU R35, [R1+0x2914] ;  /* 0x0029140001237983 */ /* 0x000ea20000300800 */
[----:B----4-:R-:W-:-:S07]  /*daa50*/  F2FP.F16.E4M3.UNPACK_B R39, R39 ;  /* 0x00000027ff27723e */ /* 0x010fce00020006ff */
[----:B------:R-:W-:-:S15]  /*daa60*/  HMMA.16816.F32 R12, R36, R16, R12 ;  /* 0x00000010240c723c */ /* 0x000fde000000180c */
[----:B------:R-:W-:-:S08]  /*daa70*/  NOP ;  /* 0x0000000000007918 */ /* 0x000fd00000000000 */
        /* <DEDUP_REMOVED lines=40> */
[----:B------:R-:W-:Y:S04]  /*dad00*/  STL [R1+0xa028], R7 ;  /* 0x00a0280701007387 */ /* 0x000fe80000100800 */
[----:B------:R-:W-:Y:S04]  /*dad10*/  STL.64 [R1+0x1310], R20 ;  /* 0x0013101401007387 */ /* 0x000fe80000100a00 */
[----:B------:R0:W-:Y:S02]  /*dad20*/  STL.64 [R1+0x1318], R22 ;  /* 0x0013181601007387 */ /* 0x0001e40000100a00 */
[----:B0-----:R-:W-:Y:S06]  /*dad30*/  HMMA.16816.F32 R20, R36, R2, R24 ;  /* 0x000000022414723c */ /* 0x001fec0000001818 */
[----:B---3--:R-:W-:-:S15]  /*dad40*/  HMMA.16816.F32 R36, R32, R16, R48 ;  /* 0x000000102024723c */ /* 0x008fde0000001830 */
[----:B------:R-:W-:-:S02]  /*dad50*/  NOP ;  /* 0x0000000000007918 */ /* 0x000fc40000000000 */
[----:B------:R-:W-:Y:S04]  /*dad60*/  STL.64 [R1+0x12e0], R20 ;  /* 0x0012e01401007387 */ /* 0x000fe80000100a00 */
[----:B------:R-:W-:Y:S04]  /*dad70*/  STL.64 [R1+0x12e8], R22 ;  /* 0x0012e81601007387 */ /* 0x000fe80000100a00 */
[----:B------:R0:W-:Y:S04]  /*dad80*/  STL.64 [R1+0x12d0], R36 ;  /* 0x0012d02401007387 */ /* 0x0001e80000100a00 */
[----:B------:R-:W-:Y:S04]  /*dad90*/  STL.64 [R1+0x12d8], R38 ;  /* 0x0012d82601007387 */ /* 0x000fe80000100a00 */
[----:B------:R-:W-:Y:S01]  /*dada0*/  STL.64 [R1+0x9ff0], R14 ;  /* 0x009ff00e01007387 */ /* 0x000fe20000100a00 */
[----:B0-----:R-:W-:-:S02]  /*dadb0*/  IMAD R36, R45, 0x100, R44 ;  /* 0x000001002d247824 */ /* 0x001fc400078e022c */
[----:B------:R-:W-:Y:S01]  /*dadc0*/  IMAD R37, R47, 0x100, R46 ;  /* 0x000001002f257824 */ /* 0x000fe200078e022e */
[C---:B--2---:R-:W-:Y:S06]  /*dadd0*/  HMMA.16816.F32 R24, R32.reuse, R14, R56 ;  /* 0x0000000e2018723c */ /* 0x044fec0000001838 */
[----:B----4-:R-:W-:-:S15]  /*dade0*/  HMMA.16816.F32 R20, R32, R12, R52 ;  /* 0x0000000c2014723c */ /* 0x010fde0000001834 */
[----:B------:R-:W-:-:S02]  /*dadf0*/  NOP ;  /* 0x0000000000007918 */ /* 0x000fc40000000000 */
        /* <DEDUP_REMOVED lines=45> */
[----:B------:R-:W4:Y:S04]  /*db0d0*/  LDL.LU R7, [R1+0x293c] ;  /* 0x00293c0001077983 */ /* 0x000f280000300800 */
[----:B------:R-:W4:Y:S04]  /*db0e0*/  LDL.LU R38, [R1+0x2938] ;  /* 0x0029380001267983 */ /* 0x000f280000300800 */
[----:B------:R-:W3:Y:S04]  /*db0f0*/  LDL.LU R39, [R1+0x2944] ;  /* 0x0029440001277983 */ /* 0x000ee80000300800 */
[----:B------:R-:W3:Y:S04]  /*db100*/  LDL.LU R24, [R1+0x2940] ;  /* 0x0029400001187983 */ /* 0x000ee80000300800 */
[----:B--2---:R-:W2:Y:S04]  /*db110*/  LDL.LU R48, [R1+0x1300] ;  /* 0x0013000001307983 */ /* 0x004ea80000300800 */
        /* <DEDUP_REMOVED lines=31> */
[----:B----4-:R-:W-:-:S03]  /*db310*/  IMAD R38, R38, 0x100, R7 ;  /* 0x0000010026267824 */ /* 0x010fc600078e0207 */
[----:B------:R-:W4:Y:S01]  /*db320*/  LDL.LU R7, [R1+0xa028] ;  /* 0x00a0280001077983 */ /* 0x000f220000300800 */
[----:B---3--:R-:W-:Y:S01]  /*db330*/  IMAD R39, R24, 0x100, R39 ;  /* 0x0000010018277824 */ /* 0x008fe200078e0227 */
[----:B------:R-:W-:Y:S02]  /*db340*/  F2FP.F16.E4M3.UNPACK_B R36, R36 ;  /* 0x00000024ff24723e */ /* 0x000fe400020006ff */
[----:B------:R-:W-:Y:S01]  /*db350*/  F2FP.F16.E4M3.UNPACK_B R37, R37 ;  /* 0x00000025ff25723e */ /* 0x000fe200020006ff */
[----:B--2---:R-:W-:Y:S01]  /*db360*/  HMMA.16816.F32 R52, R32, R4, R52 ;  /* 0x000000042034723c */ /* 0x004fe20000001834 */
        /* <DEDUP_REMOVED lines=31> */
[----:B------:R-:W4:Y:S01]  /*db560*/  LDL.LU.64 R8, [R1+0x9fd8] ;  /* 0x009fd80001087983 */ /* 0x000f220000300a00 */
[----:B--2---:R-:W-:-:S15]  /*db570*/  HMMA.16816.F32 R32, R36, R12, R32 ;  /* 0x0000000c2420723c */ /* 0x004fde0000001820 */
[----:B------:R-:W-:-:S08]  /*db580*/  NOP ;  /* 0x0000000000007918 */ /* 0x000fd00000000000 */
[----:B------:R0:W-:Y:S04]  /*db590*/  STL.64 [R1+0x1210], R32 ;  /* 0x0012102001007387 */ /* 0x0001e80000100a00 */
[----:B------:R1:W-:Y:S01]  /*db5a0*/  STL.64 [R1+0x1218], R34 ;  /* 0x0012182201007387 */ /* 0x0003e20000100a00 */
[----:B0-----:R-:W-:Y:S02]  /*db5b0*/  IMAD R32, R26, 0x100, R25 ;  /* 0x000001001a207824 */ /* 0x001fe400078e0219 */
[----:B------:R-:W-:Y:S02]  /*db5c0*/  IMAD R33, R0, 0x100, R27 ;  /* 0x0000010000217824 */ /* 0x000fe400078e021b */
[----:B------:R-:W-:Y:S01]  /*db5d0*/  HMMA.16816.F32 R24, R36, R6, R56 ;  /* 0x000000062418723c */ /* 0x000fe20000001838 */
[----:B-1----:R-:W-:-:S02]  /*db5e0*/  IMAD R34, R19, 0x100, R18 ;  /* 0x0000010013227824 */ /* 0x002fc400078e0212 */
[----:B------:R-:W-:Y:S01]  /*db5f0*/  IMAD R35, R61, 0x100, R60 ;  /* 0x000001003d237824 */ /* 0x000fe200078e023c */
[----:B------:R-:W-:Y:S02]  /*db600*/  F2FP.F16.E4M3.UNPACK_B R32, R32 ;  /* 0x00000020ff20723e */ /* 0x000fe400020006ff */
[----:B------:R-:W-:Y:S02]  /*db610*/  F2FP.F16.E4M3.UNPACK_B R33, R33 ;  /* 0x00000021ff21723e */ /* 0x000fe400020006ff */
[----:B------:R-:W-:Y:S02]  /*db620*/  F2FP.F16.E4M3.UNPACK_B R34, R34 ;  /* 0x00000022ff22723e */ /* 0x000fe400020006ff */
[----:B------:R-:W-:Y:S01]  /*db630*/  F2FP.F16.E4M3.UNPACK_B R35, R35 ;  /* 0x00000023ff23723e */ /* 0x000fe200020006ff */
[----:B---3--:R-:W-:-:S15]  /*db640*/  HMMA.16816.F32 R20, R36, R10, R20 ;  /* 0x0000000a2414723c */ /* 0x008fde0000001814 */
[----:B------:R-:W-:-:S08]  /*db650*/  NOP ;  /* 0x0000000000007918 */ /* 0x000fd00000000000 */
[----:B------:R-:W-:Y:S04]  /*db660*/  STL.64 [R1+0x1200], R20 ;  /* 0x0012001401007387 */ /* 0x000fe80000100a00 */
[----:B------:R4:W-:Y:S02]  /*db670*/  STL.64 [R1+0x1208], R22 ;  /* 0x0012081601007387 */ /* 0x0009e40000100a00 */
[----:B----4-:R-:W-:Y:S06]  /*db680*/  HMMA.16816.F32 R20, R36, R8, R48 ;  /* 0x000000082414723c */ /* 0x010fec0000001830 */
[----:B------:R-:W-:-:S15]  /*db690*/  STL [R1+0x9fb0], R9 ;  /* 0x009fb00901007387 */ /* 0x000fde0000100800 */
[----:B------:R-:W-:-:S02]  /*db6a0*/  NOP ;  /* 0x0000000000007918 */ /* 0x000fc40000000000 */
[----:B------:R-:W-:Y:S04]  /*db6b0*/  STL.64 [R1+0x11f0], R20 ;  /* 0x0011f01401007387 */ /* 0x000fe80000100a00 */
[----:B------:R0:W-:Y:S04]  /*db6c0*/  STL.64 [R1+0x11f8], R22 ;  /* 0x0011f81601007387 */ /* 0x0001e80000100a00 */
[----:B------:R-:W-:Y:S04]  /*db6d0*/  STL.64 [R1+0x11e0], R24 ;  /* 0x0011e01801007387 */ /* 0x000fe80000100a00 */
[----:B------:R-:W-:Y:S04]  /*db6e0*/  STL.64 [R1+0x11e8], R26 ;  /* 0x0011e81a01007387 */ /* 0x000fe80000100a00 */
[----:B------:R-:W-:Y:S04]  /*db6f0*/  STL.64 [R1+0x9fa8], R6 ;  /* 0x009fa80601007387 */ /* 0x000fe80000100a00 */
[----:B------:R1:W-:Y:S01]  /*db700*/  STL.64 [R1+0x9fa0], R4 ;  /* 0x009fa00401007387 */ /* 0x0003e20000100a00 */
[C---:B0-----:R-:W-:Y:S06]  /*db710*/  HMMA.16816.F32 R20, R36.reuse, R4, R52 ;  /* 0x000000042414723c */ /* 0x041fec0000001834 */
[----:B-1----:R-:W-:-:S15]  /*db720*/  HMMA.16816.F32 R4, R36, R2, R28 ;  /* 0x000000022404723c */ /* 0x002fde000000181c */
[----:B------:R-:W-:-:S02]  /*db730*/  NOP ;  /* 0x0000000000007918 */ /* 0x000fc40000000000 */
[----:B------:R-:W-:Y:S04]  /*db740*/  STL.64 [R1+0x11d0], R20 ;  /* 0x0011d01401007387 */ /* 0x000fe80000100a00 */
[----:B------:R0:W-:Y:S04]  /*db750*/  STL.64 [R1+0x11d8], R22 ;  /* 0x0011d81601007387 */ /* 0x0001e80000100a00 */
[----:B------:R-:W-:Y:S04]  /*db760*/  STL.64 [R1+0x9f78], R16 ;  /* 0x009f781001007387 */ /* 0x000fe80000100a00 */
        /* <DEDUP_REMOVED lines=130> */
[----:B------:R4:W-:Y:S02]  /*dbf90*/  STL.64 [R1+0x9f48], R12 ;  /* 0x009f480c01007387 */ /* 0x0009e40000100a00 */
[----:B----4-:R-:W-:Y:S02]  /*dbfa0*/  HMMA.16816.F32 R12, R36, R10, R56 ;  /* 0x0000000a240c723c */ /* 0x010fe40000001838 */
[----:B------:R-:W-:Y:S04]  /*dbfb0*/  STL.64 [R1+0x10f0], R20 ;  /* 0x0010f01401007387 */ /* 0x000fe80000100a00 */
[----:B------:R-:W-:-:S15]  /*dbfc0*/  STL.64 [R1+0x10f8], R22 ;  /* 0x0010f81601007387 */ /* 0x000fde0000100a00 */
[----:B------:R-:W-:-:S02]  /*dbfd0*/  NOP ;  /* 0x0000000000007918 */ /* 0x000fc40000000000 */
[----:B------:R-:W-:Y:S04]  /*dbfe0*/  STL.64 [R1+0x10e0], R12 ;  /* 0x0010e00c01007387 */ /* 0x000fe80000100a00 */
[----:B------:R0:W-:Y:S04]  /*dbff0*/  STL.64 [R1+0x10e8], R14 ;  /* 0x0010e80e01007387 */ /* 0x0001e80000100a00 */
[----:B------:R-:W-:Y:S04]  /*dc000*/  STL.64 [R1+0x9f30], R10 ;  /* 0x009f300a01007387 */ /* 0x000fe80000100a00 */
[----:B------:R1:W-:Y:S01]  /*dc010*/  STL.64 [R1+0x9f28], R8 ;  /* 0x009f280801007387 */ /* 0x0003e20000100a00 */
[C---:B0-----:R-:W-:Y:S06]  /*dc020*/  HMMA.16816.F32 R12, R36.reuse, R8, R28 ;  /* 0x00000008240c723c */ /* 0x041fec000000181c */
[----:B-1----:R-:W-:Y:S01]  /*dc030*/  HMMA.16816.F32 R8, R36, R6, R40 ;  /* 0x000000062408723c */ /* 0x002fe20000001828 */
[----:B------:R-:W-:-:S02]  /*dc040*/  IMAD R34, R45, 0x100, R44 ;  /* 0x000001002d227824 */ /* 0x000fc400078e022c */
[----:B------:R-:W-:-:S14]  /*dc050*/  IMAD R35, R47, 0x100, R46 ;  /* 0x000001002f237824 */ /* 0x000fdc00078e022e */
        /* <DEDUP_REMOVED lines=71> */
[----:B------:R-:W4:Y:S04]  /*dc4d0*/  LDL.LU R60, [R1+0x29c4] ;  /* 0x0029c400013c7983 */ /* 0x000f280000300800 */
[----:B------:R-:W4:Y:S04]  /*dc4e0*/  LDL.LU R61, [R1+0x29c0] ;  /* 0x0029c000013d7983 */ /* 0x000f280000300800 */
[----:B------:R-:W4:Y:S01]  /*dc4f0*/  LDL.LU R56, [R1+0x1020] ;  /* 0x0010200001387983 */ /* 0x000f220000300800 */
[----:B------:R-:W-:-:S02]  /*dc500*/  F2FP.F16.E4M3.UNPACK_B R32, R32 ;  /* 0x00000020ff20723e */ /* 0x000fc400020006ff */
        /* <DEDUP_REMOVED lines=102> */
[----:B------:R-:W-:Y:S01]  /*dcb70*/  STL.64 [R1+0x9e88], R8 ;  /* 0x009e880801007387 */ /* 0x000fe20000100a00 */
[----:B------:R-:W-:-:S02]  /*dcb80*/  IMAD R34, R41, 0x100, R40 ;  /* 0x0000010029227824 */ /* 0x000fc400078e0228 */
[----:B------:R-:W-:-:S14]  /*dcb90*/  IMAD R35, R43, 0x100, R42 ;  /* 0x000001002b237824 */ /* 0x000fdc00078e022a */
[----:B------:R-:W-:Y:S04]  /*dcba0*/  STL.64 [R1+0xf50], R12 ;  /* 0x000f500c01007387 */ /* 0x000fe80000100a00 */
[----:B------:R-:W-:Y:S04]  /*dcbb0*/  STL.64 [R1+0xf58], R14 ;  /* 0x000f580e01007387 */ /* 0x000fe80000100a00 */
        /* <DEDUP_REMOVED lines=156> */
[----:B--2---:R-:W-:-:S15]  /*dd580*/  HMMA.16816.F32 R32, R36, R16, R48 ;  /* 0x000000102420723c */ /* 0x004fde0000001830 */
[----:B------:R-:W-:-:S02]  /*dd590*/  NOP ;  /* 0x0000000000007918 */ /* 0x000fc40000000000 */
[----:B------:R-:W-:Y:S04]  /*dd5a0*/  STL.64 [R1+0xea0], R20 ;  /* 0x000ea01401007387 */ /* 0x000fe80000100a00 */
[----:B------:R0:W-:Y:S04]  /*dd5b0*/  STL.64 [R1+0xea8], R22 ;  /* 0x000ea81601007387 */ /* 0x0001e80000100a00 */
[----:B------:R1:W-:Y:S04]  /*dd5c0*/  STL.64 [R1+0xe90], R32 ;  /* 0x000e902001007387 */ /* 0x0003e80000100a00 */
[----:B------:R-:W-:Y:S04]  /*dd5d0*/  STL.64 [R1+0xe98], R34 ;  /* 0x000e982201007387 */ /* 0x000fe80000100a00 */
[----:B------:R-:W-:Y:S01]  /*dd5e0*/  STL.64 [R1+0x9e18], R14 ;  /* 0x009e180e01007387 */ /* 0x000fe20000100a00 */
[----:B0-----:R-:W-:Y:S01]  /*dd5f0*/  HMMA.16816.F32 R20, R36, R12, R52 ;  /* 0x0000000c2414723c */ /* 0x001fe20000001834 */
[----:B-1----:R-:W-:-:S02]  /*dd600*/  IMAD R32, R45, 0x100, R44 ;  /* 0x000001002d207824 */ /* 0x002fc400078e022c */
[----:B------:R-:W-:-:S03]  /*dd610*/  IMAD R33, R47, 0x100, R46 ;  /* 0x000001002f217824 */ /* 0x000fc600078e022e */
[----:B---3--:R-:W-:-:S15]  /*dd620*/  HMMA.16816.F32 R24, R36, R14, R56 ;  /* 0x0000000e2418723c */ /* 0x008fde0000001838 */
[----:B------:R-:W-:-:S08]  /*dd630*/  NOP ;  /* 0x0000000000007918 */ /* 0x000fd00000000000 */
        /* <DEDUP_REMOVED lines=1065> */
[----:B------:R-:W-:-:S02]  /*e18d0*/  IMAD R36, R36, 0x100, R60 ;  /* 0x0000010024247824 */ /* 0x000fc400078e023c */
[----:B------:R-:W-:Y:S01]  /*e18e0*/  IMAD R37, R37, 0x100, R61 ;  /* 0x0000010025257824 */ /* 0x000fe200078e023d */
[C---:B------:R-:W-:Y:S06]  /*e18f0*/  HMMA.16816.F32 R56, R32.reuse, R6, R56 ;  /* 0x000000062038723c */ /* 0x040fec0000001838 */
[C---:B----4-:R-:W-:Y:S06]  /*e1900*/  HMMA.16816.F32 R24, R32.reuse, R10, R24 ;  /* 0x0000000a2018723c */ /* 0x050fec0000001818 */
[----:B---3--:R-:W-:-:S15]  /*e1910*/  HMMA.16816.F32 R48, R32, R8, R48 ;  /* 0x000000082030723c */ /* 0x008fde0000001830 */
        /* <DEDUP_REMOVED lines=144> */
[----:B---3--:R-:W-:Y:S06]  /*e2220*/  HMMA.16816.F32 R36, R36, R2, R48 ;  /* 0x000000022424723c */ /* 0x008fec0000001830 */
[C---:B------:R-:W-:Y:S05]  /*e2230*/  HMMA.16816.F32 R12, R32.reuse, R16, R12 ;  /* 0x00000010200c723c */ /* 0x040fea000000180c */
[----:B------:R-:W-:Y:S04]  /*e2240*/  STL.64 [R1+0x7e0], R8 ;  /* 0x0007e00801007387 */ /* 0x000fe80000100a00 */
[----:B------:R0:W-:Y:S04]  /*e2250*/  STL.64 [R1+0x7e8], R10 ;  /* 0x0007e80a01007387 */ /* 0x0001e80000100a00 */
[----:B0-----:R-:W2:Y:S04]  /*e2260*/  LDL.LU.64 R10, [R1+0x9b28] ;  /* 0x009b2800010a7983 */ /* 0x001ea80000300a00 */
[----:B------:R-:W2:Y:S04]  /*e2270*/  LDL.LU.64 R8, [R1+0x9b20] ;  /* 0x009b200001087983 */ /* 0x000ea80000300a00 */
[----:B------:R-:W3:Y:S04]  /*e2280*/  LDL.LU R46, [R1+0x2be0] ;  /* 0x002be000012e7983 */ /* 0x000ee80000300800 */
[----:B------:R-:W3:Y:S04]  /*e2290*/  LDL.LU R47, [R1+0x2bdc] ;  /* 0x002bdc00012f7983 */ /* 0x000ee80000300800 */
        /* <DEDUP_REMOVED lines=27> */
[C---:B------:R-:W-:Y:S06]  /*e2450*/  HMMA.16816.F32 R56, R32.reuse, R6, R56 ;  /* 0x000000062038723c */ /* 0x040fec0000001838 */
[----:B------:R-:W-:Y:S01]  /*e2460*/  HMMA.16816.F32 R52, R32, R4, R52 ;  /* 0x000000042034723c */ /* 0x000fe20000001834 */
[----:B------:R-:W-:-:S02]  /*e2470*/  IMAD R36, R36, 0x100, R29 ;  /* 0x0000010024247824 */ /* 0x000fc400078e021d */
[----:B---3--:R-:W-:-:S03]  /*e2480*/  IMAD R37, R37, 0x100, R30 ;  /* 0x0000010025257824 */ /* 0x008fc600078e021e */
[C---:B----4-:R-:W-:Y:S06]  /*e2490*/  HMMA.16816.F32 R24, R32.reuse, R10, R24 ;  /* 0x0000000a2018723c */ /* 0x050fec0000001818 */
[C---:B--2---:R-:W-:Y:S06]  /*e24a0*/  HMMA.16816.F32 R48, R32.reuse, R8, R48 ;  /* 0x000000082030723c */ /* 0x044fec0000001830 */
[----:B------:R-:W-:Y:S11]  /*e24b0*/  HMMA.16816.F32 R32, R32, R2, R40 ;  /* 0x000000022020723c */ /* 0x000ff60000001828 */
        /* <DEDUP_REMOVED lines=14> */
[----:B------:R0:W-:Y:S04]  /*e25a0*/  STL.64 [R1+0x750], R52 ;  /* 0x0007503401007387 */ /* 0x0001e80000100a00 */
[----:B------:R-:W-:Y:S04]  /*e25b0*/  STL.64 [R1+0x758], R54 ;  /* 0x0007583601007387 */ /* 0x000fe80000100a00 */
[----:B0-----:R-:W4:Y:S04]  /*e25c0*/  LDL.LU.64 R52, [R1+0x9a90] ;  /* 0x009a900001347983 */ /* 0x001f280000300a00 */
[----:B------:R-:W4:Y:S04]  /*e25d0*/  LDL.LU.64 R42, [R1+0x9a88] ;  /* 0x009a8800012a7983 */ /* 0x000f280000300a00 */
[----:B------:R-:W4:Y:S04]  /*e25e0*/  LDL.LU.64 R40, [R1+0x9a80] ;  /* 0x009a800001287983 */ /* 0x000f280000300a00 */
        /* <DEDUP_REMOVED lines=23> */
[----:B---3--:R-:W-:Y:S02]  /*e2760*/  HMMA.16816.F32 R12, R36, R10, R48 ;  /* 0x0000000a240c723c */ /* 0x008fe40000001830 */
[----:B------:R-:W-:Y:S04]  /*e2770*/  STL.64 [R1+0x710], R20 ;  /* 0x0007101401007387 */ /* 0x000fe80000100a00 */
[----:B------:R-:W-:-:S15]  /*e2780*/  STL.64 [R1+0x718], R22 ;  /* 0x0007181601007387 */ /* 0x000fde0000100a00 */
[----:B------:R-:W-:-:S02]  /*e2790*/  NOP ;  /* 0x0000000000007918 */ /* 0x000fc40000000000 */
[----:B------:R-:W-:Y:S04]  /*e27a0*/  STL.64 [R1+0x700], R12 ;  /* 0x0007000c01007387 */ /* 0x000fe80000100a00 */
[----:B------:R4:W-:Y:S02]  /*e27b0*/  STL.64 [R1+0x708], R14 ;  /* 0x0007080e01007387 */ /* 0x0009e40000100a00 */
[----:B----4-:R-:W-:Y:S02]  /*e27c0*/  HMMA.16816.F32 R12, R36, R8, R56 ;  /* 0x00000008240c723c */ /* 0x010fe40000001838 */
[----:B------:R-:W-:Y:S04]  /*e27d0*/  STL.64 [R1+0x9a18], R10 ;  /* 0x009a180a01007387 */ /* 0x000fe80000100a00 */
[----:B------:R-:W-:-:S15]  /*e27e0*/  STL.64 [R1+0x9a10], R8 ;  /* 0x009a100801007387 */ /* 0x000fde0000100a00 */
[----:B------:R-:W-:-:S02]  /*e27f0*/  NOP ;  /* 0x0000000000007918 */ /* 0x000fc40000000000 */
[----:B------:R-:W-:Y:S04]  /*e2800*/  STL.64 [R1+0x6f0], R12 ;  /* 0x0006f00c01007387 */ /* 0x000fe80000100a00 */
[----:B------:R-:W-:Y:S04]  /*e2810*/  STL.64 [R1+0x6f8], R14 ;  /* 0x0006f80e01007387 */ /* 0x000fe80000100a00 */
[----:B------:R-:W2:Y:S04]  /*e2820*/  LDL.LU R48, [R1+0x220] ;  /* 0x0002200001307983 */ /* 0x000ea80000300800 */
[----:B------:R-:W2:Y:S01]  /*e2830*/  LDL.LU R49, [R1+0x224] ;  /* 0x0002240001317983 */ /* 0x000ea20000300800 */
[----:B------:R-:W-:-:S02]  /*e2840*/  IMAD.MOV.U32 R50, RZ, RZ, R42 ;  /* 0x000000ffff327224 */ /* 0x000fc400078e002a */
[----:B------:R-:W-:Y:S01]  /*e2850*/  IMAD.MOV.U32 R51, RZ, RZ, R43 ;  /* 0x000000ffff337224 */ /* 0x000fe200078e002b */
[----:B------:R-:W3:Y:S04]  /*e2860*/  LDL.LU R42, [R1+0x9a7c] ;  /* 0x009a7c00012a7983 */ /* 0x000ee80000300800 */
[----:B------:R-:W4:Y:S04]  /*e2870*/  LDL.LU R43, [R1+0x9a78] ;  /* 0x009a7800012b7983 */ /* 0x000f280000300800 */
[----:B------:R-:W-:Y:S04]  /*e2880*/  STL.64 [R1+0x9a08], R50 ;  /* 0x009a083201007387 */ /* 0x000fe80000100a00 */
[----:B--2---:R0:W-:Y:S04]  /*e2890*/  STL.64 [R1+0x9a00], R48 ;  /* 0x009a003001007387 */ /* 0x0041e80000100a00 */
[----:B------:R-:W2:Y:S04]  /*e28a0*/  LDL.LU R24, [R1+0x230] ;  /* 0x0002300001187983 */ /* 0x000ea80000300800 */
[----:B------:R-:W2:Y:S04]  /*e28b0*/  LDL.LU R25, [R1+0x234] ;  /* 0x0002340001197983 */ /* 0x000ea80000300800 */
[----:B------:R-:W2:Y:S04]  /*e28c0*/  LDL.LU R26, [R1+0x238] ;  /* 0x00023800011a7983 */ /* 0x000ea80000300800 */
[----:B------:R-:W2:Y:S01]  /*e28d0*/  LDL.LU R27, [R1+0x23c] ;  /* 0x00023c00011b7983 */ /* 0x000ea20000300800 */
[----:B----4-:R-:W-:-:S02]  /*e28e0*/  IMAD.MOV.U32 R22, RZ, RZ, R43 ;  /* 0x000000ffff167224 */ /* 0x010fc400078e002b */
[----:B---3--:R-:W-:Y:S01]  /*e28f0*/  IMAD.MOV.U32 R23, RZ, RZ, R42 ;  /* 0x000000ffff177224 */ /* 0x008fe200078e002a */
[----:B--2---:R-:W-:Y:S04]  /*e2900*/  STL.64 [R1+0x9a28], R26 ;  /* 0x009a281a01007387 */ /* 0x004fe80000100a00 */
[----:B------:R1:W-:Y:S04]  /*e2910*/  STL.64 [R1+0x9a20], R24 ;  /* 0x009a201801007387 */ /* 0x0003e80000100a00 */
[----:B------:R-:W2:Y:S04]  /*e2920*/  LDL.LU R20, [R1+0x240] ;  /* 0x0002400001147983 */ /* 0x000ea80000300800 */
[----:B------:R-:W2:Y:S04]  /*e2930*/  LDL.LU R21, [R1+0x244] ;  /* 0x0002440001157983 */ /* 0x000ea80000300800 */
[----:B------:R-:W-:Y:S04]  /*e2940*/  STL.64 [R1+0x9a48], R22 ;  /* 0x009a481601007387 */ /* 0x000fe80000100a00 */
        /* <DEDUP_REMOVED lines=11> */
[----:B------:R-:W2:Y:S04]  /*e2a00*/  LDL.LU R55, [R1+0x2be8] ;  /* 0x002be80001377983 */ /* 0x000ea80000300800 */
[----:B------:R-:W2:Y:S04]  /*e2a10*/  LDL.LU R54, [R1+0x2be4] ;  /* 0x002be40001367983 */ /* 0x000ea80000300800 */
        /* <DEDUP_REMOVED lines=18> */
[----:B------:R-:W2:Y:S01]  /*e2b40*/  LDL.LU R8, [R1+0x260] ;  /* 0x0002600001087983 */ /* 0x000ea20000300800 */
[----:B------:R-:W-:-:S02]  /*e2b50*/  IMAD R32, R28, 0x100, R31 ;  /* 0x000001001c207824 */ /* 0x000fc400078e021f */
[----:B------:R-:W-:Y:S02]  /*e2b60*/  IMAD R33, R45, 0x100, R44 ;  /* 0x000001002d217824 */ /* 0x000fe400078e022c */
[----:B------:R-:W-:Y:S01]  /*e2b70*/  IMAD R34, R47, 0x100, R46 ;  /* 0x000001002f227824 */ /* 0x000fe200078e022e */
[----:B------:R-:W2:Y:S01]  /*e2b80*/  LDL.LU R9, [R1+0x264] ;  /* 0x0002640001097983 */ /* 0x000ea20000300800 */
[----:B------:R-:W-:-:S03]  /*e2b90*/  IMAD R35, R54, 0x100, R55 ;  /* 0x0000010036237824 */ /* 0x000fc600078e0237 */
[----:B------:R-:W2:Y:S04]  /*e2ba0*/  LDL.LU R10, [R1+0x268] ;  /* 0x00026800010a7983 */ /* 0x000ea80000300800 */
[----:B------:R-:W2:Y:S04]  /*e2bb0*/  LDL.LU R11, [R1+0x26c] ;  /* 0x00026c00010b7983 */ /* 0x000ea80000300800 */
[----:B------:R-:W2:Y:S04]  /*e2bc0*/  LDL.LU R42, [R1+0x2bf0] ;  /* 0x002bf000012a7983 */ /* 0x000ea80000300800 */
[----:B------:R-:W2:Y:S04]  /*e2bd0*/  LDL.LU R43, [R1+0x2bf8] ;  /* 0x002bf800012b7983 */ /* 0x000ea80000300800 */
[----:B------:R-:W2:Y:S01]  /*e2be0*/  LDL.LU R31, [R1+0x2c00] ;  /* 0x002c0000011f7983 */ /* 0x000ea20000300800 */
[----:B------:R-:W-:-:S02]  /*e2bf0*/  F2FP.F16.E4M3.UNPACK_B R32, R32 ;  /* 0x00000020ff20723e */ /* 0x000fc400020006ff */
[----:B------:R-:W-:Y:S02]  /*e2c00*/  F2FP.F16.E4M3.UNPACK_B R33, R33 ;  /* 0x00000021ff21723e */ /* 0x000fe400020006ff */
[----:B------:R-:W-:Y:S02]  /*e2c10*/  F2FP.F16.E4M3.UNPACK_B R34, R34 ;  /* 0x00000022ff22723e */ /* 0x000fe400020006ff */
[----:B------:R-:W-:Y:S01]  /*e2c20*/  F2FP.F16.E4M3.UNPACK_B R35, R35 ;  /* 0x00000023ff23723e */ /* 0x000fe200020006ff */
[----:B------:R-:W2:Y:S04]  /*e2c30*/  LDL.LU R28, [R1+0x2c08] ;  /* 0x002c0800011c7983 */ /* 0x000ea80000300800 */
[----:B------:R-:W2:Y:S04]  /*e2c40*/  LDL.LU R44, [R1+0x370] ;  /* 0x00037000012c7983 */ /* 0x000ea80000300800 */
[----:B------:R-:W2:Y:S04]  /*e2c50*/  LDL.LU R45, [R1+0x374] ;  /* 0x00037400012d7983 */ /* 0x000ea80000300800 */
[----:B------:R-:W2:Y:S04]  /*e2c60*/  LDL.LU R46, [R1+0x378] ;  /* 0x00037800012e7983 */ /* 0x000ea80000300800 */
[----:B------:R-:W2:Y:S04]  /*e2c70*/  LDL.LU R47, [R1+0x37c] ;  /* 0x00037c00012f7983 */ /* 0x000ea80000300800 */
[----:B------:R-:W2:Y:S04]  /*e2c80*/  LDL.LU R56, [R1+0x210] ;  /* 0x0002100001387983 */ /* 0x000ea80000300800 */
[----:B------:R-:W2:Y:S01]  /*e2c90*/  LDL.LU R57, [R1+0x214] ;  /* 0x0002140001397983 */ /* 0x000ea20000300800 */
[----:B------:R-:W-:-:S02]  /*e2ca0*/  IMAD.MOV.U32 R58, RZ, RZ, R40 ;  /* 0x000000ffff3a7224 */ /* 0x000fc400078e0028 */
[----:B------:R-:W-:Y:S01]  /*e2cb0*/  IMAD.MOV.U32 R59, RZ, RZ, R41 ;  /* 0x000000ffff3b7224 */ /* 0x000fe200078e0029 */
[----:B------:R-:W2:Y:S04]  /*e2cc0*/  LDL.LU R40, [R1+0x9a74] ;  /* 0x009a740001287983 */ /* 0x000ea80000300800 */
[----:B------:R-:W2:Y:S04]  /*e2cd0*/  LDL.LU R41, [R1+0x9a70] ;  /* 0x009a700001297983 */ /* 0x000ea80000300800 */
[----:B------:R-:W2:Y:S04]  /*e2ce0*/  LDL.LU R18, [R1+0x2c10] ;  /* 0x002c100001127983 */ /* 0x000ea80000300800 */
[----:B------:R-:W2:Y:S04]  /*e2cf0*/  LDL.LU R19, [R1+0x2c0c] ;  /* 0x002c0c0001137983 */ /* 0x000ea80000300800 */
[----:B------:R-:W2:Y:S04]  /*e2d00*/  LDL.LU R55, [R1+0x2c18] ;  /* 0x002c180001377983 */ /* 0x000ea80000300800 */
[----:B------:R-:W2:Y:S01]  /*e2d10*/  LDL.LU R54, [R1+0x2c14] ;  /* 0x002c140001367983 */ /* 0x000ea20000300800 */
[C---:B---3--:R-:W-:Y:S06]  /*e2d20*/  HMMA.16816.F32 R24, R36.reuse, R6, R24 ;  /* 0x000000062418723c */ /* 0x048fec0000001818 */
[C---:B----4-:R-:W-:Y:S06]  /*e2d30*/  HMMA.16816.F32 R48, R36.reuse, R4, R48 ;  /* 0x000000042430723c */ /* 0x050fec0000001830 */
[----:B--2---:R-:W-:Y:S06]  /*e2d40*/  HMMA.16816.F32 R36, R36, R2, R20 ;  /* 0x000000022424723c */ /* 0x004fec0000001814 */
        /* <DEDUP_REMOVED lines=33> */
[----:B----4-:R-:W-:Y:S01]  /*e2f60*/  IMAD R37, R37, 0x100, R43 ;  /* 0x0000010025257824 */ /* 0x010fe200078e022b */
[----:B---3--:R-:W-:-:S15]  /*e2f70*/  HMMA.16816.F32 R48, R32, R10, R48 ;  /* 0x0000000a2030723c */ /* 0x008fde0000001830 */
[----:B------:R-:W-:-:S08]  /*e2f80*/  NOP ;  /* 0x0000000000007918 */ /* 0x000fd00000000000 */
[----:B------:R-:W-:Y:S04]  /*e2f90*/  STL.64 [R1+0x670], R48 ;  /* 0x0006703001007387 */ /* 0x000fe80000100a00 */
[----:B------:R0:W-:Y:S04]  /*e2fa0*/  STL.64 [R1+0x678], R50 ;  /* 0x0006783201007387 */ /* 0x0001e80000100a00 */
[----:B0-----:R-:W3:Y:S04]  /*e2fb0*/  LDL.LU.64 R50, [R1+0x9a08] ;  /* 0x009a080001327983 */ /* 0x001ee80000300a00 */
[----:B------:R-:W3:Y:S04]  /*e2fc0*/  LDL.LU.64 R48, [R1+0x9a00] ;  /* 0x009a000001307983 */ /* 0x000ee80000300a00 */
[----:B------:R-:W2:Y:S04]  /*e2fd0*/  LDL.LU R42, [R1+0x99fc] ;  /* 0x0099fc00012a7983 */ /* 0x000ea80000300800 */
[----:B------:R-:W2:Y:S01]  /*e2fe0*/  LDL.LU R43, [R1+0x99f8] ;  /* 0x0099f800012b7983 */ /* 0x000ea20000300800 */
[----:B------:R-:W-:Y:S01]  /*e2ff0*/  HMMA.16816.F32 R44, R32, R6, R44 ;  /* 0x00000006202c723c */ /* 0x000fe2000000182c */
[----:B------:R-:W-:-:S02]  /*e3000*/  IMAD R38, R38, 0x100, R31 ;  /* 0x0000010026267824 */ /* 0x000fc400078e021f */
[----:B------:R-:W-:-:S03]  /*e3010*/  IMAD R39, R39, 0x100, R28 ;  /* 0x0000010027277824 */ /* 0x000fc600078e021c */
[----:B--2---:R-:W-:-:S15]  /*e3020*/  HMMA.16816.F32 R40, R32, R8, R40 ;  /* 0x000000082028723c */ /* 0x004fde0000001828 */
[----:B------:R-:W-:-:S08]  /*e3030*/  NOP ;  /* 0x0000000000007918 */ /* 0x000fd00000000000 */
[----:B------:R0:W-:Y:S04]  /*e3040*/  STL.64 [R1+0x660], R40 ;  /* 0x0006602801007387 */ /* 0x0001e80000100a00 */
[----:B------:R1:W-:Y:S04]  /*e3050*/  STL.64 [R1+0x668], R42 ;  /* 0x0006682a01007387 */ /* 0x0003e80000100a00 */
[----:B0-----:R-:W2:Y:S04]  /*e3060*/  LDL.LU R40, [R1+0x360] ;  /* 0x0003600001287983 */ /* 0x001ea80000300800 */
[----:B------:R-:W2:Y:S04]  /*e3070*/  LDL.LU R41, [R1+0x364] ;  /* 0x0003640001297983 */ /* 0x000ea80000300800 */
[----:B-1----:R-:W2:Y:S04]  /*e3080*/  LDL.LU R42, [R1+0x368] ;  /* 0x00036800012a7983 */ /* 0x002ea80000300800 */
[----:B------:R-:W2:Y:S04]  /*e3090*/  LDL.LU R43, [R1+0x36c] ;  /* 0x00036c00012b7983 */ /* 0x000ea80000300800 */
[----:B------:R-:W4:Y:S04]  /*e30a0*/  LDL.LU R31, [R1+0x99f4] ;  /* 0x0099f400011f7983 */ /* 0x000f280000300800 */
[----:B------:R-:W4:Y:S04]  /*e30b0*/  LDL.LU R28, [R1+0x99f0] ;  /* 0x0099f000011c7983 */ /* 0x000f280000300800 */
[----:B------:R-:W-:Y:S04]  /*e30c0*/  STL.64 [R1+0x650], R44 ;  /* 0x0006502c01007387 */ /* 0x000fe80000100a00 */
[----:B------:R0:W-:Y:S04]  /*e30d0*/  STL.64 [R1+0x658], R46 ;  /* 0x0006582e01007387 */ /* 0x0001e80000100a00 */
[----:B0-----:R-:W4:Y:S04]  /*e30e0*/  LDL.LU.64 R46, [R1+0x99e8] ;  /* 0x0099e800012e7983 */ /* 0x001f280000300a00 */
[----:B------:R-:W4:Y:S01]  /*e30f0*/  LDL.LU.64 R44, [R1+0x99e0] ;  /* 0x0099e000012c7983 */ /* 0x000f220000300a00 */
[----:B------:R-:W-:-:S02]  /*e3100*/  F2FP.F16.E4M3.UNPACK_B R36, R36 ;  /* 0x00000024ff24723e */ /* 0x000fc400020006ff */
[----:B------:R-:W-:Y:S02]  /*e3110*/  F2FP.F16.E4M3.UNPACK_B R37, R37 ;  /* 0x00000025ff25723e */ /* 0x000fe400020006ff */
[----:B------:R-:W-:Y:S02]  /*e3120*/  F2FP.F16.E4M3.UNPACK_B R38, R38 ;  /* 0x00000026ff26723e */ /* 0x000fe400020006ff */
[----:B------:R-:W-:Y:S01]  /*e3130*/  F2FP.F16.E4M3.UNPACK_B R39, R39 ;  /* 0x00000027ff27723e */ /* 0x000fe200020006ff */
[C---:B------:R-:W-:Y:S06]  /*e3140*/  HMMA.16816.F32 R20, R32.reuse, R2, R20 ;  /* 0x000000022014723c */ /* 0x040fec0000001814 */
[----:B--2---:R-:W-:Y:S06]  /*e3150*/  HMMA.16816.F32 R40, R32, R4, R40 ;  /* 0x000000042028723c */ /* 0x004fec0000001828 */
[C---:B------:R-:W-:Y:S06]  /*e3160*/  HMMA.16816.F32 R32, R36.reuse, R16, R24 ;  /* 0x000000102420723c */ /* 0x040fec0000001818 */
[C---:B---3--:R-:W-:Y:S11]  /*e3170*/  HMMA.16816.F32 R24, R36.reuse, R14, R48 ;  /* 0x0000000e2418723c */ /* 0x048ff60000001830 */
[----:B------:R-:W-:Y:S04]  /*e3180*/  STL.64 [R1+0x640], R40 ;  /* 0x0006402801007387 */ /* 0x000fe80000100a00 */
[----:B------:R-:W-:Y:S04]  /*e3190*/  STL.64 [R1+0x648], R42 ;  /* 0x0006482a01007387 */ /* 0x000fe80000100a00 */
        /* <DEDUP_REMOVED lines=8> */
[C---:B0-----:R-:W-:Y:S06]  /*e3220*/  HMMA.16816.F32 R20, R36.reuse, R12, R56 ;  /* 0x0000000c2414723c */ /* 0x041fec0000001838 */
[----:B----4-:R-:W-:-:S15]  /*e3230*/  HMMA.16816.F32 R12, R36, R10, R44 ;  /* 0x0000000a240c723c */ /* 0x010fde000000182c */
[----:B------:R-:W-:-:S02]  /*e3240*/  NOP ;  /* 0x0000000000007918 */ /* 0x000fc40000000000 */
[----:B------:R-:W-:Y:S04]  /*e3250*/  STL.64 [R1+0x5f0], R20 ;  /* 0x0005f01401007387 */ /* 0x000fe80000100a00 */
[----:B------:R-:W-:Y:S04]  /*e3260*/  STL.64 [R1+0x5f8], R22 ;  /* 0x0005f81601007387 */ /* 0x000fe80000100a00 */
[----:B------:R-:W-:Y:S04]  /*e3270*/  STL.64 [R1+0x5e0], R12 ;  /* 0x0005e00c01007387 */ /* 0x000fe80000100a00 */
[----:B------:R-:W-:Y:S04]  /*e3280*/  STL.64 [R1+0x5e8], R14 ;  /* 0x0005e80e01007387 */ /* 0x000fe80000100a00 */
[----:B------:R-:W2:Y:S01]  /*e3290*/  LDL.LU R48, [R1+0x180] ;  /* 0x0001800001307983 */ /* 0x000ea20000300800 */
[----:B------:R-:W-:-:S02]  /*e32a0*/  IMAD.MOV.U32 R50, RZ, RZ, R30 ;  /* 0x000000ffff327224 */ /* 0x000fc400078e001e */
[----:B------:R-:W-:Y:S02]  /*e32b0*/  IMAD.MOV.U32 R51, RZ, RZ, R29 ;  /* 0x000000ffff337224 */ /* 0x000fe400078e001d */
[----:B------:R-:W-:Y:S02]  /*e32c0*/  IMAD.MOV.U32 R49, RZ, RZ, R31 ;  /* 0x000000ffff317224 */ /* 0x000fe400078e001f */
[----:B------:R-:W3:Y:S04]  /*e32d0*/  LDL.LU R31, [R1+0x99dc] ;  /* 0x0099dc00011f7983 */ /* 0x000ee80000300800 */
[----:B------:R-:W4:Y:S04]  /*e32e0*/  LDL.LU R30, [R1+0x99d8] ;  /* 0x0099d800011e7983 */ /* 0x000f280000300800 */
[----:B------:R-:W3:Y:S04]  /*e32f0*/  LDL.LU R29, [R1+0x99d4] ;  /* 0x0099d400011d7983 */ /* 0x000ee80000300800 */
[----:B------:R-:W-:Y:S04]  /*e3300*/  STL.64 [R1+0x9958], R50 ;  /* 0x0099583201007387 */ /* 0x000fe80000100a00 */
[----:B--2---:R0:W-:Y:S04]  /*e3310*/  STL.64 [R1+0x9950], R48 ;  /* 0x0099503001007387 */ /* 0x0041e80000100a00 */
[----:B------:R-:W2:Y:S04]  /*e3320*/  LDL.LU R24, [R1+0x190] ;  /* 0x0001900001187983 */ /* 0x000ea80000300800 */
[----:B------:R-:W2:Y:S04]  /*e3330*/  LDL.LU R25, [R1+0x194] ;  /* 0x0001940001197983 */ /* 0x000ea80000300800 */
[----:B------:R-:W4:Y:S01]  /*e3340*/  LDL.LU R26, [R1+0x198] ;  /* 0x00019800011a7983 */ /* 0x000f220000300800 */
[----:B------:R-:W-:-:S03]  /*e3350*/  IMAD.MOV.U32 R27, RZ, RZ, R28 ;  /* 0x000000ffff1b7224 */ /* 0x000fc600078e001c */
[----:B------:R-:W3:Y:S04]  /*e3360*/  LDL.LU R28, [R1+0x99d0] ;  /* 0x0099d000011c7983 */ /* 0x000ee80000300800 */
        /* <DEDUP_REMOVED lines=8> */
[----:B0-----:R-:W4:Y:S04]  /*e33f0*/  LDL.LU R48, [R1+0x1c0] ;  /* 0x0001c00001307983 */ /* 0x001f280000300800 */
[----:B------:R-:W4:Y:S04]  /*e3400*/  LDL.LU R49, [R1+0x1c4] ;  /* 0x0001c40001317983 */ /* 0x000f280000300800 */
[----:B------:R-:W3:Y:S04]  /*e3410*/  LDL.LU R50, [R1+0x1c8] ;  /* 0x0001c80001327983 */ /* 0x000ee80000300800 */
[----:B------:R-:W3:Y:S04]  /*e3420*/  LDL.LU R51, [R1+0x1cc] ;  /* 0x0001cc0001337983 */ /* 0x000ee80000300800 */
[----:B---3--:R-:W-:Y:S04]  /*e3430*/  STL.64 [R1+0x9998], R50 ;  /* 0x0099983201007387 */ /* 0x008fe80000100a00 */
[----:B----4-:R0:W-:Y:S04]  /*e3440*/  STL.64 [R1+0x9990], R48 ;  /* 0x0099903001007387 */ /* 0x0101e80000100a00 */
        /* <DEDUP_REMOVED lines=9> */
[----:B------:R-:W3:Y:S01]  /*e34e0*/  LDL.LU R43, [R1+0x1ec] ;  /* 0x0001ec00012b7983 */ /* 0x000ee20000300800 */
[----:B------:R-:W-:-:S02]  /*e34f0*/  IMAD R18, R19, 0x100, R18 ;  /* 0x0000010013127824 */ /* 0x000fc400078e0212 */
[----:B------:R-:W-:Y:S02]  /*e3500*/  IMAD R19, R54, 0x100, R55 ;  /* 0x0000010036137824 */ /* 0x000fe400078e0237 */
[----:B------:R-:W-:Y:S02]  /*e3510*/  IMAD.MOV.U32 R47, RZ, RZ, R28 ;  /* 0x000000ffff2f7224 */ /* 0x000fe400078e001c */
[----:B------:R-:W-:Y:S02]  /*e3520*/  IMAD.MOV.U32 R20, RZ, RZ, R29 ;  /* 0x000000ffff147224 */ /* 0x000fe400078e001d */
[----:B------:R-:W-:Y:S02]  /*e3530*/  IMAD.MOV.U32 R21, RZ, RZ, R30 ;  /* 0x000000ffff157224 */ /* 0x000fe400078e001e */
[----:B------:R-:W-:Y:S01]  /*e3540*/  IMAD.MOV.U32 R22, RZ, RZ, R31 ;  /* 0x000000ffff167224 */ /* 0x000fe200078e001f */
        /* <DEDUP_REMOVED lines=36> */
[----:B----4-:R-:W-:-:S15]  /*e3790*/  HMMA.16816.F32 R28, R36, R8, R28 ;  /* 0x00000008241c723c */ /* 0x010fde000000181c */
[----:B------:R-:W-:-:S08]  /*e37a0*/  NOP ;  /* 0x0000000000007918 */ /* 0x000fd00000000000 */
[----:B------:R0:W-:Y:S04]  /*e37b0*/  STL.64 [R1+0x5d0], R28 ;  /* 0x0005d01c01007387 */ /* 0x0001e80000100a00 */
[----:B------:R1:W-:Y:S04]  /*e37c0*/  STL.64 [R1+0x5d8], R30 ;  /* 0x0005d81e01007387 */ /* 0x0003e80000100a00 */
[----:B0-----:R-:W4:Y:S04]  /*e37d0*/  LDL.LU R28, [R1+0x2c20] ;  /* 0x002c2000011c7983 */ /* 0x001f280000300800 */
[----:B-1----:R-:W4:Y:S04]  /*e37e0*/  LDL.LU R30, [R1+0x2c1c] ;  /* 0x002c1c00011e7983 */ /* 0x002f280000300800 */
[----:B------:R-:W4:Y:S04]  /*e37f0*/  LDL.LU R29, [R1+0x2c28] ;  /* 0x002c2800011d7983 */ /* 0x000f280000300800 */
[----:B------:R-:W4:Y:S01]  /*e3800*/  LDL.LU R31, [R1+0x2c24] ;  /* 0x002c2400011f7983 */ /* 0x000f220000300800 */
[C---:B--2---:R-:W-:Y:S06]  /*e3810*/  HMMA.16816.F32 R40, R36.reuse, R6, R40 ;  /* 0x000000062428723c */ /* 0x044fec0000001828 */
[C---:B------:R-:W-:Y:S06]  /*e3820*/  HMMA.16816.F32 R24, R36.reuse, R4, R24 ;  /* 0x000000042418723c */ /* 0x040fec0000001818 */
[----:B---3--:R-:W-:Y:S01]  /*e3830*/  HMMA.16816.F32 R36, R36, R2, R48 ;  /* 0x000000022424723c */ /* 0x008fe20000001830 */
[----:B----4-:R-:W-:-:S02]  /*e3840*/  IMAD R30, R30, 0x100, R28 ;  /* 0x000001001e1e7824 */ /* 0x010fc400078e021c */
[----:B------:R-:W-:Y:S01]  /*e3850*/  IMAD R31, R31, 0x100, R29 ;  /* 0x000001001f1f7824 */ /* 0x000fe200078e021d */
[----:B------:R-:W-:Y:S02]  /*e3860*/  F2FP.F16.E4M3.UNPACK_B R28, R18 ;  /* 0x00000012ff1c723e */ /* 0x000fe400020006ff */
[----:B------:R-:W-:Y:S02]  /*e3870*/  F2FP.F16.E4M3.UNPACK_B R29, R19 ;  /* 0x00000013ff1d723e */ /* 0x000fe400020006ff */
[----:B------:R-:W-:Y:S01]  /*e3880*/  F2FP.F16.E4M3.UNPACK_B R30, R30 ;  /* 0x0000001eff1e723e */ /* 0x000fe200020006ff */
[----:B------:R-:W2:Y:S01]  /*e3890*/  LDL.LU R18, [R1+0x2c38] ;  /* 0x002c380001127983 */ /* 0x000ea20000300800 */
[----:B------:R-:W-:-:S03]  /*e38a0*/  F2FP.F16.E4M3.UNPACK_B R31, R31 ;  /* 0x0000001fff1f723e */ /* 0x000fc600020006ff */
[----:B------:R-:W3:Y:S04]  /*e38b0*/  LDL.LU R19, [R1+0x2c30] ;  /* 0x002c300001137983 */ /* 0x000ee80000300800 */
[C---:B------:R-:W-:Y:S01]  /*e38c0*/  HMMA.16816.F32 R12, R28.reuse, R16, R12 ;  /* 0x000000101c0c723c */ /* 0x040fe2000000180c */
[----:B------:R-:W-:Y:S04]  /*e38d0*/  STL.64 [R1+0x5c0], R40 ;  /* 0x0005c02801007387 */ /* 0x000fe80000100a00 */
[----:B------:R0:W-:Y:S04]  /*e38e0*/  STL.64 [R1+0x5c8], R42 ;  /* 0x0005c82a01007387 */ /* 0x0001e80000100a00 */
[----:B0-----:R-:W4:Y:S04]  /*e38f0*/  LDL.LU.64 R42, [R1+0x99b8] ;  /* 0x0099b800012a7983 */ /* 0x001f280000300a00 */
[----:B------:R-:W4:Y:S04]  /*e3900*/  LDL.LU.64 R40, [R1+0x99b0] ;  /* 0x0099b00001287983 */ /* 0x000f280000300a00 */
        /* <DEDUP_REMOVED lines=15> */
[----:B------:R-:W2:Y:S01]  /*e3a00*/  LDL.LU.64 R12, [R1+0x9980] ;  /* 0x00998000010c7983 */ /* 0x000ea20000300a00 */
[C---:B---3--:R-:W-:Y:S06]  /*e3a10*/  HMMA.16816.F32 R48, R28.reuse, R10, R48 ;  /* 0x0000000a1c30723c */ /* 0x048fec0000001830 */
        /* <DEDUP_REMOVED lines=15> */
[C---:B------:R-:W-:Y:S06]  /*e3b10*/  HMMA.16816.F32 R36, R28.reuse, R8, R36 ;  /* 0x000000081c24723c */ /* 0x040fec0000001824 */
[----:B------:R-:W-:Y:S01]  /*e3b20*/  HMMA.16816.F32 R44, R28, R6, R44 ;  /* 0x000000061c2c723c */ /* 0x000fe2000000182c */
[----:B------:R-:W-:-:S02]  /*e3b30*/  IMAD R34, R35, 0x100, R34 ;  /* 0x0000010023227824 */ /* 0x000fc400078e0222 */
[----:B------:R-:W-:Y:S02]  /*e3b40*/  IMAD R32, R32, 0x100, R19 ;  /* 0x0000010020207824 */ /* 0x000fe400078e0213 */
[----:B------:R-:W-:Y:S02]  /*e3b50*/  IMAD R33, R33, 0x100, R18 ;  /* 0x0000010021217824 */ /* 0x000fe400078e0212 */
[----:B------:R-:W-:-:S10]  /*e3b60*/  IMAD R35, R54, 0x100, R55 ;  /* 0x0000010036237824 */ /* 0x000fd400078e0237 */
[----:B------:R-:W-:Y:S04]  /*e3b70*/  STL.64 [R1+0x550], R36 ;  /* 0x0005502401007387 */ /* 0x000fe80000100a00 */
[----:B------:R2:W-:Y:S04]  /*e3b80*/  STL.64 [R1+0x558], R38 ;  /* 0x0005582601007387 */ /* 0x0005e80000100a00 */
[----:B------:R-:W-:Y:S04]  /*e3b90*/  STL.64 [R1+0x540], R44 ;  /* 0x0005402c01007387 */ /* 0x000fe80000100a00 */
[----:B------:R-:W-:Y:S04]  /*e3ba0*/  STL.64 [R1+0x548], R46 ;  /* 0x0005482e01007387 */ /* 0x000fe80000100a00 */
[----:B------:R-:W-:Y:S04]  /*e3bb0*/  STL.64 [R1+0x9930], R6 ;  /* 0x0099300601007387 */ /* 0x000fe80000100a00 */
[----:B------:R0:W-:Y:S01]  /*e3bc0*/  STL.64 [R1+0x9928], R4 ;  /* 0x0099280401007387 */ /* 0x0001e20000100a00 */
[----:B------:R-:W-:-:S02]  /*e3bd0*/  F2FP.F16.E4M3.UNPACK_B R32, R32 ;  /* 0x00000020ff20723e */ /* 0x000fc400020006ff */
[----:B------:R-:W-:Y:S02]  /*e3be0*/  F2FP.F16.E4M3.UNPACK_B R33, R33 ;  /* 0x00000021ff21723e */ /* 0x000fe400020006ff */
[----:B------:R-:W-:Y:S02]  /*e3bf0*/  F2FP.F16.E4M3.UNPACK_B R34, R34 ;  /* 0x00000022ff22723e */ /* 0x000fe400020006ff */
[----:B------:R-:W-:Y:S01]  /*e3c00*/  F2FP.F16.E4M3.UNPACK_B R35, R35 ;  /* 0x00000023ff23723e */ /* 0x000fe200020006ff */
[C---:B--2---:R-:W-:Y:S06]  /*e3c10*/  HMMA.16816.F32 R36, R28.reuse, R4, R40 ;  /* 0x000000041c24723c */ /* 0x044fec0000001828 */
[----:B0-----:R-:W-:Y:S06]  /*e3c20*/  HMMA.16816.F32 R4, R28, R2, R20 ;  /* 0x000000021c04723c */ /* 0x001fec0000001814 */
[C---:B---3--:R-:W-:Y:S11]  /*e3c30*/  HMMA.16816.F32 R24, R32.reuse, R16, R24 ;  /* 0x000000102018723c */ /* 0x048ff60000001818 */
[----:B------:R-:W-:Y:S04]  /*e3c40*/  STL.64 [R1+0x530], R36 ;  /* 0x0005302401007387 */ /* 0x000fe80000100a00 */
[----:B------:R-:W-:Y:S04]  /*e3c50*/  STL.64 [R1+0x538], R38 ;  /* 0x0005382601007387 */ /* 0x000fe80000100a00 */
[----:B------:R-:W-:Y:S04]  /*e3c60*/  STL.64 [R1+0x520], R4 ;  /* 0x0005200401007387 */ /* 0x000fe80000100a00 */
[----:B------:R0:W-:Y:S01]  /*e3c70*/  STL.64 [R1+0x528], R6 ;  /* 0x0005280601007387 */ /* 0x0001e20000100a00 */
[C---:B----4-:R-:W-:Y:S06]  /*e3c80*/  HMMA.16816.F32 R20, R32.reuse, R14, R48 ;  /* 0x0000000e2014723c */ /* 0x050fec0000001830 */
[----:B0-----:R-:W-:Y:S01]  /*e3c90*/  HMMA.16816.F32 R4, R32, R12, R56 ;  /* 0x0000000c2004723c */ /* 0x001fe20000001838 */
[----:B------:R-:W-:Y:S04]  /*e3ca0*/  STL.64 [R1+0x500], R24 ;  /* 0x0005001801007387 */ /* 0x000fe80000100a00 */
[----:B------:R-:W-:Y:S04]  /*e3cb0*/  STL.64 [R1+0x508], R26 ;  /* 0x0005081a01007387 */ /* 0x000fe80000100a00 */
[----:B------:R-:W-:Y:S01]  /*e3cc0*/  STL.64 [R1+0x9940], R14 ;  /* 0x0099400e01007387 */ /* 0x000fe20000100a00 */
[----:B------:R-:W-:-:S07]  /*e3cd0*/  IMAD.MOV.U32 R51, RZ, RZ, R60 ;  /* 0x000000ffff337224 */ /* 0x000fce00078e003c */
[----:B------:R-:W-:Y:S04]  /*e3ce0*/  STL.64 [R1+0x4f0], R20 ;  /* 0x0004f01401007387 */ /* 0x000fe80000100a00 */
[----:B------:R-:W-:Y:S04]  /*e3cf0*/  STL.64 [R1+0x4f8], R22 ;  /* 0x0004f81601007387 */ /* 0x000fe80000100a00 */
[----:B------:R-:W-:Y:S04]  /*e3d00*/  STL.64 [R1+0x9938], R12 ;  /* 0x0099380c01007387 */ /* 0x000fe80000100a00 */
[----:B------:R0:W-:Y:S04]  /*e3d10*/  STL.64 [R1+0x4e0], R4 ;  /* 0x0004e00401007387 */ /* 0x0001e80000100a00 */
[----:B------:R1:W-:Y:S04]  /*e3d20*/  STL.64 [R1+0x4e8], R6 ;  /* 0x0004e80601007387 */ /* 0x0003e80000100a00 */
[----:B------:R-:W2:Y:S04]  /*e3d30*/  LDL.LU R48, [R1+0x110] ;  /* 0x0001100001307983 */ /* 0x000ea80000300800 */
[----:B------:R-:W2:Y:S04]  /*e3d40*/  LDL.LU R49, [R1+0x114] ;  /* 0x0001140001317983 */ /* 0x000ea80000300800 */
[----:B------:R-:W2:Y:S04]  /*e3d50*/  LDL.LU R50, [R1+0x118] ;  /* 0x0001180001327983 */ /* 0x000ea80000300800 */
[----:B------:R-:W3:Y:S01]  /*e3d60*/  LDL.LU R60, [R1+0x994c] ;  /* 0x00994c00013c7983 */ /* 0x000ee20000300800 */
[----:B0-----:R-:W-:-:S03]  /*e3d70*/  IMAD.MOV.U32 R4, RZ, RZ, R61 ;  /* 0x000000ffff047224 */ /* 0x001fc600078e003d */
[----:B------:R-:W4:Y:S04]  /*e3d80*/  LDL.LU R61, [R1+0x9948] ;  /* 0x00994800013d7983 */ /* 0x000f280000300800 */
[----:B------:R-:W2:Y:S04]  /*e3d90*/  LDL.LU R5, [R1+0x154] ;  /* 0x0001540001057983 */ /* 0x000ea80000300800 */
[----:B-1----:R-:W2:Y:S04]  /*e3da0*/  LDL.LU R6, [R1+0x158] ;  /* 0x0001580001067983 */ /* 0x002ea80000300800 */
[----:B------:R-:W2:Y:S04]  /*e3db0*/  LDL.LU R7, [R1+0x15c] ;  /* 0x00015c0001077983 */ /* 0x000ea80000300800 */
[----:B------:R-:W2:Y:S04]  /*e3dc0*/  LDL.LU R12, [R1+0x160] ;  /* 0x00016000010c7983 */ /* 0x000ea80000300800 */
[----:B------:R-:W2:Y:S04]  /*e3dd0*/  LDL.LU R13, [R1+0x164] ;  /* 0x00016400010d7983 */ /* 0x000ea80000300800 */
[----:B------:R-:W2:Y:S04]  /*e3de0*/  LDL.LU R28, [R1+0x2c50] ;  /* 0x002c5000011c7983 */ /* 0x000ea80000300800 */
[----:B------:R-:W2:Y:S01]  /*e3df0*/  LDL.LU R29, [R1+0x2c4c] ;  /* 0x002c4c00011d7983 */ /* 0x000ea20000300800 */
[----:B---3--:R-:W-:-:S02]  /*e3e00*/  IMAD.MOV.U32 R15, RZ, RZ, R60 ;  /* 0x000000ffff0f7224 */ /* 0x008fc400078e003c */
[----:B----4-:R-:W-:Y:S02]  /*e3e10*/  IMAD.MOV.U32 R14, RZ, RZ, R61 ;  /* 0x000000ffff0e7224 */ /* 0x010fe400078e003d */
        /* <DEDUP_REMOVED lines=10> */
[C---:B--2---:R-:W-:Y:S03]  /*e3ec0*/  HMMA.16816.F32 R12, R32.reuse, R10, R12 ;  /* 0x0000000a200c723c */ /* 0x044fe6000000180c */
        /* <DEDUP_REMOVED lines=24> */
[----:B------:R0:W-:Y:S01]  /*e4050*/  STL.64 [R1+0x4d8], R14 ;  /* 0x0004d80e01007387 */ /* 0x0001e20000100a00 */
[----:B------:R-:W-:-:S03]  /*e4060*/  IMAD R28, R29, 0x100, R28 ;  /* 0x000001001d1c7824 */ /* 0x000fc600078e021c */
[----:B0-----:R-:W2:Y:S04]  /*e4070*/  LDL.LU.64 R14, [R1+0x9940] ;  /* 0x00994000010e7983 */ /* 0x001ea80000300a00 */
[----:B------:R-:W2:Y:S04]  /*e4080*/  LDL.LU.64 R12, [R1+0x9938] ;  /* 0x00993800010c7983 */ /* 0x000ea80000300a00 */
[----:B------:R0:W-:Y:S01]  /*e4090*/  STL.64 [R1+0x4c0], R4 ;  /* 0x0004c00401007387 */ /* 0x0001e20000100a00 */
[----:B---3--:R-:W-:Y:S02]  /*e40a0*/  IMAD R29, R60, 0x100, R61 ;  /* 0x000001003c1d7824 */ /* 0x008fe400078e023d */
[----:B------:R-:W-:-:S02]  /*e40b0*/  IMAD.MOV.U32 R61, RZ, RZ, R6 ;  /* 0x000000ffff3d7224 */ /* 0x000fc400078e0006 */
[----:B------:R-:W-:Y:S02]  /*e40c0*/  IMAD.MOV.U32 R60, RZ, RZ, R7 ;  /* 0x000000ffff3c7224 */ /* 0x000fe400078e0007 */
[----:B------:R-:W2:Y:S04]  /*e40d0*/  LDL.LU.64 R6, [R1+0x9930] ;  /* 0x0099300001067983 */ /* 0x000ea80000300a00 */
[----:B0-----:R-:W3:Y:S04]  /*e40e0*/  LDL.LU.64 R4, [R1+0x9928] ;  /* 0x0099280001047983 */ /* 0x001ee80000300a00 */
[----:B------:R-:W-:Y:S04]  /*e40f0*/  STL [R1+0x91a4], R60 ;  /* 0x0091a43c01007387 */ /* 0x000fe80000100800 */
[----:B------:R-:W-:Y:S01]  /*e4100*/  STL [R1+0x91a0], R61 ;  /* 0x0091a03d01007387 */ /* 0x000fe20000100800 */
[----:B----4-:R-:W-:-:S02]  /*e4110*/  IMAD R30, R31, 0x100, R30 ;  /* 0x000001001f1e7824 */ /* 0x010fc400078e021e */
[----:B------:R-:W-:Y:S01]  /*e4120*/  IMAD R31, R18, 0x100, R19 ;  /* 0x00000100121f7824 */ /* 0x000fe200078e0213 */
[----:B------:R-:W-:Y:S02]  /*e4130*/  F2FP.F16.E4M3.UNPACK_B R28, R28 ;  /* 0x0000001cff1c723e */ /* 0x000fe400020006ff */
[----:B------:R-:W-:Y:S02]  /*e4140*/  F2FP.F16.E4M3.UNPACK_B R29, R29 ;  /* 0x0000001dff1d723e */ /* 0x000fe400020006ff */
[----:B------:R-:W-:Y:S02]  /*e4150*/  F2FP.F16.E4M3.UNPACK_B R30, R30 ;  /* 0x0000001eff1e723e */ /* 0x000fe400020006ff */
[----:B------:R-:W-:Y:S01]  /*e4160*/  F2FP.F16.E4M3.UNPACK_B R31, R31 ;  /* 0x0000001fff1f723e */ /* 0x000fe200020006ff */
[----:B--2---:R-:W-:-:S15]  /*e4170*/  HMMA.16816.F32 R36, R32, R6, R36 ;  /* 0x000000062024723c */ /* 0x004fde0000001824 */
[----:B------:R-:W-:-:S08]  /*e4180*/  NOP ;  /* 0x0000000000007918 */ /* 0x000fd00000000000 */
[----:B------:R-:W-:Y:S04]  /*e4190*/  STL.64 [R1+0x4b0], R36 ;  /* 0x0004b02401007387 */ /* 0x000fe80000100a00 */
[----:B------:R3:W-:Y:S02]  /*e41a0*/  STL.64 [R1+0x4b8], R38 ;  /* 0x0004b82601007387 */ /* 0x0007e40000100a00 */
[----:B---3--:R-:W-:Y:S02]  /*e41b0*/  HMMA.16816.F32 R36, R32, R4, R44 ;  /* 0x000000042024723c */ /* 0x008fe4000000182c */
[----:B------:R-:W-:Y:S04]  /*e41c0*/  STL.64 [R1+0x9920], R6 ;  /* 0x0099200601007387 */ /* 0x000fe80000100a00 */
[----:B------:R0:W-:Y:S02]  /*e41d0*/  STL.64 [R1+0x9918], R4 ;  /* 0x0099180401007387 */ /* 0x0001e40000100a00 */
[----:B0-----:R-:W-:-:S15]  /*e41e0*/  HMMA.16816.F32 R4, R28, R16, R20 ;  /* 0x000000101c04723c */ /* 0x001fde0000001814 */
[----:B------:R-:W-:Y:S04]  /*e41f0*/  STL.64 [R1+0x4a0], R36 ;  /* 0x0004a02401007387 */ /* 0x000fe80000100a00 */
[----:B------:R0:W-:Y:S02]  /*e4200*/  STL.64 [R1+0x4a8], R38 ;  /* 0x0004a82601007387 */ /* 0x0001e40000100a00 */
[----:B0-----:R-:W-:Y:S03]  /*e4210*/  HMMA.16816.F32 R36, R32, R2, R40 ;  /* 0x000000022024723c */ /* 0x001fe60000001828 */
[----:B------:R-:W-:-:S15]  /*e4220*/  IMAD.MOV.U32 R60, RZ, RZ, R7 ;  /* 0x000000ffff3c7224 */ /* 0x000fde00078e0007 */
[----:B------:R-:W-:-:S06]  /*e4230*/  NOP ;  /* 0x0000000000007918 */ /* 0x000fcc0000000000 */
[----:B------:R-:W-:Y:S01]  /*e4240*/  IMAD.MOV.U32 R61, RZ, RZ, R36 ;  /* 0x000000ffff3d7224 */ /* 0x000fe200078e0024 */
[----:B------:R-:W-:Y:S04]  /*e4250*/  STL [R1+0x484], R37 ;  /* 0x0004842501007387 */ /* 0x000fe80000100800 */
[----:B------:R-:W-:Y:S04]  /*e4260*/  STL.64 [R1+0x488], R38 ;  /* 0x0004882601007387 */ /* 0x000fe80000100a00 */
[----:B------:R-:W-:Y:S04]  /*e4270*/  STL [R1+0x91a8], R61 ;  /* 0x0091a83d01007387 */ /* 0x000fe80000100800 */
[----:B------:R-:W-:Y:S04]  /*e4280*/  STL.64 [R1+0x470], R4 ;  /* 0x0004700401007387 */ /* 0x000fe80000100a00 */
[----:B------:R-:W-:Y:S04]  /*e4290*/  STL [R1+0x478], R6 ;  /* 0x0004780601007387 */ /* 0x000fe80000100800 */
[----:B------:R0:W-:Y:S02]  /*e42a0*/  STL.64 [R1+0x98f0], R16 ;  /* 0x0098f01001007387 */ /* 0x0001e40000100a00 */
[C---:B0-----:R-:W-:Y:S06]  /*e42b0*/  HMMA.16816.F32 R16, R28.reuse, R14, R24 ;  /* 0x0000000e1c10723c */ /* 0x041fec0000001818 */
[----:B------:R-:W-:Y:S01]  /*e42c0*/  HMMA.16816.F32 R4, R28, R12, R48 ;  /* 0x0000000c1c04723c */ /* 0x000fe20000001830 */
[----:B------:R-:W-:Y:S04]  /*e42d0*/  STL [R1+0x91ac], R60 ;  /* 0x0091ac3c01007387 */ /* 0x000fe80000100800 */
[----:B------:R-:W-:-:S12]  /*e42e0*/  STL.64 [R1+0x98e8], R14 ;  /* 0x0098e80e01007387 */ /* 0x000fd80000100a00 */
        /* <DEDUP_REMOVED lines=81> */
[C---:B----4-:R-:W-:Y:S06]  /*e4800*/  HMMA.16816.F32 R40, R28.reuse, R4, R40 ;  /* 0x000000041c28723c */ /* 0x050fec0000001828 */
        /* <DEDUP_REMOVED lines=9> */
[----:B------:R-:W4:Y:S01]  /*e48a0*/  LDL.LU.64 R16, [R1+0x98f0] ;  /* 0x0098f00001107983 */ /* 0x000f220000300a00 */
[----:B------:R-:W-:-:S02]  /*e48b0*/  IMAD R34, R35, 0x100, R34 ;  /* 0x0000010023227824 */ /* 0x000fc400078e0222 */
[----:B------:R-:W-:Y:S02]  /*e48c0*/  IMAD R33, R33, 0x100, R61 ;  /* 0x0000010021217824 */ /* 0x000fe400078e023d */
[----:B------:R-:W-:Y:S01]  /*e48d0*/  IMAD R35, R45, 0x100, R44 ;  /* 0x000001002d237824 */ /* 0x000fe200078e022c */
[----:B------:R-:W-:Y:S02]  /*e48e0*/  F2FP.F16.E4M3.UNPACK_B R32, R32 ;  /* 0x00000020ff20723e */ /* 0x000fe400020006ff */
        /* <DEDUP_REMOVED lines=9> */
[----:B----4-:R-:W-:-:S15]  /*e4980*/  HMMA.16816.F32 R12, R32, R16, R12 ;  /* 0x00000010200c723c */ /* 0x010fde000000180c */
[----:B------:R-:W-:-:S08]  /*e4990*/  NOP ;  /* 0x0000000000007918 */ /* 0x000fd00000000000 */
        /* <DEDUP_REMOVED lines=10> */
[C---:B--2---:R-:W-:Y:S03]  /*e4a40*/  HMMA.16816.F32 R28, R32.reuse, R12, R28 ;  /* 0x0000000c201c723c */ /* 0x044fe6000000181c */
[----:B------:R-:W-:Y:S04]  /*e4a50*/  STL.64 [R1+0x98c0], R14 ;  /* 0x0098c00e01007387 */ /* 0x000fe80000100a00 */
[----:B------:R0:W-:Y:S02]  /*e4a60*/  STL.64 [R1+0x98b8], R12 ;  /* 0x0098b80c01007387 */ /* 0x0001e40000100a00 */
[----:B0-----:R-:W-:-:S14]  /*e4a70*/  HMMA.16816.F32 R12, R32, R10, R36 ;  /* 0x0000000a200c723c */ /* 0x001fdc0000001824 */
[----:B------:R-:W-:Y:S04]  /*e4a80*/  STL.64 [R1+0x3d0], R28 ;  /* 0x0003d01c01007387 */ /* 0x000fe80000100a00 */
[----:B------:R-:W-:Y:S05]  /*e4a90*/  STL.64 [R1+0x3d8], R30 ;  /* 0x0003d81e01007387 */ /* 0x000fea0000100a00 */
[----:B------:R-:W-:Y:S04]  /*e4aa0*/  STL.64 [R1+0x3c0], R12 ;  /* 0x0003c00c01007387 */ /* 0x000fe80000100a00 */
[----:B------:R3:W-:Y:S04]  /*e4ab0*/  STL.64 [R1+0x3c8], R14 ;  /* 0x0003c80e01007387 */ /* 0x0007e80000100a00 */
[----:B------:R-:W-:Y:S04]  /*e4ac0*/  STL.64 [R1+0x98b0], R10 ;  /* 0x0098b00a01007387 */ /* 0x000fe80000100a00 */
[----:B------:R0:W-:Y:S01]  /*e4ad0*/  STL.64 [R1+0x98a8], R8 ;  /* 0x0098a80801007387 */ /* 0x0001e20000100a00 */
[C---:B---3--:R-:W-:Y:S06]  /*e4ae0*/  HMMA.16816.F32 R12, R32.reuse, R8, R40 ;  /* 0x00000008200c723c */ /* 0x048fec0000001828 */
[----:B0-----:R-:W-:-:S15]  /*e4af0*/  HMMA.16816.F32 R8, R32, R6, R24 ;  /* 0x000000062008723c */ /* 0x001fde0000001818 */
[----:B------:R-:W-:-:S02]  /*e4b00*/  NOP ;  /* 0x0000000000007918 */ /* 0x000fc40000000000 */
[----:B------:R-:W-:Y:S04]  /*e4b10*/  STL.64 [R1+0x3b0], R12 ;  /* 0x0003b00c01007387 */ /* 0x000fe80000100a00 */
[----:B------:R-:W-:Y:S04]  /*e4b20*/  STL.64 [R1+0x3b8], R14 ;  /* 0x0003b80e01007387 */ /* 0x000fe80000100a00 */
[----:B------:R-:W-:Y:S04]  /*e4b30*/  STL.64 [R1+0x3a0], R8 ;  /* 0x0003a00801007387 */ /* 0x000fe80000100a00 */
[----:B------:R0:W-:Y:S02]  /*e4b40*/  STL.64 [R1+0x3a8], R10 ;  /* 0x0003a80a01007387 */ /* 0x0001e40000100a00 */
[----:B0-----:R-:W-:Y:S01]  /*e4b50*/  HMMA.16816.F32 R8, R32, R2, R56 ;  /* 0x000000022008723c */ /* 0x001fe20000001838 */
[----:B------:R-:W-:-:S02]  /*e4b60*/  IMAD R29, R21, 0x100, R20 ;  /* 0x00000100151d7824 */ /* 0x000fc400078e0214 */
[----:B------:R-:W2:Y:S01]  /*e4b70*/  LDL.LU R20, [R1+0x40] ;  /* 0x0000400001147983 */ /* 0x000ea20000300800 */
[----:B------:R-:W-:Y:S02]  /*e4b80*/  IMAD R30, R23, 0x100, R22 ;  /* 0x00000100171e7824 */ /* 0x000fe400078e0216 */
[----:B----4-:R-:W-:-:S15]  /*e4b90*/  HMMA.16816.F32 R12, R32, R4, R48 ;  /* 0x00000004200c723c */ /* 0x010fde0000001830 */
[----:B------:R-:W-:-:S08]  /*e4ba0*/  NOP ;  /* 0x0000000000007918 */ /* 0x000fd00000000000 */
[----:B------:R-:W-:Y:S04]  /*e4bb0*/  STL.64 [R1+0x380], R12 ;  /* 0x0003800c01007387 */ /* 0x000fe80000100a00 */
[----:B------:R-:W-:Y:S04]  /*e4bc0*/  STL.64 [R1+0x388], R14 ;  /* 0x0003880e01007387 */ /* 0x000fe80000100a00 */
        /* <DEDUP_REMOVED lines=13> */
[----:B------:R-:W2:Y:S04]  /*e4ca0*/  LDL.LU R12, [R1+0x70] ;  /* 0x00007000010c7983 */ /* 0x000ea80000300800 */
[----:B------:R-:W2:Y:S04]  /*e4cb0*/  LDL.LU R13, [R1+0x74] ;  /* 0x00007400010d7983 */ /* 0x000ea80000300800 */
[----:B------:R-:W2:Y:S04]  /*e4cc0*/  LDL.LU R14, [R1+0x78] ;  /* 0x00007800010e7983 */ /* 0x000ea80000300800 */
[----:B------:R-:W2:Y:S01]  /*e4cd0*/  LDL.LU R15, [R1+0x7c] ;  /* 0x00007c00010f7983 */ /* 0x000ea20000300800 */
[----:B------:R-:W-:-:S02]  /*e4ce0*/  IMAD R28, R47, 0x100, R46 ;  /* 0x000001002f1c7824 */ /* 0x000fc400078e022e */
[----:B------:R-:W-:Y:S01]  /*e4cf0*/  IMAD R31, R54, 0x100, R55 ;  /* 0x00000100361f7824 */ /* 0x000fe200078e0237 */
[----:B------:R-:W-:Y:S02]  /*e4d00*/  F2FP.F16.E4M3.UNPACK_B R29, R29 ;  /* 0x0000001dff1d723e */ /* 0x000fe400020006ff */
[----:B------:R-:W-:Y:S01]  /*e4d10*/  F2FP.F16.E4M3.UNPACK_B R30, R30 ;  /* 0x0000001eff1e723e */ /* 0x000fe200020006ff */
        /* <DEDUP_REMOVED lines=28> */
[----:B------:R-:W3:Y:S04]  /*e4ee0*/  LDL.LU R40, [R1] ;  /* 0x0000000001287983 */ /* 0x000ee80000300800 */
[----:B------:R-:W3:Y:S01]  /*e4ef0*/  LDL.LU R41, [R1+0x4] ;  /* 0x0000040001297983 */ /* 0x000ee20000300800 */
[----:B------:R-:W-:-:S02]  /*e4f00*/  IMAD.MOV.U32 R42, RZ, RZ, R52 ;  /* 0x000000ffff2a7224 */ /* 0x000fc400078e0034 */
[----:B------:R-:W-:Y:S01]  /*e4f10*/  IMAD.MOV.U32 R43, RZ, RZ, R53 ;  /* 0x000000ffff2b7224 */ /* 0x000fe200078e0035 */
[----:B------:R-:W3:Y:S04]  /*e4f20*/  LDL.LU R52, [R1+0x98cc] ;  /* 0x0098cc0001347983 */ /* 0x000ee80000300800 */
[----:B------:R-:W3:Y:S01]  /*e4f30*/  LDL.LU R53, [R1+0x98c8] ;  /* 0x0098c80001357983 */ /* 0x000ee20000300800 */
[----:B--2---:R-:W-:-:S15]  /*e4f40*/  HMMA.16816.F32 R12, R28, R16, R12 ;  /* 0x000000101c0c723c */ /* 0x004fde000000180c */
[----:B------:R-:W-:-:S08]  /*e4f50*/  NOP ;  /* 0x0000000000007918 */ /* 0x000fd00000000000 */
[----:B------:R-:W-:Y:S04]  /*e4f60*/  STL.64 [R1+0x360], R12 ;  /* 0x0003600c01007387 */ /* 0x000fe80000100a00 */
[----:B------:R0:W-:Y:S04]  /*e4f70*/  STL.64 [R1+0x368], R14 ;  /* 0x0003680e01007387 */ /* 0x0001e80000100a00 */
[----:B0-----:R-:W4:Y:S04]  /*e4f80*/  LDL.LU.64 R14, [R1+0x98c0] ;  /* 0x0098c000010e7983 */ /* 0x001f280000300a00 */
[----:B------:R-:W3:Y:S01]  /*e4f90*/  LDL.LU.64 R12, [R1+0x98b8] ;  /* 0x0098b800010c7983 */ /* 0x000ee20000300a00 */
[----:B----4-:R-:W-:-:S15]  /*e4fa0*/  HMMA.16816.F32 R8, R28, R14, R8 ;  /* 0x0000000e1c08723c */ /* 0x010fde0000001808 */
[----:B------:R-:W-:-:S08]  /*e4fb0*/  NOP ;  /* 0x0000000000007918 */ /* 0x000fd00000000000 */
[----:B------:R-:W-:Y:S04]  /*e4fc0*/  STL.64 [R1+0x350], R8 ;  /* 0x0003500801007387 */ /* 0x000fe80000100a00 */
[----:B------:R0:W-:Y:S04]  /*e4fd0*/  STL.64 [R1+0x358], R10 ;  /* 0x0003580a01007387 */ /* 0x0001e80000100a00 */
[----:B0-----:R-:W2:Y:S01]  /*e4fe0*/  LDL.LU.64 R10, [R1+0x98b0] ;  /* 0x0098b000010a7983 */ /* 0x001ea20000300a00 */
[----:B---3--:R-:W-:Y:S03]  /*e4ff0*/  HMMA.16816.F32 R24, R28, R12, R24 ;  /* 0x0000000c1c18723c */ /* 0x008fe60000001818 */
[----:B------:R-:W3:Y:S01]  /*e5000*/  LDL.LU.64 R8, [R1+0x98a8] ;  /* 0x0098a80001087983 */ /* 0x000ee20000300a00 */
[----:B------:R-:W-:-:S02]  /*e5010*/  IMAD R18, R18, 0x100, R54 ;  /* 0x0000010012127824 */ /* 0x000fc400078e0236 */
[----:B------:R-:W-:-:S15]  /*e5020*/  IMAD R19, R19, 0x100, R55 ;  /* 0x0000010013137824 */ /* 0x000fde00078e0237 */
[----:B------:R-:W-:-:S02]  /*e5030*/  NOP ;  /* 0x0000000000007918 */ /* 0x000fc40000000000 */
        /* <DEDUP_REMOVED lines=9> */
[----:B------:R-:W4:Y:S04]  /*e50d0*/  LDL.LU.64 R20, [R1+0x9888] ;  /* 0x0098880001147983 */ /* 0x000f280000300a00 */
[----:B------:R-:W3:Y:S04]  /*e50e0*/  LDL.LU R54, [R1+0x9884] ;  /* 0x0098840001367983 */ /* 0x000ee80000300800 */
[----:B------:R-:W3:Y:S01]  /*e50f0*/  LDL.LU R55, [R1+0x9880] ;  /* 0x0098800001377983 */ /* 0x000ee20000300800 */
[C---:B------:R-:W-:Y:S06]  /*e5100*/  HMMA.16816.F32 R36, R28.reuse, R6, R36 ;  /* 0x000000061c24723c */ /* 0x040fec0000001824 */
[----:B---3--:R-:W-:-:S15]  /*e5110*/  HMMA.16816.F32 R52, R28, R8, R52 ;  /* 0x000000081c34723c */ /* 0x008fde0000001834 */
[----:B------:R-:W-:-:S08]  /*e5120*/  NOP ;  /* 0x0000000000007918 */ /* 0x000fd00000000000 */
[----:B------:R-:W-:Y:S04]  /*e5130*/  STL.64 [R1+0x320], R52 ;  /* 0x0003203401007387 */ /* 0x000fe80000100a00 */
[----:B------:R0:W-:Y:S04]  /*e5140*/  STL.64 [R1+0x328], R54 ;  /* 0x0003283601007387 */ /* 0x0001e80000100a00 */
[----:B0-----:R-:W3:Y:S04]  /*e5150*/  LDL.LU R54, [R1+0x2cc0] ;  /* 0x002cc00001367983 */ /* 0x001ee80000300800 */
[----:B------:R-:W3:Y:S04]  /*e5160*/  LDL.LU R55, [R1+0x2cbc] ;  /* 0x002cbc0001377983 */ /* 0x000ee80000300800 */
[----:B------:R-:W-:Y:S04]  /*e5170*/  STL.64 [R1+0x310], R36 ;  /* 0x0003102401007387 */ /* 0x000fe80000100a00 */
[----:B------:R0:W-:Y:S02]  /*e5180*/  STL.64 [R1+0x318], R38 ;  /* 0x0003182601007387 */ /* 0x0001e40000100a00 */
[C---:B0-----:R-:W-:Y:S06]  /*e5190*/  HMMA.16816.F32 R36, R28.reuse, R4, R44 ;  /* 0x000000041c24723c */ /* 0x041fec000000182c */
[----:B------:R-:W-:Y:S01]  /*e51a0*/  HMMA.16816.F32 R28, R28, R2, R48 ;  /* 0x000000021c1c723c */ /* 0x000fe20000001830 */
[----:B------:R-:W-:-:S02]  /*e51b0*/  F2FP.F16.E4M3.UNPACK_B R52, R18 ;  /* 0x00000012ff34723e */ /* 0x000fc400020006ff */
[----:B------:R-:W-:-:S14]  /*e51c0*/  F2FP.F16.E4M3.UNPACK_B R53, R19 ;  /* 0x00000013ff35723e */ /* 0x000fdc00020006ff */
[----:B------:R0:W-:Y:S01]  /*e51d0*/  STL.64 [R1+0x300], R36 ;  /* 0x0003002401007387 */ /* 0x0001e20000100a00 */
[----:B------:R-:W-:Y:S02]  /*e51e0*/  IMAD.MOV.U32 R18, RZ, RZ, R39 ;  /* 0x000000ffff127224 */ /* 0x000fe400078e0027 */
[----:B------:R-:W-:Y:S02]  /*e51f0*/  IMAD.MOV.U32 R19, RZ, RZ, R38 ;  /* 0x000000ffff137224 */ /* 0x000fe400078e0026 */
[----:B---3--:R-:W-:Y:S02]  /*e5200*/  IMAD R54, R55, 0x100, R54 ;  /* 0x0000010037367824 */ /* 0x008fe400078e0236 */
[----:B------:R-:W-:Y:S02]  /*e5210*/  IMAD R55, R61, 0x100, R60 ;  /* 0x000001003d377824 */ /* 0x000fe400078e023c */
[----:B------:R-:W3:Y:S04]  /*e5220*/  LDL.LU R60, [R1+0x2cd8] ;  /* 0x002cd800013c7983 */ /* 0x000ee80000300800 */
[----:B------:R-:W3:Y:S04]  /*e5230*/  LDL.LU R61, [R1+0x2cd4] ;  /* 0x002cd400013d7983 */ /* 0x000ee80000300800 */
[----:B0-----:R-:W3:Y:S04]  /*e5240*/  LDL.LU R36, [R1+0x2ce0] ;  /* 0x002ce00001247983 */ /* 0x001ee80000300800 */
[----:B------:R-:W3:Y:S04]  /*e5250*/  LDL.LU R37, [R1+0x2cdc] ;  /* 0x002cdc0001257983 */ /* 0x000ee80000300800 */
[----:B------:R-:W3:Y:S04]  /*e5260*/  LDL.LU R44, [R1+0x2ce8] ;  /* 0x002ce800012c7983 */ /* 0x000ee80000300800 */
[----:B------:R-:W3:Y:S01]  /*e5270*/  LDL.LU R45, [R1+0x2ce4] ;  /* 0x002ce400012d7983 */ /* 0x000ee20000300800 */
[----:B------:R-:W-:-:S02]  /*e5280*/  F2FP.F16.E4M3.UNPACK_B R54, R54 ;  /* 0x00000036ff36723e */ /* 0x000fc400020006ff */
[----:B------:R-:W-:Y:S01]  /*e5290*/  F2FP.F16.E4M3.UNPACK_B R55, R55 ;  /* 0x00000037ff37723e */ /* 0x000fe200020006ff */
[----:B------:R-:W-:Y:S04]  /*e52a0*/  STL [R1+0x90fc], R18 ;  /* 0x0090fc1201007387 */ /* 0x000fe80000100800 */
[----:B------:R0:W-:Y:S04]  /*e52b0*/  STL [R1+0x90f8], R19 ;  /* 0x0090f81301007387 */ /* 0x0001e80000100800 */
[----:B------:R-:W3:Y:S04]  /*e52c0*/  LDL.LU.64 R50, [R1+0x9878] ;  /* 0x0098780001327983 */ /* 0x000ee80000300a00 */
[----:B------:R-:W3:Y:S04]  /*e52d0*/  LDL.LU.64 R48, [R1+0x9870] ;  /* 0x0098700001307983 */ /* 0x000ee80000300a00 */
[----:B------:R-:W-:Y:S04]  /*e52e0*/  STL.64 [R1+0x2f0], R28 ;  /* 0x0002f01c01007387 */ /* 0x000fe80000100a00 */
[----:B------:R1:W-:Y:S01]  /*e52f0*/  STL.64 [R1+0x2f8], R30 ;  /* 0x0002f81e01007387 */ /* 0x0003e20000100a00 */
[C---:B0-----:R-:W-:Y:S03]  /*e5300*/  HMMA.16816.F32 R16, R52.reuse, R16, R56 ;  /* 0x000000103410723c */ /* 0x041fe60000001838 */
[----:B-1----:R-:W3:Y:S04]  /*e5310*/  LDL.LU R30, [R1+0x2cd0] ;  /* 0x002cd000011e7983 */ /* 0x002ee80000300800 */
[----:B------:R-:W3:Y:S04]  /*e5320*/  LDL.LU R31, [R1+0x2ccc] ;  /* 0x002ccc00011f7983 */ /* 0x000ee80000300800 */
[----:B------:R-:W3:Y:S04]  /*e5330*/  LDL.LU.64 R58, [R1+0x9868] ;  /* 0x00986800013a7983 */ /* 0x000ee80000300a00 */
[----:B------:R-:W3:Y:S01]  /*e5340*/  LDL.LU.64 R56, [R1+0x9860] ;  /* 0x0098600001387983 */ /* 0x000ee20000300a00 */
[C---:B------:R-:W-:Y:S07]  /*e5350*/  HMMA.16816.F32 R32, R52.reuse, R14, R32 ;  /* 0x0000000e3420723c */ /* 0x040fee0000001820 */
[----:B------:R-:W-:Y:S04]  /*e5360*/  STL.64 [R1+0x2e0], R16 ;  /* 0x0002e01001007387 */ /* 0x000fe80000100a00 */
[----:B------:R0:W-:Y:S02]  /*e5370*/  STL.64 [R1+0x2e8], R18 ;  /* 0x0002e81201007387 */ /* 0x0001e40000100a00 */
[----:B0-----:R-:W-:-:S15]  /*e5380*/  HMMA.16816.F32 R16, R52, R12, R40 ;  /* 0x0000000c3410723c */ /* 0x001fde0000001828 */
[----:B------:R-:W-:-:S08]  /*e5390*/  NOP ;  /* 0x0000000000007918 */ /* 0x000fd00000000000 */
[----:B------:R-:W-:Y:S04]  /*e53a0*/  STL [R1+0x2c4], R17 ;  /* 0x0002c41101007387 */ /* 0x000fe80000100800 */
[----:B------:R-:W-:Y:S04]  /*e53b0*/  STL.64 [R1+0x2d0], R32 ;  /* 0x0002d02001007387 */ /* 0x000fe80000100a00 */
[----:B------:R-:W-:Y:S04]  /*e53c0*/  STL.64 [R1+0x2d8], R34 ;  /* 0x0002d82201007387 */ /* 0x000fe80000100a00 */
[----:B------:R0:W-:Y:S04]  /*e53d0*/  STL.64 [R1+0x2c8], R18 ;  /* 0x0002c81201007387 */ /* 0x0001e80000100a00 */
[----:B------:R-:W3:Y:S04]  /*e53e0*/  LDL.LU R46, [R1+0x19f0] ;  /* 0x0019f000012e7983 */ /* 0x000ee80000300800 */
[----:B------:R-:W3:Y:S01]  /*e53f0*/  LDL.LU R47, [R1+0x19f4] ;  /* 0x0019f400012f7983 */ /* 0x000ee20000300800 */
[----:B0-----:R-:W-:-:S05]  /*e5400*/  IMAD.MOV.U32 R19, RZ, RZ, R16 ;  /* 0x000000ffff137224 */ /* 0x001fca00078e0010 */
[----:B------:R-:W-:Y:S01]  /*e5410*/  STL [R1+0x91c0], R19 ;  /* 0x0091c01301007387 */ /* 0x000fe20000100800 */
[----:B--2---:R-:W-:Y:S02]  /*e5420*/  IMAD.MOV.U32 R35, RZ, RZ, R22 ;  /* 0x000000ffff237224 */ /* 0x004fe400078e0016 */
[----:B------:R-:W-:Y:S02]  /*e5430*/  IMAD.MOV.U32 R40, RZ, RZ, R23 ;  /* 0x000000ffff287224 */ /* 0x000fe400078e0017 */
[----:B----4-:R-:W-:Y:S02]  /*e5440*/  IMAD.MOV.U32 R41, RZ, RZ, R26 ;  /* 0x000000ffff297224 */ /* 0x010fe400078e001a */
[----:B------:R-:W-:Y:S01]  /*e5450*/  IMAD.MOV.U32 R42, RZ, RZ, R27 ;  /* 0x000000ffff2a7224 */ /* 0x000fe200078e001b */
[----:B---3--:R-:W-:Y:S01]  /*e5460*/  HMMA.16816.F32 R12, R52, R10, R56 ;  /* 0x0000000a340c723c */ /* 0x008fe20000001838 */
[----:B------:R-:W-:Y:S02]  /*e5470*/  IMAD.MOV.U32 R32, RZ, RZ, R49 ;  /* 0x000000ffff207224 */ /* 0x000fe400078e0031 */
[----:B------:R-:W2:Y:S01]  /*e5480*/  LDL.LU R49, [R1+0x9858] ;  /* 0x0098580001317983 */ /* 0x000ea20000300800 */
[----:B------:R-:W-:-:S02]  /*e5490*/  IMAD.MOV.U32 R33, RZ, RZ, R50 ;  /* 0x000000ffff217224 */ /* 0x000fc400078e0032 */
[----:B------:R-:W-:-:S15]  /*e54a0*/  IMAD.MOV.U32 R34, RZ, RZ, R51 ;  /* 0x000000ffff227224 */ /* 0x000fde00078e0033 */
[----:B------:R-:W-:-:S02]  /*e54b0*/  NOP ;  /* 0x0000000000007918 */ /* 0x000fc40000000000 */
[----:B------:R-:W-:Y:S04]  /*e54c0*/  STL.64 [R1+0x40], R12 ;  /* 0x0000400c01007387 */ /* 0x000fe80000100a00 */
[----:B------:R-:W-:Y:S04]  /*e54d0*/  STL.64 [R1+0x48], R14 ;  /* 0x0000480e01007387 */ /* 0x000fe80000100a00 */
[----:B------:R-:W2:Y:S04]  /*e54e0*/  LDL.LU R50, [R1+0x9854] ;  /* 0x0098540001327983 */ /* 0x000ea80000300800 */
[----:B------:R-:W2:Y:S04]  /*e54f0*/  LDL.LU R51, [R1+0x9850] ;  /* 0x0098500001337983 */ /* 0x000ea80000300800 */
[----:B------:R-:W3:Y:S04]  /*e5500*/  LDL.LU R22, [R1+0x984c] ;  /* 0x00984c0001167983 */ /* 0x000ee80000300800 */
[----:B------:R-:W4:Y:S04]  /*e5510*/  LDL.LU R38, [R1+0x1a00] ;  /* 0x001a000001267983 */ /* 0x000f280000300800 */
[----:B------:R-:W4:Y:S04]  /*e5520*/  LDL.LU R39, [R1+0x1a04] ;  /* 0x001a040001277983 */ /* 0x000f280000300800 */
[----:B------:R-:W3:Y:S04]  /*e5530*/  LDL.LU R23, [R1+0x9848] ;  /* 0x0098480001177983 */ /* 0x000ee80000300800 */
[----:B------:R-:W4:Y:S04]  /*e5540*/  LDL.LU R26, [R1+0x9844] ;  /* 0x00984400011a7983 */ /* 0x000f280000300800 */
[----:B------:R-:W4:Y:S01]  /*e5550*/  LDL.LU R27, [R1+0x9840] ;  /* 0x00984000011b7983 */ /* 0x000f220000300800 */
[----:B------:R-:W-:Y:S01]  /*e5560*/  IMAD.MOV.U32 R43, RZ, RZ, R0 ;  /* 0x000000ffff2b7224 */ /* 0x000fe200078e0000 */
[C---:B--2---:R-:W-:Y:S06]  /*e5570*/  HMMA.16816.F32 R8, R52.reuse, R8, R48 ;  /* 0x000000083408723c */ /* 0x044fec0000001830 */
[----:B----4-:R-:W-:-:S15]  /*e5580*/  HMMA.16816.F32 R56, R52, R4, R24 ;  /* 0x000000043438723c */ /* 0x010fde0000001818 */
[----:B------:R-:W-:-:S02]  /*e5590*/  NOP ;  /* 0x0000000000007918 */ /* 0x000fc40000000000 */
[----:B------:R-:W-:Y:S04]  /*e55a0*/  STL.64 [R1+0x20], R8 ;  /* 0x0000200801007387 */ /* 0x000fe80000100a00 */
[----:B------:R3:W-:Y:S01]  /*e55b0*/  STL [R1+0x28], R10 ;  /* 0x0000280a01007387 */ /* 0x0007e20000100800 */
[----:B------:R-:W-:Y:S02]  /*e55c0*/  IMAD.MOV.U32 R0, RZ, RZ, R11 ;  /* 0x000000ffff007224 */ /* 0x000fe400078e000b */
[----:B---3--:R-:W-:Y:S03]  /*e55d0*/  HMMA.16816.F32 R8, R52, R6, R20 ;  /* 0x000000063408723c */ /* 0x008fe60000001814 */
[----:B------:R-:W-:Y:S04]  /*e55e0*/  STL [R1+0x91c4], R0 ;  /* 0x0091c40001007387 */ /* 0x000fe80000100800 */
[----:B------:R-:W-:-:S15]  /*e55f0*/  IMAD R22, R37, 0x100, R36 ;  /* 0x0000010025167824 */ /* 0x000fde00078e0224 */
[----:B------:R-:W-:-:S02]  /*e5600*/  NOP ;  /* 0x0000000000007918 */ /* 0x000fc40000000000 */
[----:B------:R-:W-:Y:S01]  /*e5610*/  IMAD.MOV.U32 R18, RZ, RZ, R11 ;  /* 0x000000ffff127224 */ /* 0x000fe200078e000b */
[----:B------:R-:W-:Y:S04]  /*e5620*/  STL.64 [R1], R8 ;  /* 0x0000000801007387 */ /* 0x000fe80000100a00 */
[----:B------:R-:W-:Y:S04]  /*e5630*/  STL [R1+0x8], R10 ;  /* 0x0000080a01007387 */ /* 0x000fe80000100800 */
[----:B------:R0:W-:Y:S04]  /*e5640*/  STL [R1+0x9248], R18 ;  /* 0x0092481201007387 */ /* 0x0001e80000100800 */
[----:B------:R-:W-:Y:S04]  /*e5650*/  STL.64 [R1+0x9080], R58 ;  /* 0x0090803a01007387 */ /* 0x000fe80000100a00 */
[----:B------:R-:W-:Y:S04]  /*e5660*/  STL.64 [R1+0x9078], R56 ;  /* 0x0090783801007387 */ /* 0x000fe80000100a00 */
[----:B------:R-:W2:Y:S04]  /*e5670*/  LDL.LU R36, [R1+0x1a10] ;  /* 0x001a100001247983 */ /* 0x000ea80000300800 */
[----:B------:R-:W3:Y:S01]  /*e5680*/  LDL.LU R37, [R1+0x1a14] ;  /* 0x001a140001257983 */ /* 0x000ee20000300800 */
[----:B------:R-:W-:Y:S01]  /*e5690*/  HMMA.16816.F32 R52, R52, R2, R32 ;  /* 0x000000023434723c */ /* 0x000fe20000001820 */
[----:B------:R-:W-:-:S02]  /*e56a0*/  IMAD R20, R31, 0x100, R30 ;  /* 0x000001001f147824 */ /* 0x000fc400078e021e */
[----:B------:R-:W-:Y:S02]  /*e56b0*/  IMAD R21, R61, 0x100, R60 ;  /* 0x000001003d157824 */ /* 0x000fe400078e023c */
[----:B------:R-:W-:Y:S01]  /*e56c0*/  IMAD R23, R45, 0x100, R44 ;  /* 0x000001002d177824 */ /* 0x000fe200078e022c */
[----:B------:R-:W-:Y:S02]  /*e56d0*/  F2FP.F16.E4M3.UNPACK_B R22, R22 ;  /* 0x00000016ff16723e */ /* 0x000fe400020006ff */
[----:B------:R-:W-:Y:S02]  /*e56e0*/  F2FP.F16.E4M3.UNPACK_B R16, R46.H1 ;  /* 0x0000002eff10723e */ /* 0x000fe400030006ff */
[----:B------:R-:W-:Y:S02]  /*e56f0*/  F2FP.F16.E4M3.UNPACK_B R20, R20 ;  /* 0x00000014ff14723e */ /* 0x000fe400020006ff */
[----:B------:R-:W-:Y:S02]  /*e5700*/  F2FP.F16.E4M3.UNPACK_B R21, R21 ;  /* 0x00000015ff15723e */ /* 0x000fe400020006ff */
[----:B------:R-:W-:-:S02]  /*e5710*/  F2FP.F16.E4M3.UNPACK_B R23, R23 ;  /* 0x00000017ff17723e */ /* 0x000fc400020006ff */
[----:B------:R-:W-:Y:S01]  /*e5720*/  F2FP.F16.E4M3.UNPACK_B R17, R47.H1 ;  /* 0x0000002fff11723e */ /* 0x000fe200030006ff */
[----:B------:R-:W4:Y:S04]  /*e5730*/  LDL.LU R44, [R1+0x510] ;  /* 0x00051000012c7983 */ /* 0x000f280000300800 */
[----:B------:R-:W4:Y:S04]  /*e5740*/  LDL.LU R45, [R1+0x514] ;  /* 0x00051400012d7983 */ /* 0x000f280000300800 */
[----:B------:R-:W4:Y:S04]  /*e5750*/  LDL.LU R46, [R1+0x518] ;  /* 0x00051800012e7983 */ /* 0x000f280000300800 */
[----:B------:R-:W4:Y:S01]  /*e5760*/  LDL.LU R47, [R1+0x51c] ;  /* 0x00051c00012f7983 */ /* 0x000f220000300800 */
[----:B------:R-:W-:Y:S01]  /*e5770*/  HMMA.16816.F32 R48, R20, R16, R40 ;  /* 0x000000101430723c */ /* 0x000fe20000001828 */
[----:B------:R-:W-:-:S02]  /*e5780*/  F2FP.F16.E4M3.UNPACK_B R14, R38.H1 ;  /* 0x00000026ff0e723e */ /* 0x000fc400030006ff */
[----:B------:R-:W-:Y:S04]  /*e5790*/  STL.64 [R1+0x9090], R54 ;  /* 0x0090903601007387 */ /* 0x000fe80000100a00 */
[----:B------:R-:W-:Y:S04]  /*e57a0*/  STL.64 [R1+0x9088], R52 ;  /* 0x0090883401007387 */ /* 0x000fe80000100a00 */
[----:B------:R-:W4:Y:S04]  /*e57b0*/  LDL.LU R40, [R1+0x610] ;  /* 0x0006100001287983 */ /* 0x000f280000300800 */
[----:B------:R-:W4:Y:S04]  /*e57c0*/  LDL.LU R41, [R1+0x614] ;  /* 0x0006140001297983 */ /* 0x000f280000300800 */
[----:B------:R-:W4:Y:S04]  /*e57d0*/  LDL.LU R42, [R1+0x618] ;  /* 0x00061800012a7983 */ /* 0x000f280000300800 */
[----:B------:R-:W4:Y:S01]  /*e57e0*/  LDL.LU R43, [R1+0x61c] ;  /* 0x00061c00012b7983 */ /* 0x000f220000300800 */
[----:B------:R-:W-:-:S03]  /*e57f0*/  F2FP.F16.E4M3.UNPACK_B R15, R39.H1 ;  /* 0x00000027ff0f723e */ /* 0x000fc600030006ff */
        /* <DEDUP_REMOVED lines=17> */
[----:B------:R-:W-:Y:S04]  /*e5910*/  STL [R1+0x9058], R51 ;  /* 0x0090583301007387 */ /* 0x000fe80000100800 */
[----:B------:R-:W4:Y:S04]  /*e5920*/  LDL.LU R60, [R1+0x2d08] ;  /* 0x002d0800013c7983 */ /* 0x000f280000300800 */
[----:B------:R-:W4:Y:S01]  /*e5930*/  LDL.LU R61, [R1+0x2d04] ;  /* 0x002d0400013d7983 */ /* 0x000f220000300800 */
[----:B--2---:R-:W-:-:S02]  /*e5940*/  F2FP.F16.E4M3.UNPACK_B R12, R36.H1 ;  /* 0x00000024ff0c723e */ /* 0x004fc400030006ff */
[----:B---3--:R-:W-:Y:S01]  /*e5950*/  F2FP.F16.E4M3.UNPACK_B R13, R37.H1 ;  /* 0x00000025ff0d723e */ /* 0x008fe200030006ff */
[----:B------:R-:W2:Y:S04]  /*e5960*/  LDL.LU R36, [R1+0x1a40] ;  /* 0x001a400001247983 */ /* 0x000ea80000300800 */
[----:B------:R-:W3:Y:S04]  /*e5970*/  LDL.LU R37, [R1+0x1a44] ;  /* 0x001a440001257983 */ /* 0x000ee80000300800 */
[----:B------:R-:W2:Y:S04]  /*e5980*/  LDL.LU R32, [R1+0x860] ;  /* 0x0008600001207983 */ /* 0x000ea80000300800 */
[----:B------:R-:W2:Y:S04]  /*e5990*/  LDL.LU R33, [R1+0x864] ;  /* 0x0008640001217983 */ /* 0x000ea80000300800 */
[----:B------:R-:W2:Y:S04]  /*e59a0*/  LDL.LU R34, [R1+0x868] ;  /* 0x0008680001227983 */ /* 0x000ea80000300800 */
[----:B------:R-:W2:Y:S01]  /*e59b0*/  LDL.LU R35, [R1+0x86c] ;  /* 0x00086c0001237983 */ /* 0x000ea20000300800 */
[----:B----4-:R-:W-:Y:S01]  /*e59c0*/  HMMA.16816.F32 R44, R20, R14, R44 ;  /* 0x0000000e142c723c */ /* 0x010fe2000000182c */
[----:B------:R-:W-:-:S02]  /*e59d0*/  F2FP.F16.E4M3.UNPACK_B R10, R38.H1 ;  /* 0x00000026ff0a723e */ /* 0x000fc400030006ff */
[----:B------:R-:W-:-:S15]  /*e59e0*/  F2FP.F16.E4M3.UNPACK_B R11, R39.H1 ;  /* 0x00000027ff0b723e */ /* 0x000fde00030006ff */
[----:B------:R-:W-:-:S05]  /*e59f0*/  NOP ;  /* 0x0000000000007918 */ /* 0x000fca0000000000 */
[----:B------:R-:W-:Y:S04]  /*e5a00*/  STL [R1+0x906c], R44 ;  /* 0x00906c2c01007387 */ /* 0x000fe80000100800 */
[----:B------:R-:W-:Y:S04]  /*e5a10*/  STL [R1+0x9068], R45 ;  /* 0x0090682d01007387 */ /* 0x000fe80000100800 */
[----:B------:R-:W-:Y:S01]  /*e5a20*/  STL [R1+0x9054], R46 ;  /* 0x0090542e01007387 */ /* 0x000fe20000100800 */
[----:B------:R-:W-:Y:S01]  /*e5a30*/  IMAD R26, R8, 0x100, R0 ;  /* 0x00000100081a7824 */ /* 0x000fe200078e0200 */
[----:B------:R-:W-:-:S02]  /*e5a40*/  F2FP.F16.E4M3.UNPACK_B R8, R9.H1 ;  /* 0x00000009ff08723e */ /* 0x000fc400030006ff */
[----:B------:R-:W-:Y:S01]  /*e5a50*/  F2FP.F16.E4M3.UNPACK_B R9, R19.H1 ;  /* 0x00000013ff09723e */ /* 0x000fe200030006ff */
[----:B------:R-:W-:Y:S04]  /*e5a60*/  STL [R1+0x9050], R47 ;  /* 0x0090502f01007387 */ /* 0x000fe80000100800 */
[----:B------:R-:W4:Y:S04]  /*e5a70*/  LDL.LU R38, [R1+0x1a50] ;  /* 0x001a500001267983 */ /* 0x000f280000300800 */
[----:B------:R-:W4:Y:S04]  /*e5a80*/  LDL.LU R39, [R1+0x1a54] ;  /* 0x001a540001277983 */ /* 0x000f280000300800 */
[----:B------:R-:W-:Y:S01]  /*e5a90*/  STL.64 [R1+0x9828], R14 ;  /* 0x0098280e01007387 */ /* 0x000fe20000100a00 */
[----:B------:R-:W-:Y:S06]  /*e5aa0*/  HMMA.16816.F32 R40, R20, R12, R40 ;  /* 0x0000000c1428723c */ /* 0x000fec0000001828 */
[----:B------:R2:W-:Y:S01]  /*e5ab0*/  STL.64 [R1+0x9820], R12 ;  /* 0x0098200c01007387 */ /* 0x0005e20000100a00 */
[----:B------:R-:W-:-:S02]  /*e5ac0*/  IMAD R24, R18, 0x100, R27 ;  /* 0x0000010012187824 */ /* 0x000fc400078e021b */
[----:B------:R-:W-:Y:S02]  /*e5ad0*/  IMAD R25, R7, 0x100, R6 ;  /* 0x0000010007197824 */ /* 0x000fe400078e0206 */
[----:B------:R-:W-:-:S12]  /*e5ae0*/  HMMA.16816.F32 R4, R20, R10, R28 ;  /* 0x0000000a1404723c */ /* 0x000fd8000000181c */
[----:B------:R-:W-:Y:S04]  /*e5af0*/  STL [R1+0x9074], R40 ;  /* 0x0090742801007387 */ /* 0x000fe80000100800 */
[----:B------:R-:W-:Y:S04]  /*e5b00*/  STL [R1+0x9070], R41 ;  /* 0x0090702901007387 */ /* 0x000fe80000100800 */
[----:B------:R-:W-:Y:S04]  /*e5b10*/  STL [R1+0x904c], R42 ;  /* 0x00904c2a01007387 */ /* 0x000fe80000100800 */
[----:B------:R-:W-:Y:S04]  /*e5b20*/  STL [R1+0x9048], R43 ;  /* 0x0090482b01007387 */ /* 0x000fe80000100800 */
[----:B------:R-:W-:Y:S04]  /*e5b30*/  STL.64 [R1+0x9838], R10 ;  /* 0x0098380a01007387 */ /* 0x000fe80000100a00 */
[----:B------:R0:W-:Y:S01]  /*e5b40*/  STL.64 [R1+0x9830], R8 ;  /* 0x0098300801007387 */ /* 0x0001e20000100a00 */
[----:B--2---:R-:W-:-:S15]  /*e5b50*/  HMMA.16816.F32 R12, R20, R8, R32 ;  /* 0x00000008140c723c */ /* 0x004fde0000001820 */
[----:B------:R-:W-:-:S09]  /*e5b60*/  NOP ;  /* 0x0000000000007918 */ /* 0x000fd20000000000 */
[----:B------:R-:W-:Y:S02]  /*e5b70*/  IMAD.MOV.U32 R50, RZ, RZ, R14 ;  /* 0x000000ffff327224 */ /* 0x000fe400078e000e */
[----:B------:R-:W-:Y:S02]  /*e5b80*/  IMAD.MOV.U32 R51, RZ, RZ, R15 ;  /* 0x000000ffff337224 */ /* 0x000fe400078e000f */
[----:B------:R-:W-:Y:S02]  /*e5b90*/  IMAD.MOV.U32 R48, RZ, RZ, R12 ;  /* 0x000000ffff307224 */ /* 0x000fe400078e000c */
[----:B------:R-:W-:Y:S01]  /*e5ba0*/  IMAD.MOV.U32 R49, RZ, RZ, R13 ;  /* 0x000000ffff317224 */ /* 0x000fe200078e000d */
[----:B------:R-:W-:Y:S04]  /*e5bb0*/  STL.64 [R1+0x90a0], R50 ;  /* 0x0090a03201007387 */ /* 0x000fe80000100a00 */
[----:B------:R1:W-:Y:S04]  /*e5bc0*/  STL.64 [R1+0x9098], R48 ;  /* 0x0090983001007387 */ /* 0x0003e80000100a00 */
        /* <DEDUP_REMOVED lines=14> */
[----:B-1----:R-:W2:Y:S04]  /*e5cb0*/  LDL.LU R48, [R1+0x900] ;  /* 0x0009000001307983 */ /* 0x002ea80000300800 */
        /* <DEDUP_REMOVED lines=9> */
[----:B------:R-:W-:Y:S02]  /*e5d50*/  F2FP.F16.E4M3.UNPACK_B R6, R36.H1 ;  /* 0x00000024ff06723e */ /* 0x000fe400030006ff */
[----:B---3--:R-:W-:Y:S01]  /*e5d60*/  F2FP.F16.E4M3.UNPACK_B R7, R37.H1 ;  /* 0x00000025ff07723e */ /* 0x008fe200030006ff */
[----:B------:R-:W3:Y:S01]  /*e5d70*/  LDL.LU R0, [R1+0x2d10] ;  /* 0x002d100001007983 */ /* 0x000ee20000300800 */
[----:B------:R-:W-:Y:S02]  /*e5d80*/  IMAD.MOV.U32 R40, RZ, RZ, R4 ;  /* 0x000000ffff287224 */ /* 0x000fe400078e0004 */
[----:B------:R-:W-:Y:S01]  /*e5d90*/  IMAD.MOV.U32 R41, RZ, RZ, R5 ;  /* 0x000000ffff297224 */ /* 0x000fe200078e0005 */
[----:B------:R-:W3:Y:S01]  /*e5da0*/  LDL.LU R19, [R1+0x2d0c] ;  /* 0x002d0c0001137983 */ /* 0x000ee20000300800 */
[----:B----4-:R-:W-:Y:S02]  /*e5db0*/  F2FP.F16.E4M3.UNPACK_B R4, R38.H1 ;  /* 0x00000026ff04723e */ /* 0x010fe400030006ff */
[----:B------:R-:W-:Y:S01]  /*e5dc0*/  F2FP.F16.E4M3.UNPACK_B R5, R39.H1 ;  /* 0x00000027ff05723e */ /* 0x000fe200030006ff */
[----:B------:R-:W4:Y:S04]  /*e5dd0*/  LDL.LU R32, [R1+0x2d18] ;  /* 0x002d180001207983 */ /* 0x000f280000300800 */
[----:B------:R-:W4:Y:S04]  /*e5de0*/  LDL.LU R33, [R1+0x2d14] ;  /* 0x002d140001217983 */ /* 0x000f280000300800 */
[----:B------:R-:W3:Y:S04]  /*e5df0*/  LDL.LU R28, [R1+0x12f0] ;  /* 0x0012f000011c7983 */ /* 0x000ee80000300800 */
[----:B------:R-:W3:Y:S04]  /*e5e00*/  LDL.LU R29, [R1+0x12f4] ;  /* 0x0012f400011d7983 */ /* 0x000ee80000300800 */
[----:B------:R-:W3:Y:S04]  /*e5e10*/  LDL.LU R30, [R1+0x12f8] ;  /* 0x0012f800011e7983 */ /* 0x000ee80000300800 */
[----:B------:R-:W3:Y:S04]  /*e5e20*/  LDL.LU R31, [R1+0x12fc] ;  /* 0x0012fc00011f7983 */ /* 0x000ee80000300800 */
        /* <DEDUP_REMOVED lines=10> */
[----:B------:R-:W-:-:S15]  /*e5ed0*/  HMMA.16816.F32 R12, R20, R4, R12 ;  /* 0x00000004140c723c */ /* 0x000fde000000180c */
[----:B------:R-:W-:-:S03]  /*e5ee0*/  NOP ;  /* 0x0000000000007918 */ /* 0x000fc60000000000 */
[----:B------:R-:W-:Y:S02]  /*e5ef0*/  IMAD.MOV.U32 R42, RZ, RZ, R10 ;  /* 0x000000ffff2a7224 */ /* 0x000fe400078e000a */
[----:B------:R-:W-:Y:S02]  /*e5f00*/  IMAD.MOV.U32 R43, RZ, RZ, R11 ;  /* 0x000000ffff2b7224 */ /* 0x000fe400078e000b */
[----:B------:R-:W-:Y:S02]  /*e5f10*/  IMAD.MOV.U32 R46, RZ, RZ, R8 ;  /* 0x000000ffff2e7224 */ /* 0x000fe400078e0008 */
[----:B------:R-:W-:Y:S01]  /*e5f20*/  IMAD.MOV.U32 R47, RZ, RZ, R9 ;  /* 0x000000ffff2f7224 */ /* 0x000fe200078e0009 */
[----:B------:R-:W2:Y:S04]  /*e5f30*/  LDL.LU.64 R10, [R1+0x9838] ;  /* 0x00983800010a7983 */ /* 0x000ea80000300a00 */
[----:B------:R-:W3:Y:S04]  /*e5f40*/  LDL.LU.64 R8, [R1+0x9830] ;  /* 0x0098300001087983 */ /* 0x000ee80000300a00 */
[----:B------:R-:W-:Y:S04]  /*e5f50*/  STL.64 [R1+0x90c0], R42 ;  /* 0x0090c02a01007387 */ /* 0x000fe80000100a00 */
[----:B------:R0:W-:Y:S04]  /*e5f60*/  STL.64 [R1+0x90b8], R40 ;  /* 0x0090b82801007387 */ /* 0x0001e80000100a00 */
[----:B0-----:R-:W4:Y:S04]  /*e5f70*/  LDL.LU R40, [R1+0x8e0] ;  /* 0x0008e00001287983 */ /* 0x001f280000300800 */
[----:B------:R-:W4:Y:S04]  /*e5f80*/  LDL.LU R41, [R1+0x8e4] ;  /* 0x0008e40001297983 */ /* 0x000f280000300800 */
[----:B------:R-:W4:Y:S04]  /*e5f90*/  LDL.LU R42, [R1+0x8e8] ;  /* 0x0008e800012a7983 */ /* 0x000f280000300800 */
[----:B------:R-:W4:Y:S04]  /*e5fa0*/  LDL.LU R43, [R1+0x8ec] ;  /* 0x0008ec00012b7983 */ /* 0x000f280000300800 */
[----:B------:R-:W-:Y:S04]  /*e5fb0*/  STL.64 [R1+0x90b0], R46 ;  /* 0x0090b02e01007387 */ /* 0x000fe80000100a00 */
[----:B------:R0:W-:Y:S04]  /*e5fc0*/  STL.64 [R1+0x90a8], R44 ;  /* 0x0090a82c01007387 */ /* 0x0001e80000100a00 */
[----:B0-----:R-:W2:Y:S04]  /*e5fd0*/  LDL.LU R44, [R1+0x890] ;  /* 0x00089000012c7983 */ /* 0x001ea80000300800 */
[----:B------:R-:W2:Y:S04]  /*e5fe0*/  LDL.LU R45, [R1+0x894] ;  /* 0x00089400012d7983 */ /* 0x000ea80000300800 */
[----:B------:R-:W2:Y:S04]  /*e5ff0*/  LDL.LU R46, [R1+0x898] ;  /* 0x00089800012e7983 */ /* 0x000ea80000300800 */
[----:B------:R-:W2:Y:S04]  /*e6000*/  LDL.LU R47, [R1+0x89c] ;  /* 0x00089c00012f7983 */ /* 0x000ea80000300800 */
[----:B------:R-:W-:Y:S04]  /*e6010*/  STL.64 [R1+0xf70], R12 ;  /* 0x000f700c01007387 */ /* 0x000fe80000100a00 */
[----:B------:R0:W-:Y:S04]  /*e6020*/  STL.64 [R1+0xf78], R14 ;  /* 0x000f780e01007387 */ /* 0x0001e80000100a00 */
[----:B0-----:R-:W3:Y:S04]  /*e6030*/  LDL.LU.64 R14, [R1+0x9828] ;  /* 0x00982800010e7983 */ /* 0x001ee80000300a00 */
[----:B------:R-:W3:Y:S01]  /*e6040*/  LDL.LU.64 R12, [R1+0x9820] ;  /* 0x00982000010c7983 */ /* 0x000ee20000300a00 */
[----:B------:R-:W-:-:S02]  /*e6050*/  F2FP.F16.E4M3.UNPACK_B R2, R3.H1 ;  /* 0x00000003ff02723e */ /* 0x000fc400030006ff */
[----:B------:R-:W-:Y:S02]  /*e6060*/  F2FP.F16.E4M3.UNPACK_B R3, R18.H1 ;  /* 0x00000012ff03723e */ /* 0x000fe400030006ff */
[----:B------:R-:W-:Y:S02]  /*e6070*/  F2FP.F16.E4M3.UNPACK_B R24, R24 ;  /* 0x00000018ff18723e */ /* 0x000fe400020006ff */
[----:B------:R-:W-:Y:S02]  /*e6080*/  F2FP.F16.E4M3.UNPACK_B R25, R25 ;  /* 0x00000019ff19723e */ /* 0x000fe400020006ff */
[----:B------:R-:W-:Y:S02]  /*e6090*/  F2FP.F16.E4M3.UNPACK_B R26, R26 ;  /* 0x0000001aff1a723e */ /* 0x000fe400020006ff */
[----:B------:R-:W-:Y:S01]  /*e60a0*/  F2FP.F16.E4M3.UNPACK_B R27, R27 ;  /* 0x0000001bff1b723e */ /* 0x000fe200020006ff */
[----:B--2---:R-:W-:Y:S06]  /*e60b0*/  HMMA.16816.F32 R20, R20, R2, R44 ;  /* 0x000000021414723c */ /* 0x004fec000000182c */
[C---:B----4-:R-:W-:Y:S06]  /*e60c0*/  HMMA.16816.F32 R44, R24.reuse, R16, R40 ;  /* 0x00000010182c723c */ /* 0x050fec0000001828 */
[C---:B---3--:R-:W-:Y:S11]  /*e60d0*/  HMMA.16816.F32 R40, R24.reuse, R14, R48 ;  /* 0x0000000e1828723c */ /* 0x048ff60000001830 */
[----:B------:R-:W-:Y:S04]  /*e60e0*/  STL.64 [R1+0x2b0], R20 ;  /* 0x0002b01401007387 */ /* 0x000fe80000100a00 */
[----:B------:R0:W-:Y:S04]  /*e60f0*/  STL.64 [R1+0x2b8], R22 ;  /* 0x0002b81601007387 */ /* 0x0001e80000100a00 */
[----:B------:R-:W-:Y:S04]  /*e6100*/  STL.64 [R1+0x2a0], R44 ;  /* 0x0002a02c01007387 */ /* 0x000fe80000100a00 */
[----:B------:R-:W-:Y:S04]  /*e6110*/  STL.64 [R1+0x2a8], R46 ;  /* 0x0002a82e01007387 */ /* 0x000fe80000100a00 */
[----:B------:R-:W-:Y:S01]  /*e6120*/  STL.64 [R1+0x97f8], R14 ;  /* 0x0097f80e01007387 */ /* 0x000fe20000100a00 */
[C---:B0-----:R-:W-:Y:S03]  /*e6130*/  HMMA.16816.F32 R20, R24.reuse, R12, R52 ;  /* 0x0000000c1814723c */ /* 0x041fe60000001834 */
[----:B------:R-:W-:Y:S04]  /*e6140*/  STL.64 [R1+0x290], R40 ;  /* 0x0002902801007387 */ /* 0x000fe80000100a00 */
[----:B------:R-:W-:Y:S04]  /*e6150*/  STL.64 [R1+0x298], R42 ;  /* 0x0002982a01007387 */ /* 0x000fe80000100a00 */
[----:B------:R0:W-:Y:S02]  /*e6160*/  STL.64 [R1+0x97f0], R12 ;  /* 0x0097f00c01007387 */ /* 0x0001e40000100a00 */
[C---:B0-----:R-:W-:Y:S10]  /*e6170*/  HMMA.16816.F32 R12, R24.reuse, R10, R56 ;  /* 0x0000000a180c723c */ /* 0x041ff40000001838 */
[----:B------:R-:W-:Y:S04]  /*e6180*/  STL.64 [R1+0x280], R20 ;  /* 0x0002801401007387 */ /* 0x000fe80000100a00 */
[----:B------:R-:W-:Y:S09]  /*e6190*/  STL.64 [R1+0x288], R22 ;  /* 0x0002881601007387 */ /* 0x000ff20000100a00 */
        /* <DEDUP_REMOVED lines=74> */
[----:B------:R-:W-:-:S03]  /*e6640*/  IMAD R20, R19, 0x100, R0 ;  /* 0x0000010013147824 */ /* 0x000fc600078e0200 */
[----:B------:R-:W4:Y:S01]  /*e6650*/  LDL.LU R18, [R1+0x2d34] ;  /* 0x002d340001127983 */ /* 0x000f220000300800 */
[----:B------:R-:W-:-:S03]  /*e6660*/  IMAD R23, R61, 0x100, R60 ;  /* 0x000001003d177824 */ /* 0x000fc600078e023c */
        /* <DEDUP_REMOVED lines=265> */
[----:B------:R-:W-:Y:S01]  /*e7700*/  STL [R1+0x96f8], R7 ;  /* 0x0096f80701007387 */ /* 0x000fe20000100800 */
[----:B------:R-:W-:Y:S07]  /*e7710*/  HMMA.16816.F32 R20, R20, R2, R40 ;  /* 0x000000021414723c */ /* 0x000fee0000001828 */
[----:B------:R-:W-:Y:S04]  /*e7720*/  STL.64 [R1+0x1950], R44 ;  /* 0x0019502c01007387 */ /* 0x000fe80000100a00 */
[----:B------:R2:W-:Y:S02]  /*e7730*/  STL.64 [R1+0x1958], R46 ;  /* 0x0019582e01007387 */ /* 0x0005e40000100a00 */
[C---:B--2---:R-:W-:Y:S10]  /*e7740*/  HMMA.16816.F32 R44, R24.reuse, R16, R48 ;  /* 0x00000010182c723c */ /* 0x044ff40000001830 */
[----:B------:R-:W-:Y:S04]  /*e7750*/  STL.64 [R1+0x130], R20 ;  /* 0x0001301401007387 */ /* 0x000fe80000100a00 */
[----:B------:R0:W-:Y:S02]  /*e7760*/  STL.64 [R1+0x138], R22 ;  /* 0x0001381601007387 */ /* 0x0001e40000100a00 */
[C---:B0-----:R-:W-:Y:S07]  /*e7770*/  HMMA.16816.F32 R20, R24.reuse, R12, R56 ;  /* 0x0000000c1814723c */ /* 0x041fee0000001838 */
[----:B------:R-:W-:Y:S04]  /*e7780*/  STL.64 [R1+0x120], R44 ;  /* 0x0001202c01007387 */ /* 0x000fe80000100a00 */
[----:B------:R-:W-:Y:S04]  /*e7790*/  STL.64 [R1+0x128], R46 ;  /* 0x0001282e01007387 */ /* 0x000fe80000100a00 */
[----:B------:R-:W-:Y:S01]  /*e77a0*/  STL.64 [R1+0x96d0], R14 ;  /* 0x0096d00e01007387 */ /* 0x000fe20000100a00 */
        /* <DEDUP_REMOVED lines=20> */
[----:B------:R-:W3:Y:S01]  /*e78f0*/  LDL.LU R55, [R1+0x103c] ;  /* 0x00103c0001377983 */ /* 0x000ee20000300800 */
[----:B------:R-:W-:-:S03]  /*e7900*/  IMAD R20, R35, 0x100, R34 ;  /* 0x0000010023147824 */ /* 0x000fc600078e0222 */
        /* <DEDUP_REMOVED lines=12> */
[----:B-1----:R-:W3:Y:S04]  /*e79d0*/  LDL.LU R14, [R1+0x1098] ;  /* 0x00109800010e7983 */ /* 0x002ee80000300800 */
        /* <DEDUP_REMOVED lines=39> */
[----:B------:R-:W2:Y:S01]  /*e7c50*/  LDL.LU R7, [R1+0x96f8] ;  /* 0x0096f80001077983 */ /* 0x000ea20000300800 */
[C---:B---3--:R-:W-:Y:S06]  /*e7c60*/  HMMA.16816.F32 R8, R24.reuse, R4, R8 ;  /* 0x000000041808723c */ /* 0x048fec0000001808 */
        /* <DEDUP_REMOVED lines=10> */
[----:B------:R-:W2:Y:S04]  /*e7d10*/  LDL.LU.64 R8, [R1+0x96d8] ;  /* 0x0096d80001087983 */ /* 0x000ea80000300a00 */
[----:B------:R-:W4:Y:S04]  /*e7d20*/  LDL.LU.64 R14, [R1+0x96d0] ;  /* 0x0096d000010e7983 */ /* 0x000f280000300a00 */
        /* <DEDUP_REMOVED lines=18> */
[----:B------:R-:W-:Y:S04]  /*e7e50*/  STL.64 [R1+0xb0], R44 ;  /* 0x0000b02c01007387 */ /* 0x000fe80000100a00 */
[----:B------:R-:W-:Y:S04]  /*e7e60*/  STL.64 [R1+0xb8], R46 ;  /* 0x0000b82e01007387 */ /* 0x000fe80000100a00 */
[----:B---3--:R1:W-:Y:S01]  /*e7e70*/  STL.64 [R1+0x96b8], R12 ;  /* 0x0096b80c01007387 */ /* 0x0083e20000100a00 */
[C---:B0-----:R-:W-:Y:S06]  /*e7e80*/  HMMA.16816.F32 R24, R20.reuse, R12, R40 ;  /* 0x0000000c1418723c */ /* 0x041fec0000001828 */
[----:B-1----:R-:W-:-:S15]  /*e7e90*/  HMMA.16816.F32 R12, R20, R10, R48 ;  /* 0x0000000a140c723c */ /* 0x002fde0000001830 */
[----:B------:R-:W-:-:S02]  /*e7ea0*/  NOP ;  /* 0x0000000000007918 */ /* 0x000fc40000000000 */
[----:B------:R-:W-:Y:S04]  /*e7eb0*/  STL.64 [R1+0xa0], R24 ;  /* 0x0000a01801007387 */ /* 0x000fe80000100a00 */
[----:B------:R0:W-:Y:S04]  /*e7ec0*/  STL.64 [R1+0xa8], R26 ;  /* 0x0000a81a01007387 */ /* 0x0001e80000100a00 */
[----:B------:R-:W-:Y:S04]  /*e7ed0*/  STL.64 [R1+0x90], R12 ;  /* 0x0000900c01007387 */ /* 0x000fe80000100a00 */
[----:B------:R1:W-:Y:S01]  /*e7ee0*/  STL.64 [R1+0x98], R14 ;  /* 0x0000980e01007387 */ /* 0x0003e20000100a00 */
[C---:B0-----:R-:W-:Y:S06]  /*e7ef0*/  HMMA.16816.F32 R24, R20.reuse, R6, R56 ;  /* 0x000000061418723c */ /* 0x041fec0000001838 */
[----:B-1----:R-:W-:Y:S06]  /*e7f00*/  HMMA.16816.F32 R12, R20, R8, R52 ;  /* 0x00000008140c723c */ /* 0x002fec0000001834 */
[----:B------:R-:W-:Y:S04]  /*e7f10*/  STL [R1+0x96a4], R8 ;  /* 0x0096a40801007387 */ /* 0x000fe80000100800 */
[----:B------:R-:W-:-:S13]  /*e7f20*/  STL [R1+0x96a0], R9 ;  /* 0x0096a00901007387 */ /* 0x000fda0000100800 */
        /* <DEDUP_REMOVED lines=27> */
[----:B-1----:R-:W2:Y:S04]  /*e80e0*/  LDL.LU R6, [R1+0xfd8] ;  /* 0x000fd80001067983 */ /* 0x002ea80000300800 */
        /* <DEDUP_REMOVED lines=9> */
[----:B------:R-:W4:Y:S01]  /*e8180*/  LDL.LU R40, [R1+0xf10] ;  /* 0x000f100001287983 */ /* 0x000f220000300800 */
[----:B------:R-:W-:Y:S02]  /*e8190*/  F2FP.F16.E4M3.UNPACK_B R34, R34 ;  /* 0x00000022ff22723e */ /* 0x000fe400020006ff */
[----:B------:R-:W-:Y:S02]  /*e81a0*/  F2FP.F16.E4M3.UNPACK_B R32, R32 ;  /* 0x00000020ff20723e */ /* 0x000fe400020006ff */
[----:B------:R-:W-:-:S02]  /*e81b0*/  F2FP.F16.E4M3.UNPACK_B R33, R33 ;  /* 0x00000021ff21723e */ /* 0x000fc400020006ff */
[----:B------:R-:W-:Y:S01]  /*e81c0*/  F2FP.F16.E4M3.UNPACK_B R35, R35 ;  /* 0x00000023ff23723e */ /* 0x000fe200020006ff */
        /* <DEDUP_REMOVED lines=36> */
[----:B--2---:R-:W-:Y:S01]  /*e8410*/  HMMA.16816.F32 R24, R32, R10, R24 ;  /* 0x0000000a2018723c */ /* 0x004fe20000001818 */
[----:B----4-:R-:W-:-:S02]  /*e8420*/  IMAD R36, R36, 0x100, R8 ;  /* 0x0000010024247824 */ /* 0x010fc400078e0208 */
[----:B------:R-:W-:-:S03]  /*e8430*/  IMAD R37, R37, 0x100, R9 ;  /* 0x0000010025257824 */ /* 0x000fc600078e0209 */
[C---:B---3--:R-:W-:Y:S06]  /*e8440*/  HMMA.16816.F32 R4, R32.reuse, R14, R4 ;  /* 0x0000000e2004723c */ /* 0x048fec0000001804 */
[----:B------:R-:W-:-:S15]  /*e8450*/  HMMA.16816.F32 R20, R32, R12, R20 ;  /* 0x0000000c2014723c */ /* 0x000fde0000001814 */
[----:B------:R-:W-:-:S02]  /*e8460*/  NOP ;  /* 0x0000000000007918 */ /* 0x000fc40000000000 */
[----:B------:R-:W-:Y:S04]  /*e8470*/  STL.64 [R1+0x50], R4 ;  /* 0x0000500401007387 */ /* 0x000fe80000100a00 */
[----:B------:R0:W-:Y:S04]  /*e8480*/  STL.64 [R1+0x58], R6 ;  /* 0x0000580601007387 */ /* 0x0001e80000100a00 */
[----:B0-----:R-:W2:Y:S04]  /*e8490*/  LDL.LU.64 R6, [R1+0x96b0] ;  /* 0x0096b00001067983 */ /* 0x001ea80000300a00 */
[----:B------:R-:W3:Y:S04]  /*e84a0*/  LDL.LU.64 R4, [R1+0x96a8] ;  /* 0x0096a80001047983 */ /* 0x000ee80000300a00 */
[----:B------:R-:W-:Y:S04]  /*e84b0*/  STL.64 [R1+0x8e88], R22 ;  /* 0x008e881601007387 */ /* 0x000fe80000100a00 */
[----:B------:R0:W-:Y:S04]  /*e84c0*/  STL.64 [R1+0x8e80], R20 ;  /* 0x008e801401007387 */ /* 0x0001e80000100a00 */
[----:B0-----:R-:W3:Y:S04]  /*e84d0*/  LDL.LU R20, [R1+0xf30] ;  /* 0x000f300001147983 */ /* 0x001ee80000300800 */
[----:B------:R-:W3:Y:S04]  /*e84e0*/  LDL.LU R21, [R1+0xf34] ;  /* 0x000f340001157983 */ /* 0x000ee80000300800 */
[----:B------:R-:W3:Y:S04]  /*e84f0*/  LDL.LU R22, [R1+0xf38] ;  /* 0x000f380001167983 */ /* 0x000ee80000300800 */
[----:B------:R-:W3:Y:S04]  /*e8500*/  LDL.LU R23, [R1+0xf3c] ;  /* 0x000f3c0001177983 */ /* 0x000ee80000300800 */
[----:B------:R-:W-:Y:S04]  /*e8510*/  STL.64 [R1+0x8e98], R26 ;  /* 0x008e981a01007387 */ /* 0x000fe80000100a00 */
[----:B------:R0:W-:Y:S04]  /*e8520*/  STL.64 [R1+0x8e90], R24 ;  /* 0x008e901801007387 */ /* 0x0001e80000100a00 */
[----:B0-----:R-:W2:Y:S04]  /*e8530*/  LDL.LU R24, [R1+0xf90] ;  /* 0x000f900001187983 */ /* 0x001ea80000300800 */
[----:B------:R-:W2:Y:S04]  /*e8540*/  LDL.LU R25, [R1+0xf94] ;  /* 0x000f940001197983 */ /* 0x000ea80000300800 */
[----:B------:R-:W2:Y:S04]  /*e8550*/  LDL.LU R26, [R1+0xf98] ;  /* 0x000f9800011a7983 */ /* 0x000ea80000300800 */
[----:B------:R-:W2:Y:S04]  /*e8560*/  LDL.LU R27, [R1+0xf9c] ;  /* 0x000f9c00011b7983 */ /* 0x000ea80000300800 */
[----:B------:R-:W4:Y:S04]  /*e8570*/  LDL.LU R8, [R1+0x96a4] ;  /* 0x0096a40001087983 */ /* 0x000f280000300800 */
[----:B------:R-:W4:Y:S02]  /*e8580*/  LDL.LU R9, [R1+0x96a0] ;  /* 0x0096a00001097983 */ /* 0x000f240000300800 */
[----:B----4-:R-:W-:-:S15]  /*e8590*/  HMMA.16816.F32 R28, R32, R8, R28 ;  /* 0x00000008201c723c */ /* 0x010fde000000181c */
[----:B------:R-:W-:-:S08]  /*e85a0*/  NOP ;  /* 0x0000000000007918 */ /* 0x000fd00000000000 */
[----:B------:R0:W-:Y:S04]  /*e85b0*/  STL.64 [R1+0x8ea8], R30 ;  /* 0x008ea81e01007387 */ /* 0x0001e80000100a00 */
[----:B0-----:R-:W4:Y:S01]  /*e85c0*/  LDL.LU R31, [R1+0x2de0] ;  /* 0x002de000011f7983 */ /* 0x001f220000300800 */
[----:B--2---:R-:W-:Y:S03]  /*e85d0*/  HMMA.16816.F32 R24, R32, R6, R24 ;  /* 0x000000062018723c */ /* 0x004fe60000001818 */
[----:B------:R-:W-:Y:S04]  /*e85e0*/  STL.64 [R1+0x8ea0], R28 ;  /* 0x008ea01c01007387 */ /* 0x000fe80000100a00 */
[----:B------:R-:W-:Y:S01]  /*e85f0*/  STL [R1+0x9688], R7 ;  /* 0x0096880701007387 */ /* 0x000fe20000100800 */
[----:B------:R-:W-:Y:S01]  /*e8600*/  IMAD R39, R39, 0x100, R18 ;  /* 0x0000010027277824 */ /* 0x000fe200078e0212 */
[----:B------:R-:W-:-:S02]  /*e8610*/  F2FP.F16.E4M3.UNPACK_B R36, R36 ;  /* 0x00000024ff24723e */ /* 0x000fc400020006ff */
[----:B------:R-:W-:-:S12]  /*e8620*/  F2FP.F16.E4M3.UNPACK_B R37, R37 ;  /* 0x00000025ff25723e */ /* 0x000fd800020006ff */
[----:B------:R-:W-:Y:S04]  /*e8630*/  STL.64 [R1+0x1900], R24 ;  /* 0x0019001801007387 */ /* 0x000fe80000100a00 */
[----:B------:R3:W-:Y:S02]  /*e8640*/  STL.64 [R1+0x1908], R26 ;  /* 0x0019081a01007387 */ /* 0x0007e40000100a00 */
[----:B---3--:R-:W-:Y:S01]  /*e8650*/  HMMA.16816.F32 R24, R32, R4, R20 ;  /* 0x000000042018723c */ /* 0x008fe20000001814 */
[----:B------:R-:W-:-:S05]  /*e8660*/  F2FP.F16.E4M3.UNPACK_B R39, R39 ;  /* 0x00000027ff27723e */ /* 0x000fca00020006ff */
[----:B------:R-:W-:-:S15]  /*e8670*/  HMMA.16816.F32 R20, R32, R2, R44 ;  /* 0x000000022014723c */ /* 0x000fde000000182c */
[----:B------:R-:W-:-:S02]  /*e8680*/  NOP ;  /* 0x0000000000007918 */ /* 0x000fc40000000000 */
[----:B------:R-:W-:Y:S04]  /*e8690*/  STL.64 [R1+0x18f0], R24 ;  /* 0x0018f01801007387 */ /* 0x000fe80000100a00 */
[----:B------:R0:W-:Y:S04]  /*e86a0*/  STL.64 [R1+0x18f8], R26 ;  /* 0x0018f81a01007387 */ /* 0x0001e80000100a00 */
[----:B------:R-:W-:Y:S04]  /*e86b0*/  STL.64 [R1+0x1600], R20 ;  /* 0x0016001401007387 */ /* 0x000fe80000100a00 */
[----:B------:R1:W-:Y:S01]  /*e86c0*/  STL.64 [R1+0x1608], R22 ;  /* 0x0016081601007387 */ /* 0x0003e20000100a00 */
[----:B----4-:R-:W-:-:S05]  /*e86d0*/  IMAD R38, R38, 0x100, R31 ;  /* 0x0000010026267824 */ /* 0x010fca00078e021f */
[----:B------:R-:W-:-:S07]  /*e86e0*/  F2FP.F16.E4M3.UNPACK_B R38, R38 ;  /* 0x00000026ff26723e */ /* 0x000fce00020006ff */
[C---:B------:R-:W-:Y:S06]  /*e86f0*/  HMMA.16816.F32 R28, R36.reuse, R16, R40 ;  /* 0x00000010241c723c */ /* 0x040fec0000001828 */
[C---:B0-----:R-:W-:Y:S06]  /*e8700*/  HMMA.16816.F32 R24, R36.reuse, R14, R48 ;  /* 0x0000000e2418723c */ /* 0x041fec0000001830 */
[C---:B-1----:R-:W-:Y:S11]  /*e8710*/  HMMA.16816.F32 R20, R36.reuse, R12, R52 ;  /* 0x0000000c2414723c */ /* 0x042ff60000001834 */
[----:B------:R-:W-:Y:S04]  /*e8720*/  STL.64 [R1+0x15f0], R28 ;  /* 0x0015f01c01007387 */ /* 0x000fe80000100a00 */
[----:B------:R-:W-:Y:S04]  /*e8730*/  STL.64 [R1+0x15f8], R30 ;  /* 0x0015f81e01007387 */ /* 0x000fe80000100a00 */
[----:B------:R-:W-:Y:S04]  /*e8740*/  STL.64 [R1+0x9650], R14 ;  /* 0x0096500e01007387 */ /* 0x000fe80000100a00 */
[----:B------:R-:W-:Y:S04]  /*e8750*/  STL.64 [R1+0x15e0], R24 ;  /* 0x0015e01801007387 */ /* 0x000fe80000100a00 */
        /* <DEDUP_REMOVED lines=31> */
[----:B--2---:R-:W-:Y:S04]  /*e8950*/  STL.64 [R1+0x9678], R28 ;  /* 0x0096781c01007387 */ /* 0x004fe80000100a00 */
        /* <DEDUP_REMOVED lines=60> */
[----:B---3--:R-:W-:Y:S01]  /*e8d20*/  IMAD R35, R24, 0x100, R35 ;  /* 0x0000010018237824 */ /* 0x008fe200078e0223 */
        /* <DEDUP_REMOVED lines=28> */
[----:B------:R-:W3:Y:S01]  /*e8ef0*/  LDL.LU.64 R12, [R1+0x9648] ;  /* 0x00964800010c7983 */ /* 0x000ee20000300a00 */
[----:B--2---:R-:W-:-:S15]  /*e8f00*/  HMMA.16816.F32 R52, R32, R14, R52 ;  /* 0x0000000e2034723c */ /* 0x004fde0000001834 */
[----:B------:R-:W-:-:S08]  /*e8f10*/  NOP ;  /* 0x0000000000007918 */ /* 0x000fd00000000000 */
[----:B------:R-:W-:Y:S04]  /*e8f20*/  STL.64 [R1+0x1580], R52 ;  /* 0x0015803401007387 */ /* 0x000fe80000100a00 */
[----:B------:R0:W-:Y:S04]  /*e8f30*/  STL.64 [R1+0x1588], R54 ;  /* 0x0015883601007387 */ /* 0x0001e80000100a00 */
[----:B0-----:R-:W2:Y:S04]  /*e8f40*/  LDL.LU.64 R54, [R1+0x9640] ;  /* 0x0096400001367983 */ /* 0x001ea80000300a00 */
[----:B------:R-:W2:Y:S01]  /*e8f50*/  LDL.LU.64 R52, [R1+0x9638] ;  /* 0x0096380001347983 */ /* 0x000ea20000300a00 */
[C---:B---3--:R-:W-:Y:S06]  /*e8f60*/  HMMA.16816.F32 R36, R32.reuse, R12, R36 ;  /* 0x0000000c2024723c */ /* 0x048fec0000001824 */
[C---:B------:R-:W-:Y:S06]  /*e8f70*/  HMMA.16816.F32 R28, R32.reuse, R10, R28 ;  /* 0x0000000a201c723c */ /* 0x040fec000000181c */
[C---:B----4-:R-:W-:Y:S11]  /*e8f80*/  HMMA.16816.F32 R20, R32.reuse, R8, R20 ;  /* 0x000000082014723c */ /* 0x050ff60000001814 */
[----:B------:R-:W-:Y:S04]  /*e8f90*/  STL.64 [R1+0x1570], R36 ;  /* 0x0015702401007387 */ /* 0x000fe80000100a00 */
[----:B------:R-:W-:Y:S04]  /*e8fa0*/  STL.64 [R1+0x1578], R38 ;  /* 0x0015782601007387 */ /* 0x000fe80000100a00 */
[----:B------:R-:W-:Y:S04]  /*e8fb0*/  STL.64 [R1+0x1560], R28 ;  /* 0x0015601c01007387 */ /* 0x000fe80000100a00 */
[----:B------:R-:W-:Y:S04]  /*e8fc0*/  STL.64 [R1+0x1568], R30 ;  /* 0x0015681e01007387 */ /* 0x000fe80000100a00 */
[----:B------:R-:W-:Y:S04]  /*e8fd0*/  STL [R1+0x9614], R8 ;  /* 0x0096140801007387 */ /* 0x000fe80000100800 */
[----:B------:R-:W-:Y:S04]  /*e8fe0*/  STL [R1+0x9610], R9 ;  /* 0x0096100901007387 */ /* 0x000fe80000100800 */
        /* <DEDUP_REMOVED lines=19> */
[----:B------:R-:W-:Y:S04]  /*e9120*/  STL.64 [R1+0x1540], R28 ;  /* 0x0015401c01007387 */ /* 0x000fe80000100a00 */
[----:B------:R-:W-:Y:S04]  /*e9130*/  STL.64 [R1+0x1548], R30 ;  /* 0x0015481e01007387 */ /* 0x000fe80000100a00 */
[----:B------:R-:W3:Y:S01]  /*e9140*/  LDL.LU R40, [R1+0xd60] ;  /* 0x000d600001287983 */ /* 0x000ee20000300800 */
[----:B--2---:R-:W-:-:S15]  /*e9150*/  HMMA.16816.F32 R24, R36, R16, R52 ;  /* 0x000000102418723c */ /* 0x004fde0000001834 */
[----:B------:R-:W-:-:S08]  /*e9160*/  NOP ;  /* 0x0000000000007918 */ /* 0x000fd00000000000 */
[----:B------:R-:W-:Y:S04]  /*e9170*/  STL.64 [R1+0x1530], R24 ;  /* 0x0015301801007387 */ /* 0x000fe80000100a00 */
[----:B------:R-:W-:Y:S04]  /*e9180*/  STL.64 [R1+0x1538], R26 ;  /* 0x0015381a01007387 */ /* 0x000fe80000100a00 */
[----:B------:R0:W-:Y:S04]  /*e9190*/  STL.64 [R1+0x1520], R20 ;  /* 0x0015201401007387 */ /* 0x0001e80000100a00 */
[----:B------:R1:W-:Y:S04]  /*e91a0*/  STL.64 [R1+0x1528], R22 ;  /* 0x0015281601007387 */ /* 0x0003e80000100a00 */
[----:B------:R-:W3:Y:S04]  /*e91b0*/  LDL.LU R41, [R1+0xd64] ;  /* 0x000d640001297983 */ /* 0x000ee80000300800 */
[----:B------:R-:W2:Y:S04]  /*e91c0*/  LDL.LU R42, [R1+0xd68] ;  /* 0x000d6800012a7983 */ /* 0x000ea80000300800 */
[----:B------:R-:W2:Y:S04]  /*e91d0*/  LDL.LU R43, [R1+0xd6c] ;  /* 0x000d6c00012b7983 */ /* 0x000ea80000300800 */
[----:B--2---:R-:W-:Y:S04]  /*e91e0*/  STL.64 [R1+0x95e0], R42 ;  /* 0x0095e02a01007387 */ /* 0x004fe80000100a00 */
[----:B---3--:R2:W-:Y:S04]  /*e91f0*/  STL.64 [R1+0x95d8], R40 ;  /* 0x0095d82801007387 */ /* 0x0085e80000100a00 */
        /* <DEDUP_REMOVED lines=92> */
[----:B------:R-:W-:Y:S01]  /*e97c0*/  IMAD R35, R48, 0x100, R35 ;  /* 0x0000010030237824 */ /* 0x000fe200078e0223 */
[----:B------:R-:W-:-:S02]  /*e97d0*/  F2FP.F16.E4M3.UNPACK_B R32, R32 ;  /* 0x00000020ff20723e */ /* 0x000fc400020006ff */
[----:B------:R-:W-:Y:S02]  /*e97e0*/  F2FP.F16.E4M3.UNPACK_B R33, R33 ;  /* 0x00000021ff21723e */ /* 0x000fe400020006ff */
[----:B------:R-:W-:Y:S01]  /*e97f0*/  F2FP.F16.E4M3.UNPACK_B R34, R34 ;  /* 0x00000022ff22723e */ /* 0x000fe200020006ff */
        /* <DEDUP_REMOVED lines=12> */
[C---:B------:R-:W-:Y:S06]  /*e98c0*/  HMMA.16816.F32 R28, R32.reuse, R16, R24 ;  /* 0x00000010201c723c */ /* 0x040fec0000001818 */
[C---:B----4-:R-:W-:Y:S11]  /*e98d0*/  HMMA.16816.F32 R24, R32.reuse, R14, R20 ;  /* 0x0000000e2018723c */ /* 0x050ff60000001814 */
        /* <DEDUP_REMOVED lines=9> */
[----:B---3--:R-:W-:-:S15]  /*e9970*/  HMMA.16816.F32 R12, R32, R10, R40 ;  /* 0x0000000a200c723c */ /* 0x008fde0000001828 */
[----:B------:R-:W-:-:S02]  /*e9980*/  NOP ;  /* 0x0000000000007918 */ /* 0x000fc40000000000 */
[----:B------:R-:W-:Y:S04]  /*e9990*/  STL.64 [R1+0x14b0], R20 ;  /* 0x0014b01401007387 */ /* 0x000fe80000100a00 */
[----:B------:R-:W-:Y:S04]  /*e99a0*/  STL.64 [R1+0x14b8], R22 ;  /* 0x0014b81601007387 */ /* 0x000fe80000100a00 */
        /* <DEDUP_REMOVED lines=57> */
[----:B---3--:R-:W3:Y:S04]  /*e9d40*/  LDL.LU R28, [R1+0xd00] ;  /* 0x000d0000011c7983 */ /* 0x008ee80000300800 */
        /* <DEDUP_REMOVED lines=93> */
[----:B------:R-:W-:Y:S01]  /*ea320*/  HMMA.16816.F32 R28, R36, R4, R28 ;  /* 0x00000004241c723c */ /* 0x000fe2000000181c */
[----:B------:R-:W-:Y:S01]  /*ea330*/  IMAD R35, R52, 0x100, R35 ;  /* 0x0000010034237824 */ /* 0x000fe200078e0223 */
[----:B------:R-:W-:-:S02]  /*ea340*/  F2FP.F16.E4M3.UNPACK_B R32, R32 ;  /* 0x00000020ff20723e */ /* 0x000fc400020006ff */
[----:B------:R-:W-:Y:S02]  /*ea350*/  F2FP.F16.E4M3.UNPACK_B R33, R33 ;  /* 0x00000021ff21723e */ /* 0x000fe400020006ff */
[----:B------:R-:W-:Y:S02]  /*ea360*/  F2FP.F16.E4M3.UNPACK_B R34, R34 ;  /* 0x00000022ff22723e */ /* 0x000fe400020006ff */
[----:B------:R-:W-:Y:S01]  /*ea370*/  F2FP.F16.E4M3.UNPACK_B R35, R35 ;  /* 0x00000023ff23723e */ /* 0x000fe200020006ff */
[----:B---3--:R-:W-:-:S15]  /*ea380*/  HMMA.16816.F32 R56, R36, R6, R56 ;  /* 0x000000062438723c */ /* 0x008fde0000001838 */
[----:B------:R-:W-:-:S08]  /*ea390*/  NOP ;  /* 0x0000000000007918 */ /* 0x000fd00000000000 */
[----:B------:R-:W-:Y:S04]  /*ea3a0*/  STL.64 [R1+0x1860], R56 ;  /* 0x0018603801007387 */ /* 0x000fe80000100a00 */
[----:B------:R0:W-:Y:S04]  /*ea3b0*/  STL.64 [R1+0x1868], R58 ;  /* 0x0018683a01007387 */ /* 0x0001e80000100a00 */
[----:B0-----:R-:W3:Y:S04]  /*ea3c0*/  LDL.LU.64 R58, [R1+0x9550] ;  /* 0x00955000013a7983 */ /* 0x001ee80000300a00 */
[----:B------:R-:W3:Y:S01]  /*ea3d0*/  LDL.LU.64 R56, [R1+0x9548] ;  /* 0x0095480001387983 */ /* 0x000ee20000300a00 */
[----:B------:R-:W-:Y:S03]  /*ea3e0*/  HMMA.16816.F32 R36, R36, R2, R24 ;  /* 0x000000022424723c */ /* 0x000fe60000001818 */
[----:B------:R-:W-:Y:S04]  /*ea3f0*/  STL.64 [R1+0x1850], R28 ;  /* 0x0018501c01007387 */ /* 0x000fe80000100a00 */
[----:B------:R0:W-:Y:S01]  /*ea400*/  STL.64 [R1+0x1858], R30 ;  /* 0x0018581e01007387 */ /* 0x0001e20000100a00 */
[C---:B----4-:R-:W-:Y:S06]  /*ea410*/  HMMA.16816.F32 R24, R32.reuse, R14, R44 ;  /* 0x0000000e2018723c */ /* 0x050fec000000182c */
[C---:B0-----:R-:W-:Y:S06]  /*ea420*/  HMMA.16816.F32 R28, R32.reuse, R16, R20 ;  /* 0x00000010201c723c */ /* 0x041fec0000001814 */
[C---:B--2---:R-:W-:Y:S03]  /*ea430*/  HMMA.16816.F32 R20, R32.reuse, R12, R40 ;  /* 0x0000000c2014723c */ /* 0x044fe60000001828 */
[----:B------:R-:W-:Y:S04]  /*ea440*/  STL.64 [R1+0x1430], R36 ;  /* 0x0014302401007387 */ /* 0x000fe80000100a00 */
[----:B------:R-:W-:Y:S10]  /*ea450*/  STL.64 [R1+0x1438], R38 ;  /* 0x0014382601007387 */ /* 0x000ff40000100a00 */
        /* <DEDUP_REMOVED lines=153> */
[----:B------:R-:W-:Y:S04]  /*eadf0*/  STL [R1+0x94b0], R7 ;  /* 0x0094b00701007387 */ /* 0x000fe80000100800 */
[----:B------:R-:W-:Y:S04]  /*eae00*/  STL.64 [R1+0x1820], R24 ;  /* 0x0018201801007387 */ /* 0x000fe80000100a00 */
[----:B------:R0:W-:Y:S01]  /*eae10*/  STL.64 [R1+0x1828], R26 ;  /* 0x0018281a01007387 */ /* 0x0001e20000100a00 */
[----:B------:R-:W-:-:S02]  /*eae20*/  IMAD R32, R34, 0x100, R33 ;  /* 0x0000010022207824 */ /* 0x000fc400078e0221 */
[----:B------:R-:W-:Y:S01]  /*eae30*/  IMAD R33, R28, 0x100, R35 ;  /* 0x000001001c217824 */ /* 0x000fe200078e0223 */
[C---:B0-----:R-:W-:Y:S01]  /*eae40*/  HMMA.16816.F32 R24, R36.reuse, R4, R20 ;  /* 0x000000042418723c */ /* 0x041fe20000001814 */
[----:B------:R-:W-:Y:S02]  /*eae50*/  IMAD R34, R30, 0x100, R29 ;  /* 0x000001001e227824 */ /* 0x000fe400078e021d */
[----:B------:R-:W-:Y:S01]  /*eae60*/  IMAD R35, R18, 0x100, R31 ;  /* 0x0000010012237824 */ /* 0x000fe200078e021f */
[----:B------:R-:W-:Y:S02]  /*eae70*/  F2FP.F16.E4M3.UNPACK_B R32, R32 ;  /* 0x00000020ff20723e */ /* 0x000fe400020006ff */
[----:B------:R-:W-:Y:S02]  /*eae80*/  F2FP.F16.E4M3.UNPACK_B R33, R33 ;  /* 0x00000021ff21723e */ /* 0x000fe400020006ff */
[----:B------:R-:W-:Y:S02]  /*eae90*/  F2FP.F16.E4M3.UNPACK_B R34, R34 ;  /* 0x00000022ff22723e */ /* 0x000fe400020006ff */
[----:B------:R-:W-:Y:S01]  /*eaea0*/  F2FP.F16.E4M3.UNPACK_B R35, R35 ;  /* 0x00000023ff23723e */ /* 0x000fe200020006ff */
[----:B------:R-:W-:Y:S06]  /*eaeb0*/  HMMA.16816.F32 R20, R36, R2, R44 ;  /* 0x000000022414723c */ /* 0x000fec000000182c */
[C---:B--2---:R-:W-:Y:S06]  /*eaec0*/  HMMA.16816.F32 R28, R32.reuse, R16, R40 ;  /* 0x00000010201c723c */ /* 0x044fec0000001828 */
[----:B------:R-:W-:Y:S04]  /*eaed0*/  STL.64 [R1+0x1810], R24 ;  /* 0x0018101801007387 */ /* 0x000fe80000100a00 */
[----:B------:R-:W-:Y:S07]  /*eaee0*/  STL.64 [R1+0x1818], R26 ;  /* 0x0018181a01007387 */ /* 0x000fee0000100a00 */
[----:B------:R-:W-:Y:S04]  /*eaef0*/  STL.64 [R1+0x1390], R20 ;  /* 0x0013901401007387 */ /* 0x000fe80000100a00 */
[----:B------:R0:W-:Y:S04]  /*eaf00*/  STL.64 [R1+0x1398], R22 ;  /* 0x0013981601007387 */ /* 0x0001e80000100a00 */
[----:B------:R-:W-:Y:S04]  /*eaf10*/  STL.64 [R1+0x1380], R28 ;  /* 0x0013801c01007387 */ /* 0x000fe80000100a00 */
[----:B------:R-:W-:Y:S04]  /*eaf20*/  STL.64 [R1+0x1388], R30 ;  /* 0x0013881e01007387 */ /* 0x000fe80000100a00 */
[----:B------:R-:W-:Y:S01]  /*eaf30*/  STL.64 [R1+0x9478], R14 ;  /* 0x0094780e01007387 */ /* 0x000fe20000100a00 */
[C---:B0-----:R-:W-:Y:S06]  /*eaf40*/  HMMA.16816.F32 R20, R32.reuse, R12, R52 ;  /* 0x0000000c2014723c */ /* 0x041fec0000001834 */
[----:B---3--:R-:W-:-:S15]  /*eaf50*/  HMMA.16816.F32 R24, R32, R14, R48 ;  /* 0x0000000e2018723c */ /* 0x008fde0000001830 */
[----:B------:R-:W-:-:S08]  /*eaf60*/  NOP ;  /* 0x0000000000007918 */ /* 0x000fd00000000000 */
[----:B------:R-:W-:Y:S04]  /*eaf70*/  STL.64 [R1+0x1370], R24 ;  /* 0x0013701801007387 */ /* 0x000fe80000100a00 */
[----:B------:R-:W-:Y:S04]  /*eaf80*/  STL.64 [R1+0x1378], R26 ;  /* 0x0013781a01007387 */ /* 0x000fe80000100a00 */
[----:B------:R4:W-:Y:S02]  /*eaf90*/  STL.64 [R1+0x9470], R12 ;  /* 0x0094700c01007387 */ /* 0x0009e40000100a00 */
[----:B----4-:R-:W-:Y:S02]  /*eafa0*/  HMMA.16816.F32 R12, R32, R10, R56 ;  /* 0x0000000a200c723c */ /* 0x010fe40000001838 */
        /* <DEDUP_REMOVED lines=919> */
[----:B----4-:R-:W-:Y:S11]  /*ee920*/  HMMA.16816.F32 R24, R32, R14, R20 ;  /* 0x0000000e2018723c */ /* 0x010ff60000001814 */
[----:B------:R0:W-:Y:S04]  /*ee930*/  STL.64 [R1+0x10c0], R36 ;  /* 0x0010c02401007387 */ /* 0x0001e80000100a00 */
[----:B------:R-:W-:Y:S04]  /*ee940*/  STL.64 [R1+0x10c8], R38 ;  /* 0x0010c82601007387 */ /* 0x000fe80000100a00 */
[----:B------:R-:W-:Y:S04]  /*ee950*/  STL.64 [R1+0x10b0], R28 ;  /* 0x0010b01c01007387 */ /* 0x000fe80000100a00 */
[----:B------:R-:W-:Y:S04]  /*ee960*/  STL.64 [R1+0x10b8], R30 ;  /* 0x0010b81e01007387 */ /* 0x000fe80000100a00 */
[----:B------:R-:W-:Y:S04]  /*ee970*/  STL.64 [R1+0x9200], R14 ;  /* 0x0092000e01007387 */ /* 0x000fe80000100a00 */
[----:B------:R-:W-:Y:S04]  /*ee980*/  STL.64 [R1+0x10a0], R24 ;  /* 0x0010a01801007387 */ /* 0x000fe80000100a00 */
[----:B------:R-:W-:Y:S04]  /*ee990*/  STL.64 [R1+0x10a8], R26 ;  /* 0x0010a81a01007387 */ /* 0x000fe80000100a00 */
[----:B------:R2:W-:Y:S01]  /*ee9a0*/  STL.64 [R1+0x91f8], R12 ;  /* 0x0091f80c01007387 */ /* 0x0005e20000100a00 */
[----:B0-----:R-:W-:-:S02]  /*ee9b0*/  IMAD R36, R49, 0x100, R48 ;  /* 0x0000010031247824 */ /* 0x001fc400078e0230 */
[----:B------:R-:W-:Y:S01]  /*ee9c0*/  IMAD R37, R51, 0x100, R50 ;  /* 0x0000010033257824 */ /* 0x000fe200078e0232 */
        /* <DEDUP_REMOVED lines=68> */
[----:B------:R-:W2:Y:S04]  /*eee10*/  LDL.LU R0, [R1+0x3080] ;  /* 0x0030800001007983 */ /* 0x000ea80000300800 */
[----:B------:R-:W2:Y:S04]  /*eee20*/  LDL.LU R19, [R1+0x3088] ;  /* 0x0030880001137983 */ /* 0x000ea80000300800 */
[----:B------:R-:W2:Y:S04]  /*eee30*/  LDL.LU R60, [R1+0x3090] ;  /* 0x00309000013c7983 */ /* 0x000ea80000300800 */
[----:B------:R-:W2:Y:S04]  /*eee40*/  LDL.LU R61, [R1+0x3098] ;  /* 0x00309800013d7983 */ /* 0x000ea80000300800 */
[----:B------:R-:W2:Y:S04]  /*eee50*/  LDL.LU R28, [R1+0x540] ;  /* 0x00054000011c7983 */ /* 0x000ea80000300800 */
[----:B------:R-:W2:Y:S01]  /*eee60*/  LDL.LU R29, [R1+0x544] ;  /* 0x00054400011d7983 */ /* 0x000ea20000300800 */
[----:B------:R-:W-:-:S02]  /*eee70*/  F2FP.F16.E4M3.UNPACK_B R36, R36 ;  /* 0x00000024ff24723e */ /* 0x000fc400020006ff */
[----:B------:R-:W-:Y:S02]  /*eee80*/  F2FP.F16.E4M3.UNPACK_B R37, R37 ;  /* 0x00000025ff25723e */ /* 0x000fe400020006ff */
[----:B------:R-:W-:Y:S01]  /*eee90*/  F2FP.F16.E4M3.UNPACK_B R38, R38 ;  /* 0x00000026ff26723e */ /* 0x000fe200020006ff */
[----:B------:R-:W2:Y:S01]  /*eeea0*/  LDL.LU R30, [R1+0x548] ;  /* 0x00054800011e7983 */ /* 0x000ea20000300800 */
[----:B------:R-:W-:-:S03]  /*eeeb0*/  F2FP.F16.E4M3.UNPACK_B R39, R39 ;  /* 0x00000027ff27723e */ /* 0x000fc600020006ff */
        /* <DEDUP_REMOVED lines=48> */
[----:B------:R-:W-:Y:S02]  /*ef1c0*/  IMAD R33, R33, 0x100, R19 ;  /* 0x0000010021217824 */ /* 0x000fe400078e0213 */
[----:B---3--:R-:W-:Y:S02]  /*ef1d0*/  IMAD R34, R34, 0x100, R60 ;  /* 0x0000010022227824 */ /* 0x008fe400078e023c */
[----:B------:R-:W-:Y:S01]  /*ef1e0*/  IMAD R35, R35, 0x100, R61 ;  /* 0x0000010023237824 */ /* 0x000fe200078e023d */
        /* <DEDUP_REMOVED lines=13> */
[----:B------:R-:W3:Y:S04]  /*ef2c0*/  LDL.LU R60, [R1+0x91ac] ;  /* 0x0091ac00013c7983 */ /* 0x000ee80000300800 */
[----:B------:R-:W3:Y:S01]  /*ef2d0*/  LDL.LU R61, [R1+0x91a8] ;  /* 0x0091a800013d7983 */ /* 0x000ee20000300800 */
[----:B------:R-:W-:Y:S01]  /*ef2e0*/  HMMA.16816.F32 R28, R36, R6, R28 ;  /* 0x00000006241c723c */ /* 0x000fe2000000181c */
[----:B------:R-:W-:-:S02]  /*ef2f0*/  F2FP.F16.E4M3.UNPACK_B R32, R32 ;  /* 0x00000020ff20723e */ /* 0x000fc400020006ff */
[----:B------:R-:W-:Y:S02]  /*ef300*/  F2FP.F16.E4M3.UNPACK_B R33, R33 ;  /* 0x00000021ff21723e */ /* 0x000fe400020006ff */
[----:B------:R-:W-:Y:S02]  /*ef310*/  F2FP.F16.E4M3.UNPACK_B R34, R34 ;  /* 0x00000022ff22723e */ /* 0x000fe400020006ff */
[----:B------:R-:W-:Y:S01]  /*ef320*/  F2FP.F16.E4M3.UNPACK_B R35, R35 ;  /* 0x00000023ff23723e */ /* 0x000fe200020006ff */
[C---:B------:R-:W-:Y:S06]  /*ef330*/  HMMA.16816.F32 R24, R36.reuse, R4, R24 ;  /* 0x000000042418723c */ /* 0x040fec0000001818 */
[----:B------:R-:W-:Y:S09]  /*ef340*/  HMMA.16816.F32 R20, R36, R2, R20 ;  /* 0x000000022414723c */ /* 0x000ff20000001814 */
[----:B------:R-:W-:Y:S04]  /*ef350*/  STL.64 [R1+0x16a0], R28 ;  /* 0x0016a01c01007387 */ /* 0x000fe80000100a00 */
[----:B------:R-:W-:Y:S04]  /*ef360*/  STL.64 [R1+0x16a8], R30 ;  /* 0x0016a81e01007387 */ /* 0x000fe80000100a00 */
[----:B------:R-:W-:Y:S04]  /*ef370*/  STL.64 [R1+0x9198], R6 ;  /* 0x0091980601007387 */ /* 0x000fe80000100a00 */
[----:B------:R2:W-:Y:S04]  /*ef380*/  STL.64 [R1+0x9190], R4 ;  /* 0x0091900401007387 */ /* 0x0005e80000100a00 */
[----:B------:R-:W-:Y:S04]  /*ef390*/  STL.64 [R1+0x1690], R24 ;  /* 0x0016901801007387 */ /* 0x000fe80000100a00 */
[----:B------:R-:W-:Y:S01]  /*ef3a0*/  STL.64 [R1+0x1698], R26 ;  /* 0x0016981a01007387 */ /* 0x000fe20000100a00 */
[C---:B--2---:R-:W-:Y:S03]  /*ef3b0*/  HMMA.16816.F32 R4, R32.reuse, R16, R44 ;  /* 0x000000102004723c */ /* 0x044fe6000000182c */
[----:B----4-:R-:W-:Y:S04]  /*ef3c0*/  STL.64 [R1+0x9178], R18 ;  /* 0x0091781201007387 */ /* 0x010fe80000100a00 */
[----:B------:R-:W-:Y:S04]  /*ef3d0*/  STL.64 [R1+0x1040], R20 ;  /* 0x0010401401007387 */ /* 0x000fe80000100a00 */
[----:B------:R-:W-:Y:S04]  /*ef3e0*/  STL.64 [R1+0x1048], R22 ;  /* 0x0010481601007387 */ /* 0x000fe80000100a00 */
[----:B------:R0:W-:Y:S02]  /*ef3f0*/  STL.64 [R1+0x9170], R16 ;  /* 0x0091701001007387 */ /* 0x0001e40000100a00 */
[C---:B0-----:R-:W-:Y:S06]  /*ef400*/  HMMA.16816.F32 R16, R32.reuse, R14, R40 ;  /* 0x0000000e2010723c */ /* 0x041fec0000001828 */
[----:B------:R-:W-:Y:S04]  /*ef410*/  STL.64 [R1+0x1030], R4 ;  /* 0x0010300401007387 */ /* 0x000fe80000100a00 */
[----:B------:R3:W-:Y:S02]  /*ef420*/  STL.64 [R1+0x1038], R6 ;  /* 0x0010380601007387 */ /* 0x0007e40000100a00 */
[C---:B---3--:R-:W-:Y:S02]  /*ef430*/  HMMA.16816.F32 R4, R32.reuse, R12, R48 ;  /* 0x0000000c2004723c */ /* 0x048fe40000001830 */
[----:B------:R-:W-:Y:S09]  /*ef440*/  STL.64 [R1+0x9188], R14 ;  /* 0x0091880e01007387 */ /* 0x000ff20000100a00 */
[----:B------:R-:W-:Y:S04]  /*ef450*/  STL.64 [R1+0x1020], R16 ;  /* 0x0010201001007387 */ /* 0x000fe80000100a00 */
[----:B------:R-:W-:Y:S04]  /*ef460*/  STL.64 [R1+0x1028], R18 ;  /* 0x0010281201007387 */ /* 0x000fe80000100a00 */
[----:B------:R-:W-:Y:S04]  /*ef470*/  STL.64 [R1+0x9180], R12 ;  /* 0x0091800c01007387 */ /* 0x000fe80000100a00 */
[----:B------:R-:W-:Y:S04]  /*ef480*/  STL.64 [R1+0x1010], R4 ;  /* 0x0010100401007387 */ /* 0x000fe80000100a00 */
[----:B------:R0:W-:Y:S02]  /*ef490*/  STL.64 [R1+0x1018], R6 ;  /* 0x0010180601007387 */ /* 0x0001e40000100a00 */
[----:B0-----:R-:W-:Y:S01]  /*ef4a0*/  HMMA.16816.F32 R4, R32, R10, R52 ;  /* 0x0000000a2004723c */ /* 0x001fe20000001834 */
[----:B------:R-:W-:-:S02]  /*ef4b0*/  IMAD.MOV.U32 R27, RZ, RZ, R60 ;  /* 0x000000ffff1b7224 */ /* 0x000fc400078e003c */
[----:B------:R-:W-:-:S15]  /*ef4c0*/  IMAD.MOV.U32 R28, RZ, RZ, R61 ;  /* 0x000000ffff1c7224 */ /* 0x000fde00078e003d */
[----:B------:R-:W-:-:S05]  /*ef4d0*/  NOP ;  /* 0x0000000000007918 */ /* 0x000fca0000000000 */
[----:B------:R0:W-:Y:S04]  /*ef4e0*/  STL.64 [R1+0x810], R4 ;  /* 0x0008100401007387 */ /* 0x0001e80000100a00 */
[----:B------:R1:W-:Y:S04]  /*ef4f0*/  STL.64 [R1+0x818], R6 ;  /* 0x0008180601007387 */ /* 0x0003e80000100a00 */
[----:B------:R-:W2:Y:S04]  /*ef500*/  LDL.LU R24, [R1+0x470] ;  /* 0x0004700001187983 */ /* 0x000ea80000300800 */
[----:B------:R-:W2:Y:S04]  /*ef510*/  LDL.LU R25, [R1+0x474] ;  /* 0x0004740001197983 */ /* 0x000ea80000300800 */
[----:B------:R-:W2:Y:S04]  /*ef520*/  LDL.LU R26, [R1+0x478] ;  /* 0x00047800011a7983 */ /* 0x000ea80000300800 */
[----:B------:R-:W1:Y:S04]  /*ef530*/  LDL.LU R60, [R1+0x91a4] ;  /* 0x0091a400013c7983 */ /* 0x000e680000300800 */
[----:B------:R-:W3:Y:S04]  /*ef540*/  LDL.LU R61, [R1+0x91a0] ;  /* 0x0091a000013d7983 */ /* 0x000ee80000300800 */
[----:B------:R-:W4:Y:S04]  /*ef550*/  LDL.LU R29, [R1+0x484] ;  /* 0x00048400011d7983 */ /* 0x000f280000300800 */
[----:B------:R-:W4:Y:S04]  /*ef560*/  LDL.LU R30, [R1+0x488] ;  /* 0x00048800011e7983 */ /* 0x000f280000300800 */
[----:B------:R-:W4:Y:S04]  /*ef570*/  LDL.LU R31, [R1+0x48c] ;  /* 0x00048c00011f7983 */ /* 0x000f280000300800 */
[----:B0-----:R-:W2:Y:S04]  /*ef580*/  LDL.LU R4, [R1+0x4c0] ;  /* 0x0004c00001047983 */ /* 0x001ea80000300800 */
[----:B------:R-:W2:Y:S01]  /*ef590*/  LDL.LU R5, [R1+0x4c4] ;  /* 0x0004c40001057983 */ /* 0x000ea20000300800 */
[----:B------:R-:W-:-:S03]  /*ef5a0*/  IMAD R37, R59, 0x100, R58 ;  /* 0x000001003b257824 */ /* 0x000fc600078e023a */
[----:B------:R-:W4:Y:S04]  /*ef5b0*/  LDL.LU R58, [R1+0x30b0] ;  /* 0x0030b000013a7983 */ /* 0x000f280000300800 */
[----:B------:R-:W4:Y:S01]  /*ef5c0*/  LDL.LU R59, [R1+0x30ac] ;  /* 0x0030ac00013b7983 */ /* 0x000f220000300800 */
[----:B------:R-:W-:Y:S02]  /*ef5d0*/  IMAD R36, R57, 0x100, R56 ;  /* 0x0000010039247824 */ /* 0x000fe400078e0238 */
[----:B-1----:R-:W-:Y:S02]  /*ef5e0*/  IMAD.MOV.U32 R7, RZ, RZ, R60 ;  /* 0x000000ffff077224 */ /* 0x002fe400078e003c */
        /* <DEDUP_REMOVED lines=9> */
[----:B--2---:R-:W-:Y:S03]  /*ef680*/  HMMA.16816.F32 R4, R32, R8, R4 ;  /* 0x000000082004723c */ /* 0x004fe60000001804 */
        /* <DEDUP_REMOVED lines=24> */
[----:B0-----:R-:W3:Y:S04]  /*ef810*/  LDL.LU.64 R6, [R1+0x9198] ;  /* 0x0091980001067983 */ /* 0x001ee80000300a00 */
[----:B------:R-:W2:Y:S01]  /*ef820*/  LDL.LU.64 R4, [R1+0x9190] ;  /* 0x0091900001047983 */ /* 0x000ea20000300a00 */
[----:B----4-:R-:W-:-:S03]  /*ef830*/  IMAD R38, R59, 0x100, R58 ;  /* 0x000001003b267824 */ /* 0x010fc600078e023a */
[----:B------:R-:W4:Y:S04]  /*ef840*/  LDL.LU R58, [R1+0x7848] ;  /* 0x00784800013a7983 */ /* 0x000f280000300800 */
[----:B------:R-:W4:Y:S01]  /*ef850*/  LDL.LU R59, [R1+0x7844] ;  /* 0x00784400013b7983 */ /* 0x000f220000300800 */
[C---:B---3--:R-:W-:Y:S06]  /*ef860*/  HMMA.16816.F32 R12, R32.reuse, R6, R12 ;  /* 0x00000006200c723c */ /* 0x048fec000000180c */
[----:B--2---:R-:W-:-:S15]  /*ef870*/  HMMA.16816.F32 R16, R32, R4, R16 ;  /* 0x000000042010723c */ /* 0x004fde0000001810 */
[----:B------:R-:W-:-:S02]  /*ef880*/  NOP ;  /* 0x0000000000007918 */ /* 0x000fc40000000000 */
[----:B------:R-:W-:Y:S04]  /*ef890*/  STL.64 [R1+0x1680], R12 ;  /* 0x0016800c01007387 */ /* 0x000fe80000100a00 */
[----:B------:R0:W-:Y:S04]  /*ef8a0*/  STL.64 [R1+0x1688], R14 ;  /* 0x0016880e01007387 */ /* 0x0001e80000100a00 */
[----:B0-----:R-:W2:Y:S04]  /*ef8b0*/  LDL.LU.64 R14, [R1+0x9188] ;  /* 0x00918800010e7983 */ /* 0x001ea80000300a00 */
[----:B------:R-:W3:Y:S04]  /*ef8c0*/  LDL.LU.64 R12, [R1+0x9180] ;  /* 0x00918000010c7983 */ /* 0x000ee80000300a00 */
[----:B------:R-:W-:Y:S04]  /*ef8d0*/  STL.64 [R1+0x1670], R16 ;  /* 0x0016701001007387 */ /* 0x000fe80000100a00 */
[----:B------:R0:W-:Y:S04]  /*ef8e0*/  STL.64 [R1+0x1678], R18 ;  /* 0x0016781201007387 */ /* 0x0001e80000100a00 */
[----:B0-----:R-:W4:Y:S04]  /*ef8f0*/  LDL.LU.64 R18, [R1+0x9178] ;  /* 0x0091780001127983 */ /* 0x001f280000300a00 */
[----:B------:R-:W3:Y:S01]  /*ef900*/  LDL.LU.64 R16, [R1+0x9170] ;  /* 0x0091700001107983 */ /* 0x000ee20000300a00 */
[----:B------:R-:W-:Y:S01]  /*ef910*/  HMMA.16816.F32 R28, R32, R2, R28 ;  /* 0x00000002201c723c */ /* 0x000fe2000000181c */
[----:B------:R-:W-:Y:S01]  /*ef920*/  IMAD R39, R60, 0x100, R61 ;  /* 0x000001003c277824 */ /* 0x000fe200078e023d */
[----:B------:R-:W-:-:S02]  /*ef930*/  F2FP.F16.E4M3.UNPACK_B R36, R36 ;  /* 0x00000024ff24723e */ /* 0x000fc400020006ff */
[----:B------:R-:W-:Y:S02]  /*ef940*/  F2FP.F16.E4M3.UNPACK_B R37, R37 ;  /* 0x00000025ff25723e */ /* 0x000fe400020006ff */
[----:B------:R-:W-:Y:S02]  /*ef950*/  F2FP.F16.E4M3.UNPACK_B R38, R38 ;  /* 0x00000026ff26723e */ /* 0x000fe400020006ff */
[----:B------:R-:W-:-:S07]  /*ef960*/  F2FP.F16.E4M3.UNPACK_B R39, R39 ;  /* 0x00000027ff27723e */ /* 0x000fce00020006ff */
[C---:B--2---:R-:W-:Y:S06]  /*ef970*/  HMMA.16816.F32 R20, R36.reuse, R14, R20 ;  /* 0x0000000e2414723c */ /* 0x044fec0000001814 */
[C---:B---3--:R-:W-:Y:S01]  /*ef980*/  HMMA.16816.F32 R24, R36.reuse, R16, R24 ;  /* 0x000000102418723c */ /* 0x048fe20000001818 */
[----:B----4-:R-:W-:Y:S04]  /*ef990*/  STL.64 [R1+0x9148], R18 ;  /* 0x0091481201007387 */ /* 0x010fe80000100a00 */
[----:B------:R-:W-:Y:S04]  /*ef9a0*/  STL.64 [R1+0x1000], R28 ;  /* 0x0010001c01007387 */ /* 0x000fe80000100a00 */
[----:B------:R-:W-:Y:S04]  /*ef9b0*/  STL.64 [R1+0x1008], R30 ;  /* 0x0010081e01007387 */ /* 0x000fe80000100a00 */
[----:B------:R0:W-:Y:S02]  /*ef9c0*/  STL.64 [R1+0x9140], R16 ;  /* 0x0091401001007387 */ /* 0x0001e40000100a00 */
[----:B0-----:R-:W-:Y:S03]  /*ef9d0*/  HMMA.16816.F32 R16, R36, R12, R44 ;  /* 0x0000000c2410723c */ /* 0x001fe6000000182c */
[----:B------:R-:W-:-:S02]  /*ef9e0*/  IMAD.MOV.U32 R60, RZ, RZ, R23 ;  /* 0x000000ffff3c7224 */ /* 0x000fc400078e0017 */
[----:B------:R-:W-:-:S03]  /*ef9f0*/  IMAD.MOV.U32 R61, RZ, RZ, R22 ;  /* 0x000000ffff3d7224 */ /* 0x000fc600078e0016 */
[----:B------:R-:W-:Y:S04]  /*efa00*/  STL.64 [R1+0xc70], R24 ;  /* 0x000c701801007387 */ /* 0x000fe80000100a00 */
[----:B------:R-:W-:Y:S04]  /*efa10*/  STL.64 [R1+0xc78], R26 ;  /* 0x000c781a01007387 */ /* 0x000fe80000100a00 */
[----:B------:R-:W-:Y:S04]  /*efa20*/  STL.64 [R1+0xc60], R20 ;  /* 0x000c601401007387 */ /* 0x000fe80000100a00 */
        /* <DEDUP_REMOVED lines=8> */
[----:B------:R-:W-:-:S09]  /*efab0*/  NOP ;  /* 0x0000000000007918 */ /* 0x000fd20000000000 */
[----:B------:R-:W-:Y:S02]  /*efac0*/  IMAD.MOV.U32 R60, RZ, RZ, R18 ;  /* 0x000000ffff3c7224 */ /* 0x000fe400078e0012 */
[----:B------:R-:W-:Y:S01]  /*efad0*/  IMAD.MOV.U32 R61, RZ, RZ, R19 ;  /* 0x000000ffff3d7224 */ /* 0x000fe200078e0013 */
[----:B------:R-:W-:Y:S04]  /*efae0*/  STL.64 [R1+0xb20], R16 ;  /* 0x000b201001007387 */ /* 0x000fe80000100a00 */
[----:B------:R0:W-:Y:S04]  /*efaf0*/  STL [R1+0x89c4], R60 ;  /* 0x0089c43c01007387 */ /* 0x0001e80000100800 */
[----:B------:R1:W-:Y:S04]  /*efb00*/  STL [R1+0x89c0], R61 ;  /* 0x0089c03d01007387 */ /* 0x0003e80000100800 */
[----:B------:R-:W-:Y:S04]  /*efb10*/  STL.64 [R1+0xb18], R14 ;  /* 0x000b180e01007387 */ /* 0x000fe80000100a00 */
[----:B------:R-:W-:Y:S04]  /*efb20*/  STL.64 [R1+0x9118], R10 ;  /* 0x0091180a01007387 */ /* 0x000fe80000100a00 */
[----:B------:R-:W-:Y:S01]  /*efb30*/  STL.64 [R1+0x9110], R8 ;  /* 0x0091100801007387 */ /* 0x000fe20000100a00 */
[----:B0-----:R-:W-:-:S02]  /*efb40*/  IMAD.MOV.U32 R60, RZ, RZ, R12 ;  /* 0x000000ffff3c7224 */ /* 0x001fc400078e000c */
[----:B-1----:R-:W-:-:S03]  /*efb50*/  IMAD.MOV.U32 R61, RZ, RZ, R13 ;  /* 0x000000ffff3d7224 */ /* 0x002fc600078e000d */
[----:B------:R-:W-:Y:S04]  /*efb60*/  STL [R1+0x8a40], R60 ;  /* 0x008a403c01007387 */ /* 0x000fe80000100800 */
[----:B------:R-:W-:Y:S04]  /*efb70*/  STL [R1+0x89c8], R61 ;  /* 0x0089c83d01007387 */ /* 0x000fe80000100800 */
[----:B------:R-:W2:Y:S04]  /*efb80*/  LDL.LU R52, [R1+0x350] ;  /* 0x0003500001347983 */ /* 0x000ea80000300800 */
[----:B------:R-:W2:Y:S04]  /*efb90*/  LDL.LU R53, [R1+0x354] ;  /* 0x0003540001357983 */ /* 0x000ea80000300800 */
[----:B------:R-:W3:Y:S04]  /*efba0*/  LDL.LU R54, [R1+0x358] ;  /* 0x0003580001367983 */ /* 0x000ee80000300800 */
[----:B------:R-:W3:Y:S01]  /*efbb0*/  LDL.LU R55, [R1+0x35c] ;  /* 0x00035c0001377983 */ /* 0x000ee20000300800 */
[----:B------:R-:W-:-:S03]  /*efbc0*/  IMAD R32, R51, 0x100, R50 ;  /* 0x0000010033207824 */ /* 0x000fc600078e0232 */
        /* <DEDUP_REMOVED lines=68> */
[----:B------:R-:W4:Y:S01]  /*f0010*/  LDL.LU R59, [R1+0x34c] ;  /* 0x00034c00013b7983 */ /* 0x000f220000300800 */
        /* <DEDUP_REMOVED lines=12> */
[----:B------:R-:W2:Y:S01]  /*f00e0*/  LDL.LU.64 R16, [R1+0x9140] ;  /* 0x0091400001107983 */ /* 0x000ea20000300a00 */
[----:B----4-:R-:W-:Y:S01]  /*f00f0*/  IMAD R35, R35, 0x100, R61 ;  /* 0x0000010023237824 */ /* 0x010fe200078e023d */
[----:B------:R-:W-:-:S02]  /*f0100*/  F2FP.F16.E4M3.UNPACK_B R32, R32 ;  /* 0x00000020ff20723e */ /* 0x000fc400020006ff */
[----:B------:R-:W-:Y:S02]  /*f0110*/  F2FP.F16.E4M3.UNPACK_B R33, R33 ;  /* 0x00000021ff21723e */ /* 0x000fe400020006ff */
[----:B------:R-:W-:Y:S02]  /*f0120*/  F2FP.F16.E4M3.UNPACK_B R34, R34 ;  /* 0x00000022ff22723e */ /* 0x000fe400020006ff */
[----:B------:R-:W-:Y:S01]  /*f0130*/  F2FP.F16.E4M3.UNPACK_B R35, R35 ;  /* 0x00000023ff23723e */ /* 0x000fe200020006ff */
[----:B------:R0:W-:Y:S04]  /*f0140*/  STL.64 [R1+0xaf0], R36 ;  /* 0x000af02401007387 */ /* 0x0001e80000100a00 */
[----:B------:R1:W-:Y:S04]  /*f0150*/  STL.64 [R1+0xaf8], R38 ;  /* 0x000af82601007387 */ /* 0x0003e80000100a00 */
[----:B0-----:R-:W4:Y:S04]  /*f0160*/  LDL.LU R37, [R1+0x7858] ;  /* 0x0078580001257983 */ /* 0x001f280000300800 */
[----:B-1----:R-:W4:Y:S04]  /*f0170*/  LDL.LU R38, [R1+0x7854] ;  /* 0x0078540001267983 */ /* 0x002f280000300800 */
[----:B------:R-:W3:Y:S01]  /*f0180*/  LDL.LU R39, [R1+0x7860] ;  /* 0x0078600001277983 */ /* 0x000ee20000300800 */
[----:B--2---:R-:W-:-:S15]  /*f0190*/  HMMA.16816.F32 R12, R32, R16, R12 ;  /* 0x00000010200c723c */ /* 0x004fde000000180c */
        /* <DEDUP_REMOVED lines=8> */
[----:B------:R-:W-:Y:S01]  /*f0220*/  STL [R1+0xad4], R49 ;  /* 0x000ad43101007387 */ /* 0x000fe20000100800 */
[----:B------:R-:W-:-:S03]  /*f0230*/  IMAD.MOV.U32 R61, RZ, RZ, R48 ;  /* 0x000000ffff3d7224 */ /* 0x000fc600078e0030 */
[----:B------:R0:W-:Y:S04]  /*f0240*/  STL.64 [R1+0xad8], R50 ;  /* 0x000ad83201007387 */ /* 0x0001e80000100a00 */
[----:B0-----:R-:W2:Y:S04]  /*f0250*/  LDL.LU.64 R50, [R1+0x9128] ;  /* 0x0091280001327983 */ /* 0x001ea80000300a00 */
[----:B------:R-:W2:Y:S04]  /*f0260*/  LDL.LU.64 R48, [R1+0x9120] ;  /* 0x0091200001307983 */ /* 0x000ea80000300a00 */
[----:B------:R-:W-:Y:S04]  /*f0270*/  STL [R1+0x8a44], R61 ;  /* 0x008a443d01007387 */ /* 0x000fe80000100800 */
        /* <DEDUP_REMOVED lines=9> */
[----:B----4-:R-:W-:-:S15]  /*f0310*/  HMMA.16816.F32 R52, R32, R10, R52 ;  /* 0x0000000a2034723c */ /* 0x010fde0000001834 */
[----:B------:R-:W-:-:S08]  /*f0320*/  NOP ;  /* 0x0000000000007918 */ /* 0x000fd00000000000 */
[----:B------:R-:W-:Y:S04]  /*f0330*/  STL.64 [R1+0xab0], R52 ;  /* 0x000ab03401007387 */ /* 0x000fe80000100a00 */
[----:B------:R0:W-:Y:S04]  /*f0340*/  STL.64 [R1+0xab8], R54 ;  /* 0x000ab83601007387 */ /* 0x0001e80000100a00 */
[----:B0-----:R-:W3:Y:S04]  /*f0350*/  LDL.LU.64 R54, [R1+0x9108] ;  /* 0x0091080001367983 */ /* 0x001ee80000300a00 */
[----:B------:R-:W3:Y:S01]  /*f0360*/  LDL.LU.64 R52, [R1+0x9100] ;  /* 0x0091000001347983 */ /* 0x000ee20000300a00 */
[C---:B--2---:R-:W-:Y:S06]  /*f0370*/  HMMA.16816.F32 R28, R32.reuse, R8, R28 ;  /* 0x00000008201c723c */ /* 0x044fec000000181c */
[----:B------:R-:W-:Y:S01]  /*f0380*/  HMMA.16816.F32 R20, R32, R4, R44 ;  /* 0x000000042014723c */ /* 0x000fe2000000182c */
[----:B------:R-:W-:-:S02]  /*f0390*/  F2FP.F16.E4M3.UNPACK_B R36, R36 ;  /* 0x00000024ff24723e */ /* 0x000fc400020006ff */
[----:B------:R-:W-:Y:S02]  /*f03a0*/  F2FP.F16.E4M3.UNPACK_B R37, R37 ;  /* 0x00000025ff25723e */ /* 0x000fe400020006ff */
[----:B------:R-:W-:Y:S02]  /*f03b0*/  F2FP.F16.E4M3.UNPACK_B R38, R38 ;  /* 0x00000026ff26723e */ /* 0x000fe400020006ff */
[----:B------:R-:W-:-:S10]  /*f03c0*/  F2FP.F16.E4M3.UNPACK_B R39, R39 ;  /* 0x00000027ff27723e */ /* 0x000fd400020006ff */
        /* <DEDUP_REMOVED lines=8> */
[----:B------:R-:W-:Y:S04]  /*f0450*/  STL.64 [R1+0x1630], R20 ;  /* 0x0016301401007387 */ /* 0x000fe80000100a00 */
[----:B------:R-:W-:-:S12]  /*f0460*/  STL.64 [R1+0x1638], R22 ;  /* 0x0016381601007387 */ /* 0x000fd80000100a00 */
[----:B------:R-:W-:Y:S04]  /*f0470*/  STL.64 [R1+0xbb0], R4 ;  /* 0x000bb00401007387 */ /* 0x000fe80000100a00 */
[----:B------:R0:W-:Y:S02]  /*f0480*/  STL.64 [R1+0xbb8], R6 ;  /* 0x000bb80601007387 */ /* 0x0001e40000100a00 */
[C---:B0-----:R-:W-:Y:S02]  /*f0490*/  HMMA.16816.F32 R4, R36.reuse, R12, R56 ;  /* 0x0000000c2404723c */ /* 0x041fe40000001838 */
[----:B------:R-:W-:Y:S04]  /*f04a0*/  STL.64 [R1+0xba0], R24 ;  /* 0x000ba01801007387 */ /* 0x000fe80000100a00 */
[----:B------:R-:W-:Y:S04]  /*f04b0*/  STL.64 [R1+0xba8], R26 ;  /* 0x000ba81a01007387 */ /* 0x000fe80000100a00 */
[----:B------:R-:W-:Y:S01]  /*f04c0*/  STL.64 [R1+0x90d0], R14 ;  /* 0x0090d00e01007387 */ /* 0x000fe20000100a00 */
[----:B---3--:R-:W-:-:S15]  /*f04d0*/  HMMA.16816.F32 R20, R36, R14, R52 ;  /* 0x0000000e2414723c */ /* 0x008fde0000001834 */
[----:B------:R-:W-:-:S08]  /*f04e0*/  NOP ;  /* 0x0000000000007918 */ /* 0x000fd00000000000 */
[----:B------:R-:W-:Y:S04]  /*f04f0*/  STL.64 [R1+0xb90], R20 ;  /* 0x000b901401007387 */ /* 0x000fe80000100a00 */
[----:B------:R-:W-:Y:S04]  /*f0500*/  STL.64 [R1+0xb98], R22 ;  /* 0x000b981601007387 */ /* 0x000fe80000100a00 */
[----:B------:R-:W-:Y:S04]  /*f0510*/  STL.64 [R1+0x90c8], R12 ;  /* 0x0090c80c01007387 */ /* 0x000fe80000100a00 */
[----:B------:R0:W-:Y:S04]  /*f0520*/  STL.64 [R1+0xb80], R4 ;  /* 0x000b800401007387 */ /* 0x0001e80000100a00 */
[----:B------:R1:W-:Y:S04]  /*f0530*/  STL.64 [R1+0xb88], R6 ;  /* 0x000b880601007387 */ /* 0x0003e80000100a00 */
[----:B------:R-:W2:Y:S04]  /*f0540*/  LDL.LU R28, [R1] ;  /* 0x00000000011c7983 */ /* 0x000ea80000300800 */
[----:B------:R-:W2:Y:S04]  /*f0550*/  LDL.LU R29, [R1+0x4] ;  /* 0x00000400011d7983 */ /* 0x000ea80000300800 */
[----:B------:R-:W3:Y:S01]  /*f0560*/  LDL.LU R30, [R1+0x8] ;  /* 0x00000800011e7983 */ /* 0x000ee20000300800 */
[----:B------:R-:W-:-:S03]  /*f0570*/  IMAD.MOV.U32 R31, RZ, RZ, R18 ;  /* 0x000000ffff1f7224 */ /* 0x000fc600078e0012 */
[----:B------:R-:W4:Y:S01]  /*f0580*/  LDL.LU R18, [R1+0x90fc] ;  /* 0x0090fc0001127983 */ /* 0x000f220000300800 */
[----:B------:R-:W-:-:S03]  /*f0590*/  IMAD.MOV.U32 R56, RZ, RZ, R19 ;  /* 0x000000ffff387224 */ /* 0x000fc600078e0013 */
[----:B---3--:R-:W-:Y:S04]  /*f05a0*/  STL.64 [R1+0x90f0], R30 ;  /* 0x0090f01e01007387 */ /* 0x008fe80000100a00 */
[----:B--2---:R2:W-:Y:S04]  /*f05b0*/  STL.64 [R1+0x90e8], R28 ;  /* 0x0090e81c01007387 */ /* 0x0045e80000100a00 */
[----:B------:R-:W3:Y:S04]  /*f05c0*/  LDL.LU R19, [R1+0x90f8] ;  /* 0x0090f80001137983 */ /* 0x000ee80000300800 */
[----:B------:R-:W3:Y:S04]  /*f05d0*/  LDL.LU R57, [R1+0x2c4] ;  /* 0x0002c40001397983 */ /* 0x000ee80000300800 */
        /* <DEDUP_REMOVED lines=16> */
[----:B----4-:R-:W-:-:S02]  /*f06e0*/  IMAD.MOV.U32 R43, RZ, RZ, R18 ;  /* 0x000000ffff2b7224 */ /* 0x010fc400078e0012 */
[----:B---3--:R-:W-:Y:S02]  /*f06f0*/  IMAD.MOV.U32 R42, RZ, RZ, R19 ;  /* 0x000000ffff2a7224 */ /* 0x008fe400078e0013 */
        /* <DEDUP_REMOVED lines=10> */
[C---:B------:R-:W-:Y:S06]  /*f07a0*/  HMMA.16816.F32 R4, R36.reuse, R8, R4 ;  /* 0x000000082404723c */ /* 0x040fec0000001804 */
[----:B--2---:R-:W-:Y:S01]  /*f07b0*/  HMMA.16816.F32 R28, R36, R10, R28 ;  /* 0x0000000a241c723c */ /* 0x004fe2000000181c */
        /* <DEDUP_REMOVED lines=29> */
[----:B------:R-:W3:Y:S04]  /*f0990*/  LDL R19, [R1+0x19f8] ;  /* 0x0019f80001137983 */ /* 0x000ee80000100800 */
[----:B------:R-:W3:Y:S01]  /*f09a0*/  LDL R18, [R1+0x19fc] ;  /* 0x0019fc0001127983 */ /* 0x000ee20000100800 */
[----:B----4-:R-:W-:-:S15]  /*f09b0*/  HMMA.16816.F32 R12, R36, R6, R12 ;  /* 0x00000006240c723c */ /* 0x010fde000000180c */
[----:B------:R-:W-:-:S08]  /*f09c0*/  NOP ;  /* 0x0000000000007918 */ /* 0x000fd00000000000 */
[----:B------:R-:W-:Y:S04]  /*f09d0*/  STL.64 [R1+0x1620], R12 ;  /* 0x0016200c01007387 */ /* 0x000fe80000100a00 */
[----:B------:R0:W-:Y:S04]  /*f09e0*/  STL.64 [R1+0x1628], R14 ;  /* 0x0016280e01007387 */ /* 0x0001e80000100a00 */
[----:B0-----:R-:W4:Y:S04]  /*f09f0*/  LDL.LU.64 R14, [R1+0x90d0] ;  /* 0x0090d000010e7983 */ /* 0x001f280000300a00 */
[----:B------:R-:W3:Y:S01]  /*f0a00*/  LDL.LU.64 R12, [R1+0x90c8] ;  /* 0x0090c800010c7983 */ /* 0x000ee20000300a00 */
[----:B------:R-:W-:Y:S01]  /*f0a10*/  IMAD R35, R60, 0x100, R61 ;  /* 0x000001003c237824 */ /* 0x000fe200078e023d */
[----:B--2---:R-:W-:Y:S01]  /*f0a20*/  HMMA.16816.F32 R40, R36, R4, R40 ;  /* 0x000000042428723c */ /* 0x004fe20000001828 */
[----:B------:R-:W-:-:S02]  /*f0a30*/  F2FP.F16.E4M3.UNPACK_B R32, R32 ;  /* 0x00000020ff20723e */ /* 0x000fc400020006ff */
[----:B------:R-:W-:Y:S02]  /*f0a40*/  F2FP.F16.E4M3.UNPACK_B R33, R33 ;  /* 0x00000021ff21723e */ /* 0x000fe400020006ff */
[----:B------:R-:W-:Y:S02]  /*f0a50*/  F2FP.F16.E4M3.UNPACK_B R34, R34 ;  /* 0x00000022ff22723e */ /* 0x000fe400020006ff */
[----:B------:R-:W-:Y:S01]  /*f0a60*/  F2FP.F16.E4M3.UNPACK_B R35, R35 ;  /* 0x00000023ff23723e */ /* 0x000fe200020006ff */
[----:B------:R-:W-:Y:S06]  /*f0a70*/  HMMA.16816.F32 R36, R36, R2, R44 ;  /* 0x000000022424723c */ /* 0x000fec000000182c */
[----:B------:R-:W-:Y:S09]  /*f0a80*/  HMMA.16816.F32 R48, R32, R16, R48 ;  /* 0x000000102030723c */ /* 0x000ff20000001830 */
[----:B------:R-:W-:Y:S04]  /*f0a90*/  STL.64 [R1+0x1610], R40 ;  /* 0x0016102801007387 */ /* 0x000fe80000100a00 */
[----:B------:R0:W-:Y:S04]  /*f0aa0*/  STL.64 [R1+0x1618], R42 ;  /* 0x0016182a01007387 */ /* 0x0001e80000100a00 */
[----:B0-----:R-:W2:Y:S04]  /*f0ab0*/  LDL.LU.64 R42, [R1+0x90c0] ;  /* 0x0090c000012a7983 */ /* 0x001ea80000300a00 */
[----:B------:R-:W2:Y:S04]  /*f0ac0*/  LDL.LU.64 R40, [R1+0x90b8] ;  /* 0x0090b80001287983 */ /* 0x000ea80000300a00 */
[----:B------:R-:W2:Y:S04]  /*f0ad0*/  LDL.LU.64 R46, [R1+0x90b0] ;  /* 0x0090b000012e7983 */ /* 0x000ea80000300a00 */
[----:B------:R-:W2:Y:S04]  /*f0ae0*/  LDL.LU.64 R44, [R1+0x90a8] ;  /* 0x0090a800012c7983 */ /* 0x000ea80000300a00 */
[----:B------:R0:W-:Y:S04]  /*f0af0*/  STL.64 [R1+0xc40], R36 ;  /* 0x000c402401007387 */ /* 0x0001e80000100a00 */
[----:B------:R1:W-:Y:S04]  /*f0b00*/  STL.64 [R1+0xc48], R38 ;  /* 0x000c482601007387 */ /* 0x0003e80000100a00 */
[----:B0-----:R-:W2:Y:S04]  /*f0b10*/  LDL.LU R36, [R1+0x20] ;  /* 0x0000200001247983 */ /* 0x001ea80000300800 */
[----:B------:R-:W2:Y:S01]  /*f0b20*/  LDL.LU R37, [R1+0x24] ;  /* 0x0000240001257983 */ /* 0x000ea20000300800 */
[----:B-1----:R-:W-:-:S03]  /*f0b30*/  IMAD.MOV.U32 R39, RZ, RZ, R0 ;  /* 0x000000ffff277224 */ /* 0x002fc600078e0000 */
[----:B------:R-:W2:Y:S01]  /*f0b40*/  LDL.LU R38, [R1+0x28] ;  /* 0x0000280001267983 */ /* 0x000ea20000300800 */
[----:B------:R-:W-:-:S03]  /*f0b50*/  IMAD.MOV.U32 R0, RZ, RZ, R51 ;  /* 0x000000ffff007224 */ /* 0x000fc600078e0033 */
[----:B------:R-:W-:Y:S04]  /*f0b60*/  STL.64 [R1+0xff0], R48 ;  /* 0x000ff03001007387 */ /* 0x000fe80000100a00 */
[----:B------:R0:W-:Y:S04]  /*f0b70*/  STL [R1+0xff8], R50 ;  /* 0x000ff83201007387 */ /* 0x0001e80000100800 */
[----:B0-----:R-:W2:Y:S04]  /*f0b80*/  LDL.LU.64 R50, [R1+0x90a0] ;  /* 0x0090a00001327983 */ /* 0x001ea80000300a00 */
[----:B------:R-:W2:Y:S04]  /*f0b90*/  LDL.LU.64 R48, [R1+0x9098] ;  /* 0x0090980001307983 */ /* 0x000ea80000300a00 */
[----:B------:R0:W-:Y:S01]  /*f0ba0*/  STL [R1+0x8960], R0 ;  /* 0x0089600001007387 */ /* 0x0001e20000100800 */
[C---:B----4-:R-:W-:Y:S06]  /*f0bb0*/  HMMA.16816.F32 R52, R32.reuse, R14, R52 ;  /* 0x0000000e2034723c */ /* 0x050fec0000001834 */
[----:B---3--:R-:W-:-:S15]  /*f0bc0*/  HMMA.16816.F32 R12, R32, R12, R56 ;  /* 0x0000000c200c723c */ /* 0x008fde0000001838 */
[----:B------:R-:W-:-:S02]  /*f0bd0*/  NOP ;  /* 0x0000000000007918 */ /* 0x000fc40000000000 */
[----:B------:R-:W-:Y:S04]  /*f0be0*/  STL.64 [R1+0xfe0], R52 ;  /* 0x000fe03401007387 */ /* 0x000fe80000100a00 */
[----:B------:R1:W-:Y:S03]  /*f0bf0*/  STL.64 [R1+0xfe8], R54 ;  /* 0x000fe83601007387 */ /* 0x0003e60000100a00 */
[----:B0-----:R-:W-:Y:S01]  /*f0c00*/  IMAD.MOV.U32 R0, RZ, RZ, R15 ;  /* 0x000000ffff007224 */ /* 0x001fe200078e000f */
[----:B-1----:R-:W3:Y:S04]  /*f0c10*/  LDL.LU.64 R54, [R1+0x9090] ;  /* 0x0090900001367983 */ /* 0x002ee80000300a00 */
[----:B------:R-:W3:Y:S04]  /*f0c20*/  LDL.LU.64 R52, [R1+0x9088] ;  /* 0x0090880001347983 */ /* 0x000ee80000300a00 */
[----:B------:R-:W4:Y:S04]  /*f0c30*/  LDL.LU.64 R58, [R1+0x9080] ;  /* 0x00908000013a7983 */ /* 0x000f280000300a00 */
[----:B------:R-:W4:Y:S04]  /*f0c40*/  LDL.LU.64 R56, [R1+0x9078] ;  /* 0x0090780001387983 */ /* 0x000f280000300a00 */
[----:B------:R0:W-:Y:S04]  /*f0c50*/  STL.64 [R1+0xfd0], R12 ;  /* 0x000fd00c01007387 */ /* 0x0001e80000100a00 */
[----:B------:R1:W-:Y:S04]  /*f0c60*/  STL [R1+0xfd8], R14 ;  /* 0x000fd80e01007387 */ /* 0x0003e80000100800 */
[----:B0-----:R-:W2:Y:S04]  /*f0c70*/  LDL.LU R12, [R1+0x40] ;  /* 0x00004000010c7983 */ /* 0x001ea80000300800 */
[----:B------:R-:W2:Y:S04]  /*f0c80*/  LDL.LU R13, [R1+0x44] ;  /* 0x00004400010d7983 */ /* 0x000ea80000300800 */
[----:B-1----:R-:W2:Y:S04]  /*f0c90*/  LDL.LU R14, [R1+0x48] ;  /* 0x00004800010e7983 */ /* 0x002ea80000300800 */
[----:B------:R-:W2:Y:S04]  /*f0ca0*/  LDL.LU R15, [R1+0x4c] ;  /* 0x00004c00010f7983 */ /* 0x000ea80000300800 */
[----:B------:R-:W-:Y:S01]  /*f0cb0*/  STL [R1+0x8964], R0 ;  /* 0x0089640001007387 */ /* 0x000fe20000100800 */
[C---:B--2---:R-:W-:Y:S06]  /*f0cc0*/  HMMA.16816.F32 R12, R32.reuse, R10, R12 ;  /* 0x0000000a200c723c */ /* 0x044fec000000180c */
[----:B------:R-:W-:-:S15]  /*f0cd0*/  HMMA.16816.F32 R8, R32, R8, R36 ;  /* 0x000000082008723c */ /* 0x000fde0000001824 */
[----:B------:R-:W-:-:S02]  /*f0ce0*/  NOP ;  /* 0x0000000000007918 */ /* 0x000fc40000000000 */
[----:B------:R-:W-:Y:S04]  /*f0cf0*/  STL.64 [R1+0xfa0], R12 ;  /* 0x000fa00c01007387 */ /* 0x000fe80000100a00 */
[----:B------:R0:W-:Y:S02]  /*f0d00*/  STL.64 [R1+0xfa8], R14 ;  /* 0x000fa80e01007387 */ /* 0x0001e40000100a00 */
[C---:B0-----:R-:W-:Y:S06]  /*f0d10*/  HMMA.16816.F32 R12, R32.reuse, R6, R28 ;  /* 0x00000006200c723c */ /* 0x041fec000000181c */
[----:B----4-:R-:W-:-:S15]  /*f0d20*/  HMMA.16816.F32 R4, R32, R4, R56 ;  /* 0x000000042004723c */ /* 0x010fde0000001838 */
[----:B------:R-:W-:-:S02]  /*f0d30*/  NOP ;  /* 0x0000000000007918 */ /* 0x000fc40000000000 */
[----:B------:R-:W-:Y:S04]  /*f0d40*/  STL.64 [R1+0xf60], R12 ;  /* 0x000f600c01007387 */ /* 0x000fe80000100a00 */
[----:B------:R-:W-:Y:S04]  /*f0d50*/  STL.64 [R1+0xf90], R8 ;  /* 0x000f900801007387 */ /* 0x000fe80000100a00 */
[----:B------:R3:W-:Y:S02]  /*f0d60*/  STL.64 [R1+0xf98], R10 ;  /* 0x000f980a01007387 */ /* 0x0007e40000100a00 */
[----:B---3--:R-:W-:Y:S01]  /*f0d70*/  HMMA.16816.F32 R8, R32, R2, R52 ;  /* 0x000000022008723c */ /* 0x008fe20000001834 */
[----:B------:R-:W-:Y:S01]  /*f0d80*/  IMAD.MOV.U32 R0, RZ, RZ, R15 ;  /* 0x000000ffff007224 */ /* 0x000fe200078e000f */
[----:B------:R-:W-:Y:S04]  /*f0d90*/  STL [R1+0xf68], R14 ;  /* 0x000f680e01007387 */ /* 0x000fe80000100800 */
[----:B------:R-:W-:Y:S04]  /*f0da0*/  STL [R1+0x8ac8], R0 ;  /* 0x008ac80001007387 */ /* 0x000fe80000100800 */
[----:B------:R0:W-:Y:S04]  /*f0db0*/  STL.64 [R1+0xf50], R4 ;  /* 0x000f500401007387 */ /* 0x0001e80000100a00 */
[----:B------:R1:W-:Y:S04]  /*f0dc0*/  STL.64 [R1+0xf58], R6 ;  /* 0x000f580601007387 */ /* 0x0003e80000100a00 */
[----:B------:R-:W2:Y:S04]  /*f0dd0*/  LDL R55, [R1+0x1a08] ;  /* 0x001a080001377983 */ /* 0x000ea80000100800 */
[----:B0-----:R-:W3:Y:S01]  /*f0de0*/  LDL R4, [R1+0x1a0c] ;  /* 0x001a0c0001047983 */ /* 0x001ee20000100800 */
[----:B-1----:R-:W-:-:S02]  /*f0df0*/  F2FP.F16.E4M3.UNPACK_B R6, R19 ;  /* 0x00000013ff06723e */ /* 0x002fc400020006ff */
[----:B------:R-:W-:Y:S01]  /*f0e00*/  F2FP.F16.E4M3.UNPACK_B R7, R18 ;  /* 0x00000012ff07723e */ /* 0x000fe200020006ff */
[----:B------:R0:W-:Y:S04]  /*f0e10*/  STL.64 [R1+0xef0], R8 ;  /* 0x000ef00801007387 */ /* 0x0001e80000100a00 */
[----:B------:R1:W-:Y:S04]  /*f0e20*/  STL.64 [R1+0xef8], R10 ;  /* 0x000ef80a01007387 */ /* 0x0003e80000100a00 */
[----:B------:R-:W4:Y:S04]  /*f0e30*/  LDL R16, [R1+0x1a18] ;  /* 0x001a180001107983 */ /* 0x000f280000100800 */
[----:B------:R-:W4:Y:S04]  /*f0e40*/  LDL R17, [R1+0x1a1c] ;  /* 0x001a1c0001117983 */ /* 0x000f280000100800 */
[----:B------:R-:W4:Y:S04]  /*f0e50*/  LDL R18, [R1+0x1a28] ;  /* 0x001a280001127983 */ /* 0x000f280000100800 */
[----:B------:R-:W4:Y:S04]  /*f0e60*/  LDL R19, [R1+0x1a2c] ;  /* 0x001a2c0001137983 */ /* 0x000f280000100800 */
[----:B------:R-:W4:Y:S04]  /*f0e70*/  LDL.LU R5, [R1+0x78b8] ;  /* 0x0078b80001057983 */ /* 0x000f280000300800 */
[----:B------:R-:W4:Y:S04]  /*f0e80*/  LDL.LU R36, [R1+0x78b4] ;  /* 0x0078b40001247983 */ /* 0x000f280000300800 */
[----:B------:R-:W4:Y:S04]  /*f0e90*/  LDL.LU R0, [R1+0x78c0] ;  /* 0x0078c00001007983 */ /* 0x000f280000300800 */
[----:B------:R-:W4:Y:S04]  /*f0ea0*/  LDL.LU R37, [R1+0x78bc] ;  /* 0x0078bc0001257983 */ /* 0x000f280000300800 */
[----:B0-----:R-:W4:Y:S04]  /*f0eb0*/  LDL.LU R8, [R1+0x78c8] ;  /* 0x0078c80001087983 */ /* 0x001f280000300800 */
[----:B------:R-:W4:Y:S04]  /*f0ec0*/  LDL.LU R38, [R1+0x78c4] ;  /* 0x0078c40001267983 */ /* 0x000f280000300800 */
[----:B------:R-:W4:Y:S04]  /*f0ed0*/  LDL R9, [R1+0x1a38] ;  /* 0x001a380001097983 */ /* 0x000f280000100800 */
[----:B-1----:R-:W4:Y:S01]  /*f0ee0*/  LDL R10, [R1+0x1a3c] ;  /* 0x001a3c00010a7983 */ /* 0x002f220000100800 */
[----:B------:R-:W-:-:S03]  /*f0ef0*/  IMAD.MOV.U32 R56, RZ, RZ, R40 ;  /* 0x000000ffff387224 */ /* 0x000fc600078e0028 */
[----:B------:R-:W4:Y:S01]  /*f0f00*/  LDL.LU R40, [R1+0x9074] ;  /* 0x0090740001287983 */ /* 0x000f220000300800 */
[----:B------:R-:W-:Y:S02]  /*f0f10*/  IMAD.MOV.U32 R57, RZ, RZ, R41 ;  /* 0x000000ffff397224 */ /* 0x000fe400078e0029 */
[----:B------:R-:W-:Y:S01]  /*f0f20*/  IMAD.MOV.U32 R58, RZ, RZ, R44 ;  /* 0x000000ffff3a7224 */ /* 0x000fe200078e002c */
[----:B------:R-:W4:Y:S04]  /*f0f30*/  LDL.LU R41, [R1+0x9070] ;  /* 0x0090700001297983 */ /* 0x000f280000300800 */
[----:B------:R-:W4:Y:S01]  /*f0f40*/  LDL.LU R44, [R1+0x906c] ;  /* 0x00906c00012c7983 */ /* 0x000f220000300800 */
[----:B------:R-:W-:-:S03]  /*f0f50*/  IMAD.MOV.U32 R59, RZ, RZ, R45 ;  /* 0x000000ffff3b7224 */ /* 0x000fc600078e002d */
[----:B------:R-:W4:Y:S04]  /*f0f60*/  LDL.LU R45, [R1+0x9068] ;  /* 0x00906800012d7983 */ /* 0x000f280000300800 */
[----:B------:R-:W4:Y:S04]  /*f0f70*/  LDL.LU R11, [R1+0x78d0] ;  /* 0x0078d000010b7983 */ /* 0x000f280000300800 */
[----:B------:R-:W4:Y:S04]  /*f0f80*/  LDL.LU R39, [R1+0x78cc] ;  /* 0x0078cc0001277983 */ /* 0x000f280000300800 */
[----:B------:R-:W4:Y:S04]  /*f0f90*/  LDL R61, [R1+0x1a48] ;  /* 0x001a4800013d7983 */ /* 0x000f280000100800 */
[----:B------:R-:W4:Y:S01]  /*f0fa0*/  LDL R60, [R1+0x1a4c] ;  /* 0x001a4c00013c7983 */ /* 0x000f220000100800 */
[----:B------:R-:W-:-:S03]  /*f0fb0*/  IMAD.MOV.U32 R28, RZ, RZ, R48 ;  /* 0x000000ffff1c7224 */ /* 0x000fc600078e0030 */
[----:B------:R-:W4:Y:S01]  /*f0fc0*/  LDL.LU R48, [R1+0x9064] ;  /* 0x0090640001307983 */ /* 0x000f220000300800 */
[----:B------:R-:W-:Y:S02]  /*f0fd0*/  IMAD.MOV.U32 R29, RZ, RZ, R49 ;  /* 0x000000ffff1d7224 */ /* 0x000fe400078e0031 */
[----:B------:R-:W-:Y:S01]  /*f0fe0*/  IMAD.MOV.U32 R30, RZ, RZ, R50 ;  /* 0x000000ffff1e7224 */ /* 0x000fe200078e0032 */
[----:B------:R-:W4:Y:S04]  /*f0ff0*/  LDL.LU R49, [R1+0x9060] ;  /* 0x0090600001317983 */ /* 0x000f280000300800 */
[----:B------:R-:W4:Y:S01]  /*f1000*/  LDL.LU R50, [R1+0x905c] ;  /* 0x00905c0001327983 */ /* 0x000f220000300800 */
[----:B------:R-:W-:-:S03]  /*f1010*/  IMAD.MOV.U32 R31, RZ, RZ, R51 ;  /* 0x000000ffff1f7224 */ /* 0x000fc600078e0033 */
[----:B------:R-:W4:Y:S01]  /*f1020*/  LDL.LU R51, [R1+0x9058] ;  /* 0x0090580001337983 */ /* 0x000f220000300800 */
[----:B------:R-:W-:Y:S02]  /*f1030*/  IMAD R12, R25, 0x100, R24 ;  /* 0x00000100190c7824 */ /* 0x000fe400078e0218 */
[----:B------:R-:W-:Y:S02]  /*f1040*/  IMAD R13, R27, 0x100, R26 ;  /* 0x000001001b0d7824 */ /* 0x000fe400078e021a */
[----:B------:R-:W-:Y:S01]  /*f1050*/  IMAD R14, R21, 0x100, R20 ;  /* 0x00000100150e7824 */ /* 0x000fe200078e0214 */
[----:B------:R-:W4:Y:S04]  /*f1060*/  LDL R24, [R1+0x1a58] ;  /* 0x001a580001187983 */ /* 0x000f280000100800 */
[----:B------:R-:W4:Y:S04]  /*f1070*/  LDL R25, [R1+0x1a5c] ;  /* 0x001a5c0001197983 */ /* 0x000f280000100800 */
[----:B------:R-:W4:Y:S04]  /*f1080*/  LDL R26, [R1+0x1a68] ;  /* 0x001a6800011a7983 */ /* 0x000f280000100800 */
[----:B------:R-:W4:Y:S01]  /*f1090*/  LDL R27, [R1+0x1a6c] ;  /* 0x001a6c00011b7983 */ /* 0x000f220000100800 */
[----:B------:R-:W-:-:S03]  /*f10a0*/  IMAD.MOV.U32 R20, RZ, RZ, R46 ;  /* 0x000000ffff147224 */ /* 0x000fc600078e002e */
[----:B------:R-:W4:Y:S01]  /*f10b0*/  LDL.LU R46, [R1+0x9054] ;  /* 0x00905400012e7983 */ /* 0x000f220000300800 */
[----:B------:R-:W-:-:S03]  /*f10c0*/  IMAD.MOV.U32 R21, RZ, RZ, R47 ;  /* 0x000000ffff157224 */ /* 0x000fc600078e002f */
[----:B------:R-:W4:Y:S01]  /*f10d0*/  LDL.LU R47, [R1+0x9050] ;  /* 0x00905000012f7983 */ /* 0x000f220000300800 */
[----:B------:R-:W-:Y:S02]  /*f10e0*/  IMAD R15, R23, 0x100, R22 ;  /* 0x00000100170f7824 */ /* 0x000fe400078e0216 */
[----:B------:R-:W-:Y:S02]  /*f10f0*/  IMAD.MOV.U32 R22, RZ, RZ, R42 ;  /* 0x000000ffff167224 */ /* 0x000fe400078e002a */
[----:B------:R-:W-:Y:S01]  /*f1100*/  IMAD.MOV.U32 R23, RZ, RZ, R43 ;  /* 0x000000ffff177224 */ /* 0x000fe200078e002b */
[----:B------:R-:W4:Y:S04]  /*f1110*/  LDL.LU R42, [R1+0x904c] ;  /* 0x00904c00012a7983 */ /* 0x000f280000300800 */
[----:B------:R-:W4:Y:S01]  /*f1120*/  LDL.LU R43, [R1+0x9048] ;  /* 0x00904800012b7983 */ /* 0x000f220000300800 */
[----:B------:R-:W-:-:S02]  /*f1130*/  F2FP.F16.E4M3.UNPACK_B R12, R12 ;  /* 0x0000000cff0c723e */ /* 0x000fc400020006ff */
[----:B------:R-:W-:Y:S02]  /*f1140*/  F2FP.F16.E4M3.UNPACK_B R13, R13 ;  /* 0x0000000dff0d723e */ /* 0x000fe400020006ff */
[----:B------:R-:W-:Y:S02]  /*f1150*/  F2FP.F16.E4M3.UNPACK_B R14, R14 ;  /* 0x0000000eff0e723e */ /* 0x000fe400020006ff */
[----:B------:R-:W-:Y:S02]  /*f1160*/  F2FP.F16.E4M3.UNPACK_B R15, R15 ;  /* 0x0000000fff0f723e */ /* 0x000fe400020006ff */
[----:B--2---:R-:W-:Y:S02]  /*f1170*/  F2FP.F16.E4M3.UNPACK_B R2, R55 ;  /* 0x00000037ff02723e */ /* 0x004fe400020006ff */
[----:B---3--:R-:W-:-:S03]  /*f1180*/  F2FP.F16.E4M3.UNPACK_B R3, R4 ;  /* 0x00000004ff03723e */ /* 0x008fc600020006ff */
[----:B----4-:R-:W-:Y:S01]  /*f1190*/  HMMA.16816.F32 R32, R12, R6, R48 ;  /* 0x000000060c20723c */ /* 0x010fe20000001830 */
[----:B------:R-:W-:Y:S02]  /*f11a0*/  F2FP.F16.E4M3.UNPACK_B R16, R16 ;  /* 0x00000010ff10723e */ /* 0x000fe400020006ff */
[----:B------:R-:W-:-:S15]  /*f11b0*/  F2FP.F16.E4M3.UNPACK_B R17, R17 ;  /* 0x00000011ff11723e */ /* 0x000fde00020006ff */
[----:B------:R-:W-:-:S05]  /*f11c0*/  NOP ;  /* 0x0000000000007918 */ /* 0x000fca0000000000 */
[----:B------:R-:W-:Y:S04]  /*f11d0*/  STL.64 [R1+0xf40], R32 ;  /* 0x000f402001007387 */ /* 0x000fe80000100a00 */
[----:B------:R0:W-:Y:S02]  /*f11e0*/  STL.64 [R1+0xf48], R34 ;  /* 0x000f482201007387 */ /* 0x0001e40000100a00 */
[----:B0-----:R-:W-:-:S15]  /*f11f0*/  HMMA.16816.F32 R32, R12, R2, R44 ;  /* 0x000000020c20723c */ /* 0x001fde000000182c */
[----:B------:R-:W-:-:S08]  /*f1200*/  NOP ;  /* 0x0000000000007918 */ /* 0x000fd00000000000 */
[----:B------:R-:W-:Y:S04]  /*f1210*/  STL.64 [R1+0xf30], R32 ;  /* 0x000f302001007387 */ /* 0x000fe80000100a00 */
[----:B------:R0:W-:Y:S02]  /*f1220*/  STL.64 [R1+0xf38], R34 ;  /* 0x000f382201007387 */ /* 0x0001e40000100a00 */
[----:B0-----:R-:W-:Y:S01]  /*f1230*/  HMMA.16816.F32 R32, R12, R16, R40 ;  /* 0x000000100c20723c */ /* 0x001fe20000001828 */
[----:B------:R-:W-:Y:S02]  /*f1240*/  F2FP.F16.E4M3.UNPACK_B R18, R18 ;  /* 0x00000012ff12723e */ /* 0x000fe400020006ff */
[----:B------:R-:W-:-:S07]  /*f1250*/  F2FP.F16.E4M3.UNPACK_B R19, R19 ;  /* 0x00000013ff13723e */ /* 0x000fce00020006ff */
[----:B------:R-:W-:-:S13]  /*f1260*/  HMMA.16816.F32 R40, R12, R18, R56 ;  /* 0x000000120c28723c */ /* 0x000fda0000001838 */
[----:B------:R0:W-:Y:S04]  /*f1270*/  STL.64 [R1+0xf20], R32 ;  /* 0x000f202001007387 */ /* 0x0001e80000100a00 */
[----:B------:R-:W-:Y:S04]  /*f1280*/  STL.64 [R1+0xf28], R34 ;  /* 0x000f282201007387 */ /* 0x000fe80000100a00 */
[----:B------:R-:W-:Y:S04]  /*f1290*/  STL.64 [R1+0x9010], R18 ;  /* 0x0090101201007387 */ /* 0x000fe80000100a00 */
[----:B------:R1:W-:Y:S01]  /*f12a0*/  STL.64 [R1+0x9008], R16 ;  /* 0x0090081001007387 */ /* 0x0003e20000100a00 */
[----:B0-----:R-:W-:-:S02]  /*f12b0*/  F2FP.F16.E4M3.UNPACK_B R32, R9 ;  /* 0x00000009ff20723e */ /* 0x001fc400020006ff */
[----:B------:R-:W-:-:S07]  /*f12c0*/  F2FP.F16.E4M3.UNPACK_B R33, R10 ;  /* 0x0000000aff21723e */ /* 0x000fce00020006ff */
[----:B-1----:R-:W-:Y:S01]  /*f12d0*/  HMMA.16816.F32 R16, R12, R32, R28 ;  /* 0x000000200c10723c */ /* 0x002fe2000000181c */
[----:B------:R-:W-:Y:S02]  /*f12e0*/  IMAD R39, R39, 0x100, R11 ;  /* 0x0000010027277824 */ /* 0x000fe400078e020b */
[----:B------:R-:W-:Y:S01]  /*f12f0*/  IMAD R36, R36, 0x100, R5 ;  /* 0x0000010024247824 */ /* 0x000fe200078e0205 */
[----:B------:R-:W-:Y:S02]  /*f1300*/  F2FP.F16.E4M3.UNPACK_B R10, R61 ;  /* 0x0000003dff0a723e */ /* 0x000fe400020006ff */
[----:B------:R-:W-:Y:S01]  /*f1310*/  F2FP.F16.E4M3.UNPACK_B R11, R60 ;  /* 0x0000003cff0b723e */ /* 0x000fe200020006ff */
[----:B------:R-:W-:Y:S01]  /*f1320*/  STL.64 [R1+0xf10], R40 ;  /* 0x000f102801007387 */ /* 0x000fe20000100a00 */
[----:B------:R-:W-:Y:S02]  /*f1330*/  F2FP.F16.E4M3.UNPACK_B R4, R26 ;  /* 0x0000001aff04723e */ /* 0x000fe400020006ff */
[----:B------:R-:W-:Y:S01]  /*f1340*/  F2FP.F16.E4M3.UNPACK_B R5, R27 ;  /* 0x0000001bff05723e */ /* 0x000fe200020006ff */
[----:B------:R-:W-:-:S12]  /*f1350*/  STL.64 [R1+0xf18], R42 ;  /* 0x000f182a01007387 */ /* 0x000fd80000100a00 */
        /* <DEDUP_REMOVED lines=59> */
[----:B------:R-:W2:Y:S01]  /*f1710*/  LDL.LU R7, [R1+0xf7c] ;  /* 0x000f7c0001077983 */ /* 0x000ea20000300800 */
[----:B------:R-:W-:Y:S01]  /*f1720*/  IMAD R38, R38, 0x100, R8 ;  /* 0x0000010026267824 */ /* 0x000fe200078e0208 */
[----:B------:R-:W-:-:S02]  /*f1730*/  F2FP.F16.E4M3.UNPACK_B R8, R24 ;  /* 0x00000018ff08723e */ /* 0x000fc400020006ff */
[----:B------:R-:W-:Y:S01]  /*f1740*/  F2FP.F16.E4M3.UNPACK_B R9, R25 ;  /* 0x00000019ff09723e */ /* 0x000fe200020006ff */
        /* <DEDUP_REMOVED lines=40> */
[----:B---3--:R-:W-:Y:S06]  /*f19d0*/  HMMA.16816.F32 R16, R36, R2, R16 ;  /* 0x000000022410723c */ /* 0x008fec0000001810 */
[----:B----4-:R-:W-:Y:S06]  /*f19e0*/  HMMA.16816.F32 R12, R12, R4, R48 ;  /* 0x000000040c0c723c */ /* 0x010fec0000001830 */
[----:B--2---:R-:W-:Y:S01]  /*f19f0*/  HMMA.16816.F32 R56, R36, R6, R56 ;  /* 0x000000062438723c */ /* 0x004fe20000001838 */
[----:B------:R-:W2:Y:S04]  /*f1a00*/  LDL.LU.64 R50, [R1+0x9030] ;  /* 0x0090300001327983 */ /* 0x000ea80000300a00 */
[----:B------:R-:W2:-:S12]  /*f1a10*/  LDL.LU.64 R48, [R1+0x9028] ;  /* 0x0090280001307983 */ /* 0x000e980000300a00 */
[----:B------:R0:W-:Y:S04]  /*f1a20*/  STL.64 [R1+0xf70], R12 ;  /* 0x000f700c01007387 */ /* 0x0001e80000100a00 */
[----:B------:R1:W-:Y:S04]  /*f1a30*/  STL.64 [R1+0xf78], R14 ;  /* 0x000f780e01007387 */ /* 0x0003e80000100a00 */
[----:B0-----:R-:W3:Y:S04]  /*f1a40*/  LDL.LU R13, [R1+0x78e0] ;  /* 0x0078e000010d7983 */ /* 0x001ee80000300800 */
[----:B-1----:R-:W3:Y:S04]  /*f1a50*/  LDL.LU R14, [R1+0x78dc] ;  /* 0x0078dc00010e7983 */ /* 0x002ee80000300800 */
[----:B------:R-:W4:Y:S04]  /*f1a60*/  LDL.LU R15, [R1+0x78e8] ;  /* 0x0078e800010f7983 */ /* 0x000f280000300800 */
        /* <DEDUP_REMOVED lines=9> */
[C---:B----4-:R-:W-:Y:S06]  /*f1b00*/  HMMA.16816.F32 R44, R36.reuse, R16, R44 ;  /* 0x00000010242c723c */ /* 0x050fec000000182c */
[C---:B--2---:R-:W-:Y:S06]  /*f1b10*/  HMMA.16816.F32 R48, R36.reuse, R18, R48 ;  /* 0x000000122430723c */ /* 0x044fec0000001830 */
[C---:B---3--:R-:W-:Y:S11]  /*f1b20*/  HMMA.16816.F32 R56, R36.reuse, R32, R56 ;  /* 0x000000202438723c */ /* 0x048ff60000001838 */
        /* <DEDUP_REMOVED lines=21> */
[----:B------:R-:W-:Y:S01]  /*f1c80*/  STL [R1+0x8fc0], R11 ;  /* 0x008fc00b01007387 */ /* 0x000fe20000100800 */
[----:B------:R-:W-:Y:S02]  /*f1c90*/  F2FP.F16.E4M3.UNPACK_B R12, R12 ;  /* 0x0000000cff0c723e */ /* 0x000fe400020006ff */
[----:B------:R-:W-:Y:S02]  /*f1ca0*/  F2FP.F16.E4M3.UNPACK_B R13, R13 ;  /* 0x0000000dff0d723e */ /* 0x000fe400020006ff */
[----:B------:R-:W-:-:S02]  /*f1cb0*/  F2FP.F16.E4M3.UNPACK_B R14, R14 ;  /* 0x0000000eff0e723e */ /* 0x000fc400020006ff */
[----:B------:R-:W-:-:S08]  /*f1cc0*/  F2FP.F16.E4M3.UNPACK_B R15, R15 ;  /* 0x0000000fff0f723e */ /* 0x000fd000020006ff */
[----:B------:R-:W-:Y:S04]  /*f1cd0*/  STL.64 [R1+0xea0], R40 ;  /* 0x000ea02801007387 */ /* 0x000fe80000100a00 */
[----:B------:R2:W-:Y:S04]  /*f1ce0*/  STL.64 [R1+0xea8], R42 ;  /* 0x000ea82a01007387 */ /* 0x0005e80000100a00 */
[----:B------:R-:W-:Y:S01]  /*f1cf0*/  STL.64 [R1+0x8fa8], R6 ;  /* 0x008fa80601007387 */ /* 0x000fe20000100a00 */
[----:B--2---:R-:W-:Y:S06]  /*f1d00*/  HMMA.16816.F32 R40, R36, R4, R44 ;  /* 0x000000042428723c */ /* 0x004fec000000182c */
[----:B---3--:R-:W-:-:S15]  /*f1d10*/  HMMA.16816.F32 R36, R12, R6, R48 ;  /* 0x000000060c24723c */ /* 0x008fde0000001830 */
[----:B------:R-:W-:-:S02]  /*f1d20*/  NOP ;  /* 0x0000000000007918 */ /* 0x000fc40000000000 */
[----:B------:R-:W-:Y:S04]  /*f1d30*/  STL.64 [R1+0xe80], R40 ;  /* 0x000e802801007387 */ /* 0x000fe80000100a00 */
[----:B------:R0:W-:Y:S04]  /*f1d40*/  STL.64 [R1+0xe88], R42 ;  /* 0x000e882a01007387 */ /* 0x0001e80000100a00 */
[----:B------:R4:W-:Y:S01]  /*f1d50*/  STL.64 [R1+0x8fa0], R4 ;  /* 0x008fa00401007387 */ /* 0x0009e20000100a00 */
[C---:B0-----:R-:W-:Y:S03]  /*f1d60*/  HMMA.16816.F32 R40, R12.reuse, R2, R52 ;  /* 0x000000020c28723c */ /* 0x041fe60000001834 */
[----:B------:R-:W-:Y:S04]  /*f1d70*/  STL.64 [R1+0xe70], R36 ;  /* 0x000e702401007387 */ /* 0x000fe80000100a00 */
[----:B------:R0:W-:Y:S01]  /*f1d80*/  STL.64 [R1+0xe78], R38 ;  /* 0x000e782601007387 */ /* 0x0001e20000100a00 */
[C---:B----4-:R-:W-:Y:S06]  /*f1d90*/  HMMA.16816.F32 R4, R12.reuse, R18, R28 ;  /* 0x000000120c04723c */ /* 0x050fec000000181c */
[C---:B0-----:R-:W-:Y:S09]  /*f1da0*/  HMMA.16816.F32 R36, R12.reuse, R16, R56 ;  /* 0x000000100c24723c */ /* 0x041ff20000001838 */
[----:B------:R-:W-:Y:S04]  /*f1db0*/  STL.64 [R1+0xe60], R40 ;  /* 0x000e602801007387 */ /* 0x000fe80000100a00 */
[----:B------:R-:W-:Y:S04]  /*f1dc0*/  STL.64 [R1+0xe68], R42 ;  /* 0x000e682a01007387 */ /* 0x000fe80000100a00 */
[----:B------:R-:W-:Y:S06]  /*f1dd0*/  STL.64 [R1+0x8f78], R18 ;  /* 0x008f781201007387 */ /* 0x000fec0000100a00 */
[----:B------:R-:W-:Y:S04]  /*f1de0*/  STL.64 [R1+0xe50], R36 ;  /* 0x000e502401007387 */ /* 0x000fe80000100a00 */
[----:B------:R-:W-:Y:S04]  /*f1df0*/  STL.64 [R1+0xe58], R38 ;  /* 0x000e582601007387 */ /* 0x000fe80000100a00 */
[----:B------:R-:W-:Y:S04]  /*f1e00*/  STL.64 [R1+0x8f70], R16 ;  /* 0x008f701001007387 */ /* 0x000fe80000100a00 */
[----:B------:R-:W-:Y:S04]  /*f1e10*/  STL.64 [R1+0xe40], R4 ;  /* 0x000e400401007387 */ /* 0x000fe80000100a00 */
[----:B------:R0:W-:Y:S02]  /*f1e20*/  STL.64 [R1+0xe48], R6 ;  /* 0x000e480601007387 */ /* 0x0001e40000100a00 */
[----:B0-----:R-:W-:Y:S01]  /*f1e30*/  HMMA.16816.F32 R4, R12, R32, R20 ;  /* 0x000000200c04723c */ /* 0x001fe20000001814 */
[----:B------:R-:W-:-:S02]  /*f1e40*/  IMAD R36, R25, 0x100, R24 ;  /* 0x0000010019247824 */ /* 0x000fc400078e0218 */
        /* <DEDUP_REMOVED lines=70> */
[----:B---3--:R-:W-:-:S03]  /*f22b0*/  IMAD R38, R38, 0x100, R11 ;  /* 0x0000010026267824 */ /* 0x008fc600078e020b */
[----:B------:R-:W2:Y:S01]  /*f22c0*/  LDL.LU R11, [R1+0x8fc0] ;  /* 0x008fc000010b7983 */ /* 0x000ea20000300800 */
        /* <DEDUP_REMOVED lines=11> */
[----:B------:R-:W-:Y:S01]  /*f2380*/  IMAD R39, R44, 0x100, R39 ;  /* 0x000001002c277824 */ /* 0x000fe200078e0227 */
[----:B------:R-:W-:-:S02]  /*f2390*/  F2FP.F16.E4M3.UNPACK_B R36, R36 ;  /* 0x00000024ff24723e */ /* 0x000fc400020006ff */
[----:B------:R-:W-:Y:S02]  /*f23a0*/  F2FP.F16.E4M3.UNPACK_B R37, R37 ;  /* 0x00000025ff25723e */ /* 0x000fe400020006ff */
[----:B------:R-:W-:Y:S02]  /*f23b0*/  F2FP.F16.E4M3.UNPACK_B R38, R38 ;  /* 0x00000026ff26723e */ /* 0x000fe400020006ff */
[----:B------:R-:W-:-:S07]  /*f23c0*/  F2FP.F16.E4M3.UNPACK_B R39, R39 ;  /* 0x00000027ff27723e */ /* 0x000fce00020006ff */
[----:B------:R-:W-:Y:S06]  /*f23d0*/  HMMA.16816.F32 R16, R36, R2, R16 ;  /* 0x000000022410723c */ /* 0x000fec0000001810 */
[----:B----4-:R-:W-:Y:S06]  /*f23e0*/  HMMA.16816.F32 R12, R12, R4, R48 ;  /* 0x000000040c0c723c */ /* 0x010fec0000001830 */
[----:B---3--:R-:W-:Y:S01]  /*f23f0*/  HMMA.16816.F32 R24, R36, R6, R24 ;  /* 0x000000062418723c */ /* 0x008fe20000001818 */
[----:B------:R-:W3:Y:S04]  /*f2400*/  LDL.LU.64 R50, [R1+0x8f98] ;  /* 0x008f980001327983 */ /* 0x000ee80000300a00 */
[----:B------:R-:W3:-:S12]  /*f2410*/  LDL.LU.64 R48, [R1+0x8f90] ;  /* 0x008f900001307983 */ /* 0x000ed80000300a00 */
        /* <DEDUP_REMOVED lines=16> */
[----:B--2---:R-:W-:-:S15]  /*f2520*/  HMMA.16816.F32 R40, R36, R18, R40 ;  /* 0x000000122428723c */ /* 0x004fde0000001828 */
[----:B------:R-:W-:-:S02]  /*f2530*/  NOP ;  /* 0x0000000000007918 */ /* 0x000fc40000000000 */
[----:B------:R-:W-:Y:S04]  /*f2540*/  STL.64 [R1+0xdd0], R12 ;  /* 0x000dd00c01007387 */ /* 0x000fe80000100a00 */
[----:B------:R-:W-:Y:S04]  /*f2550*/  STL.64 [R1+0xdd8], R14 ;  /* 0x000dd80e01007387 */ /* 0x000fe80000100a00 */
[----:B------:R-:W-:Y:S04]  /*f2560*/  STL.64 [R1+0xdc0], R40 ;  /* 0x000dc02801007387 */ /* 0x000fe80000100a00 */
[----:B------:R3:W-:Y:S02]  /*f2570*/  STL.64 [R1+0xdc8], R42 ;  /* 0x000dc82a01007387 */ /* 0x0007e40000100a00 */
[----:B---3--:R-:W-:Y:S01]  /*f2580*/  HMMA.16816.F32 R40, R36, R32, R48 ;  /* 0x000000202428723c */ /* 0x008fe20000001830 */
[----:B------:R-:W-:-:S02]  /*f2590*/  IMAD R12, R46, 0x100, R45 ;  /* 0x000001002e0c7824 */ /* 0x000fc400078e022d */
[----:B------:R-:W-:-:S03]  /*f25a0*/  IMAD R13, R34, 0x100, R47 ;  /* 0x00000100220d7824 */ /* 0x000fc600078e022f */
[----:B------:R-:W-:Y:S01]  /*f25b0*/  HMMA.16816.F32 R44, R36, R10, R52 ;  /* 0x0000000a242c723c */ /* 0x000fe20000001834 */
[----:B------:R-:W-:Y:S02]  /*f25c0*/  IMAD R14, R0, 0x100, R35 ;  /* 0x00000100000e7824 */ /* 0x000fe400078e0223 */
[----:B------:R-:W-:-:S14]  /*f25d0*/  IMAD R15, R60, 0x100, R61 ;  /* 0x000001003c0f7824 */ /* 0x000fdc00078e023d */
[----:B------:R-:W-:Y:S04]  /*f25e0*/  STL.64 [R1+0xd90], R40 ;  /* 0x000d902801007387 */ /* 0x000fe80000100a00 */
[----:B------:R0:W-:Y:S02]  /*f25f0*/  STL.64 [R1+0xd98], R42 ;  /* 0x000d982a01007387 */ /* 0x0001e40000100a00 */
[----:B0-----:R-:W-:Y:S01]  /*f2600*/  HMMA.16816.F32 R40, R36, R8, R56 ;  /* 0x000000082428723c */ /* 0x001fe20000001838 */
[----:B------:R-:W-:Y:S02]  /*f2610*/  F2FP.F16.E4M3.UNPACK_B R12, R12 ;  /* 0x0000000cff0c723e */ /* 0x000fe400020006ff */
[----:B------:R-:W-:Y:S02]  /*f2620*/  F2FP.F16.E4M3.UNPACK_B R13, R13 ;  /* 0x0000000dff0d723e */ /* 0x000fe400020006ff */
[----:B------:R-:W-:-:S02]  /*f2630*/  F2FP.F16.E4M3.UNPACK_B R14, R14 ;  /* 0x0000000eff0e723e */ /* 0x000fc400020006ff */
[----:B------:R-:W-:Y:S01]  /*f2640*/  F2FP.F16.E4M3.UNPACK_B R15, R15 ;  /* 0x0000000fff0f723e */ /* 0x000fe200020006ff */
[----:B------:R-:W-:Y:S04]  /*f2650*/  STL.64 [R1+0xdb0], R44 ;  /* 0x000db02c01007387 */ /* 0x000fe80000100a00 */
[----:B------:R-:W-:Y:S04]  /*f2660*/  STL.64 [R1+0xdb8], R46 ;  /* 0x000db82e01007387 */ /* 0x000fe80000100a00 */
[----:B------:R-:W-:Y:S04]  /*f2670*/  STL.64 [R1+0x8f48], R10 ;  /* 0x008f480a01007387 */ /* 0x000fe80000100a00 */
[----:B------:R0:W-:Y:S02]  /*f2680*/  STL.64 [R1+0x8f40], R8 ;  /* 0x008f400801007387 */ /* 0x0001e40000100a00 */
[C---:B0-----:R-:W-:Y:S02]  /*f2690*/  HMMA.16816.F32 R8, R12.reuse, R6, R24 ;  /* 0x000000060c08723c */ /* 0x041fe40000001818 */
        /* <DEDUP_REMOVED lines=118> */
[----:B---3--:R-:W-:Y:S01]  /*f2e00*/  HMMA.16816.F32 R12, R12, R4, R28 ;  /* 0x000000040c0c723c */ /* 0x008fe2000000181c */
[----:B------:R-:W3:Y:S04]  /*f2e10*/  LDL.LU.64 R30, [R1+0x8f18] ;  /* 0x008f1800011e7983 */ /* 0x000ee80000300a00 */
[----:B------:R-:W3:-:S15]  /*f2e20*/  LDL.LU.64 R28, [R1+0x8f10] ;  /* 0x008f1000011c7983 */ /* 0x000ede0000300a00 */
[----:B------:R-:W-:-:S03]  /*f2e30*/  NOP ;  /* 0x0000000000007918 */ /* 0x000fc60000000000 */
[----:B------:R-:W-:Y:S04]  /*f2e40*/  STL.64 [R1+0xd00], R12 ;  /* 0x000d000c01007387 */ /* 0x000fe80000100a00 */
[----:B------:R4:W-:Y:S02]  /*f2e50*/  STL.64 [R1+0xd08], R14 ;  /* 0x000d080e01007387 */ /* 0x0009e40000100a00 */
[C---:B----4-:R-:W-:Y:S06]  /*f2e60*/  HMMA.16816.F32 R12, R36.reuse, R6, R40 ;  /* 0x00000006240c723c */ /* 0x050fec0000001828 */
[----:B------:R-:W-:Y:S04]  /*f2e70*/  STL.64 [R1+0x8f08], R6 ;  /* 0x008f080601007387 */ /* 0x000fe80000100a00 */
[----:B------:R2:W-:Y:S01]  /*f2e80*/  STL.64 [R1+0x8f00], R4 ;  /* 0x008f000401007387 */ /* 0x0005e20000100a00 */
[C---:B------:R-:W-:Y:S06]  /*f2e90*/  HMMA.16816.F32 R40, R36.reuse, R2, R44 ;  /* 0x000000022428723c */ /* 0x040fec000000182c */
[C---:B--2---:R-:W-:Y:S06]  /*f2ea0*/  HMMA.16816.F32 R4, R36.reuse, R18, R52 ;  /* 0x000000122404723c */ /* 0x044fec0000001834 */
[----:B------:R-:W-:Y:S04]  /*f2eb0*/  STL.64 [R1+0xcf0], R12 ;  /* 0x000cf00c01007387 */ /* 0x000fe80000100a00 */
[----:B------:R0:W-:Y:S02]  /*f2ec0*/  STL.64 [R1+0xcf8], R14 ;  /* 0x000cf80e01007387 */ /* 0x0001e40000100a00 */
[C---:B0-----:R-:W-:Y:S05]  /*f2ed0*/  HMMA.16816.F32 R12, R36.reuse, R16, R48 ;  /* 0x00000010240c723c */ /* 0x041fea0000001830 */
[----:B------:R-:W-:Y:S04]  /*f2ee0*/  STL.64 [R1+0xce0], R40 ;  /* 0x000ce02801007387 */ /* 0x000fe80000100a00 */
[----:B------:R-:W-:Y:S04]  /*f2ef0*/  STL.64 [R1+0xce8], R42 ;  /* 0x000ce82a01007387 */ /* 0x000fe80000100a00 */
[----:B------:R-:W-:Y:S10]  /*f2f00*/  STL.64 [R1+0x8ed8], R18 ;  /* 0x008ed81201007387 */ /* 0x000ff40000100a00 */
        /* <DEDUP_REMOVED lines=113> */
[----:B------:R-:W4:Y:S02]  /*f3620*/  LDL.LU.64 R16, [R1+0x8ed0] ;  /* 0x008ed00001107983 */ /* 0x000f240000300a00 */
[----:B----4-:R-:W-:-:S15]  /*f3630*/  HMMA.16816.F32 R20, R12, R16, R20 ;  /* 0x000000100c14723c */ /* 0x010fde0000001814 */
[----:B------:R-:W-:-:S08]  /*f3640*/  NOP ;  /* 0x0000000000007918 */ /* 0x000fd00000000000 */
[----:B------:R-:W-:Y:S04]  /*f3650*/  STL.64 [R1+0xc20], R20 ;  /* 0x000c201401007387 */ /* 0x000fe80000100a00 */
[----:B------:R0:W-:Y:S04]  /*f3660*/  STL.64 [R1+0xc28], R22 ;  /* 0x000c281601007387 */ /* 0x0001e80000100a00 */
[----:B0-----:R-:W4:Y:S04]  /*f3670*/  LDL.LU.64 R22, [R1+0x8ec8] ;  /* 0x008ec80001167983 */ /* 0x001f280000300a00 */
[----:B------:R-:W4:Y:S01]  /*f3680*/  LDL.LU.64 R20, [R1+0x8ec0] ;  /* 0x008ec00001147983 */ /* 0x000f220000300a00 */
[C---:B--2---:R-:W-:Y:S06]  /*f3690*/  HMMA.16816.F32 R44, R12.reuse, R18, R44 ;  /* 0x000000120c2c723c */ /* 0x044fec000000182c */
[C---:B---3--:R-:W-:Y:S06]  /*f36a0*/  HMMA.16816.F32 R28, R12.reuse, R32, R28 ;  /* 0x000000200c1c723c */ /* 0x048fec000000181c */
[C---:B------:R-:W-:Y:S11]  /*f36b0*/  HMMA.16816.F32 R24, R12.reuse, R10, R24 ;  /* 0x0000000a0c18723c */ /* 0x040ff60000001818 */
        /* <DEDUP_REMOVED lines=28> */
[----:B------:R-:W-:Y:S11]  /*f3880*/  STL.64 [R1+0x8e78], R6 ;  /* 0x008e780601007387 */ /* 0x000ff60000100a00 */
[----:B------:R-:W-:Y:S04]  /*f3890*/  STL.64 [R1+0xb50], R40 ;  /* 0x000b502801007387 */ /* 0x000fe80000100a00 */
[----:B------:R0:W-:Y:S04]  /*f38a0*/  STL.64 [R1+0xb58], R42 ;  /* 0x000b582a01007387 */ /* 0x0001e80000100a00 */
[----:B------:R3:W-:Y:S04]  /*f38b0*/  STL.64 [R1+0x8e70], R4 ;  /* 0x008e700401007387 */ /* 0x0007e80000100a00 */
[----:B------:R-:W-:Y:S04]  /*f38c0*/  STL.64 [R1+0xb40], R12 ;  /* 0x000b400c01007387 */ /* 0x000fe80000100a00 */
[----:B------:R4:W-:Y:S01]  /*f38d0*/  STL.64 [R1+0xb48], R14 ;  /* 0x000b480e01007387 */ /* 0x0009e20000100a00 */
[C---:B0-----:R-:W-:Y:S06]  /*f38e0*/  HMMA.16816.F32 R40, R36.reuse, R2, R48 ;  /* 0x000000022428723c */ /* 0x041fec0000001830 */
[----:B---3--:R-:W-:-:S15]  /*f38f0*/  HMMA.16816.F32 R4, R36, R18, R24 ;  /* 0x000000122404723c */ /* 0x008fde0000001818 */
[----:B------:R-:W-:-:S02]  /*f3900*/  NOP ;  /* 0x0000000000007918 */ /* 0x000fc40000000000 */
[----:B------:R-:W-:Y:S04]  /*f3910*/  STL.64 [R1+0xb30], R40 ;  /* 0x000b302801007387 */ /* 0x000fe80000100a00 */
[----:B------:R-:W-:Y:S04]  /*f3920*/  STL.64 [R1+0xb38], R42 ;  /* 0x000b382a01007387 */ /* 0x000fe80000100a00 */
[----:B------:R-:W-:Y:S01]  /*f3930*/  STL.64 [R1+0x8e68], R18 ;  /* 0x008e681201007387 */ /* 0x000fe20000100a00 */
[----:B----4-:R-:W-:-:S15]  /*f3940*/  HMMA.16816.F32 R12, R36, R16, R20 ;  /* 0x00000010240c723c */ /* 0x010fde0000001814 */
[----:B------:R-:W-:-:S08]  /*f3950*/  NOP ;  /* 0x0000000000007918 */ /* 0x000fd00000000000 */
[----:B------:R-:W-:Y:S04]  /*f3960*/  STL.64 [R1+0xb00], R12 ;  /* 0x000b000c01007387 */ /* 0x000fe80000100a00 */
[----:B------:R-:W-:Y:S04]  /*f3970*/  STL.64 [R1+0xb08], R14 ;  /* 0x000b080e01007387 */ /* 0x000fe80000100a00 */
[----:B------:R-:W-:Y:S04]  /*f3980*/  STL.64 [R1+0x8e60], R16 ;  /* 0x008e601001007387 */ /* 0x000fe80000100a00 */
[----:B------:R-:W-:Y:S04]  /*f3990*/  STL.64 [R1+0xaa0], R4 ;  /* 0x000aa00401007387 */ /* 0x000fe80000100a00 */
[----:B------:R0:W-:Y:S02]  /*f39a0*/  STL.64 [R1+0xaa8], R6 ;  /* 0x000aa80601007387 */ /* 0x0001e40000100a00 */
[----:B0-----:R-:W-:Y:S01]  /*f39b0*/  HMMA.16816.F32 R4, R36, R32, R28 ;  /* 0x000000202404723c */ /* 0x001fe2000000181c */
[----:B------:R-:W-:-:S02]  /*f39c0*/  IMAD R12, R56, 0x100, R55 ;  /* 0x00000100380c7824 */ /* 0x000fc400078e0237 */
[----:B------:R-:W-:Y:S02]  /*f39d0*/  IMAD R13, R58, 0x100, R57 ;  /* 0x000001003a0d7824 */ /* 0x000fe400078e0239 */
[----:B------:R-:W-:-:S15]  /*f39e0*/  IMAD R14, R0, 0x100, R59 ;  /* 0x00000100000e7824 */ /* 0x000fde00078e023b */
[----:B------:R-:W-:-:S03]  /*f39f0*/  NOP ;  /* 0x0000000000007918 */ /* 0x000fc60000000000 */
        /* <DEDUP_REMOVED lines=36> */
[----:B------:R-:W-:Y:S01]  /*f3c40*/  IMAD R15, R60, 0x100, R61 ;  /* 0x000001003c0f7824 */ /* 0x000fe200078e023d */
[C---:B--2---:R-:W-:Y:S06]  /*f3c50*/  HMMA.16816.F32 R24, R36.reuse, R10, R52 ;  /* 0x0000000a2418723c */ /* 0x044fec0000001834 */
[----:B----4-:R-:W-:-:S15]  /*f3c60*/  HMMA.16816.F32 R4, R36, R8, R4 ;  /* 0x000000082404723c */ /* 0x010fde0000001804 */
[----:B------:R-:W-:-:S02]  /*f3c70*/  NOP ;  /* 0x0000000000007918 */ /* 0x000fc40000000000 */
[----:B------:R0:W-:Y:S04]  /*f3c80*/  STL.64 [R1+0xa90], R24 ;  /* 0x000a901801007387 */ /* 0x0001e80000100a00 */
[----:B------:R1:W-:Y:S04]  /*f3c90*/  STL.64 [R1+0xa98], R26 ;  /* 0x000a981a01007387 */ /* 0x0003e80000100a00 */
[----:B------:R-:W2:Y:S04]  /*f3ca0*/  LDL.LU R61, [R1+0x79d8] ;  /* 0x0079d800013d7983 */ /* 0x000ea80000300800 */
[----:B------:R-:W2:Y:S04]  /*f3cb0*/  LDL.LU R60, [R1+0x79d4] ;  /* 0x0079d400013c7983 */ /* 0x000ea80000300800 */
[----:B0-----:R-:W4:Y:S04]  /*f3cc0*/  LDL.LU R24, [R1+0x18e0] ;  /* 0x0018e00001187983 */ /* 0x001f280000300800 */
[----:B------:R-:W4:Y:S04]  /*f3cd0*/  LDL.LU R25, [R1+0x18e4] ;  /* 0x0018e40001197983 */ /* 0x000f280000300800 */
[----:B-1----:R-:W4:Y:S04]  /*f3ce0*/  LDL.LU R26, [R1+0x18e8] ;  /* 0x0018e800011a7983 */ /* 0x002f280000300800 */
        /* <DEDUP_REMOVED lines=12> */
[----:B------:R-:W3:Y:S02]  /*f3db0*/  LDL.LU.64 R4, [R1+0x8e70] ;  /* 0x008e700001047983 */ /* 0x000ee40000300a00 */
[----:B---3--:R-:W-:Y:S02]  /*f3dc0*/  HMMA.16816.F32 R36, R36, R4, R16 ;  /* 0x000000042424723c */ /* 0x008fe40000001810 */
[----:B------:R-:W3:Y:S04]  /*f3dd0*/  LDL.LU.64 R18, [R1+0x8e68] ;  /* 0x008e680001127983 */ /* 0x000ee80000300a00 */
[----:B------:R-:W2:-:S15]  /*f3de0*/  LDL.LU.64 R16, [R1+0x8e60] ;  /* 0x008e600001107983 */ /* 0x000e9e0000300a00 */
[----:B------:R-:W-:-:S02]  /*f3df0*/  NOP ;  /* 0x0000000000007918 */ /* 0x000fc40000000000 */
[----:B------:R0:W-:Y:S04]  /*f3e00*/  STL.64 [R1+0x7e0], R36 ;  /* 0x0007e02401007387 */ /* 0x0001e80000100a00 */
[----:B------:R1:W-:Y:S04]  /*f3e10*/  STL.64 [R1+0x7e8], R38 ;  /* 0x0007e82601007387 */ /* 0x0003e80000100a00 */
[----:B0-----:R-:W4:Y:S04]  /*f3e20*/  LDL.LU R36, [R1+0x15f0] ;  /* 0x0015f00001247983 */ /* 0x001f280000300800 */
[----:B------:R-:W4:Y:S04]  /*f3e30*/  LDL.LU R37, [R1+0x15f4] ;  /* 0x0015f40001257983 */ /* 0x000f280000300800 */
[----:B-1----:R-:W4:Y:S04]  /*f3e40*/  LDL.LU R38, [R1+0x15f8] ;  /* 0x0015f80001267983 */ /* 0x002f280000300800 */
[----:B------:R-:W4:Y:S01]  /*f3e50*/  LDL.LU R39, [R1+0x15fc] ;  /* 0x0015fc0001277983 */ /* 0x000f220000300800 */
[----:B------:R-:W-:-:S02]  /*f3e60*/  F2FP.F16.E4M3.UNPACK_B R12, R12 ;  /* 0x0000000cff0c723e */ /* 0x000fc400020006ff */
[----:B------:R-:W-:Y:S02]  /*f3e70*/  F2FP.F16.E4M3.UNPACK_B R13, R13 ;  /* 0x0000000dff0d723e */ /* 0x000fe400020006ff */
[----:B------:R-:W-:Y:S02]  /*f3e80*/  F2FP.F16.E4M3.UNPACK_B R14, R14 ;  /* 0x0000000eff0e723e */ /* 0x000fe400020006ff */
[----:B------:R-:W-:-:S07]  /*f3e90*/  F2FP.F16.E4M3.UNPACK_B R15, R15 ;  /* 0x0000000fff0f723e */ /* 0x000fce00020006ff */
[C---:B------:R-:W-:Y:S06]  /*f3ea0*/  HMMA.16816.F32 R28, R12.reuse, R2, R28 ;  /* 0x000000020c1c723c */ /* 0x040fec000000181c */
[C---:B---3--:R-:W-:Y:S06]  /*f3eb0*/  HMMA.16816.F32 R44, R12.reuse, R18, R44 ;  /* 0x000000120c2c723c */ /* 0x048fec000000182c */
[C---:B--2---:R-:W-:Y:S06]  /*f3ec0*/  HMMA.16816.F32 R20, R12.reuse, R16, R20 ;  /* 0x000000100c14723c */ /* 0x044fec0000001814 */
[----:B----4-:R-:W-:-:S15]  /*f3ed0*/  HMMA.16816.F32 R36, R12, R6, R36 ;  /* 0x000000060c24723c */ /* 0x010fde0000001824 */
[----:B------:R-:W-:-:S08]  /*f3ee0*/  NOP ;  /* 0x0000000000007918 */ /* 0x000fd00000000000 */
[----:B------:R-:W-:Y:S04]  /*f3ef0*/  STL.64 [R1+0x7d0], R36 ;  /* 0x0007d02401007387 */ /* 0x000fe80000100a00 */
[----:B------:R-:W-:Y:S04]  /*f3f00*/  STL.64 [R1+0x7d8], R38 ;  /* 0x0007d82601007387 */ /* 0x000fe80000100a00 */
[----:B------:R-:W-:Y:S04]  /*f3f10*/  STL.64 [R1+0x7c0], R28 ;  /* 0x0007c01c01007387 */ /* 0x000fe80000100a00 */
[----:B------:R-:W-:Y:S04]  /*f3f20*/  STL.64 [R1+0x7c8], R30 ;  /* 0x0007c81e01007387 */ /* 0x000fe80000100a00 */
[----:B------:R-:W-:Y:S04]  /*f3f30*/  STL.64 [R1+0x86d8], R46 ;  /* 0x0086d82e01007387 */ /* 0x000fe80000100a00 */
[----:B------:R0:W-:Y:S04]  /*f3f40*/  STL.64 [R1+0x7b0], R20 ;  /* 0x0007b01401007387 */ /* 0x0001e80000100a00 */
[----:B------:R-:W-:Y:S04]  /*f3f50*/  STL.64 [R1+0x7b8], R22 ;  /* 0x0007b81601007387 */ /* 0x000fe80000100a00 */
[----:B------:R-:W-:Y:S01]  /*f3f60*/  STL.64 [R1+0x86d0], R44 ;  /* 0x0086d02c01007387 */ /* 0x000fe20000100a00 */
[----:B0-----:R-:W-:-:S02]  /*f3f70*/  IMAD R20, R42, 0x100, R41 ;  /* 0x000001002a147824 */ /* 0x001fc400078e0229 */
[----:B------:R-:W-:Y:S02]  /*f3f80*/  IMAD R21, R34, 0x100, R43 ;  /* 0x0000010022157824 */ /* 0x000fe400078e022b */
[C---:B------:R-:W-:Y:S01]  /*f3f90*/  HMMA.16816.F32 R40, R12.reuse, R32, R56 ;  /* 0x000000200c28723c */ /* 0x040fe20000001838 */
[----:B------:R-:W2:Y:S04]  /*f3fa0*/  LDL.LU R56, [R1+0x1590] ;  /* 0x0015900001387983 */ /* 0x000ea80000300800 */
[----:B------:R-:W2:Y:S04]  /*f3fb0*/  LDL.LU R57, [R1+0x1594] ;  /* 0x0015940001397983 */ /* 0x000ea80000300800 */
[----:B------:R-:W2:Y:S04]  /*f3fc0*/  LDL.LU R58, [R1+0x1598] ;  /* 0x00159800013a7983 */ /* 0x000ea80000300800 */
[----:B------:R-:W2:Y:S01]  /*f3fd0*/  LDL.LU R59, [R1+0x159c] ;  /* 0x00159c00013b7983 */ /* 0x000ea20000300800 */
[C---:B------:R-:W-:Y:S09]  /*f3fe0*/  HMMA.16816.F32 R24, R12.reuse, R10, R24 ;  /* 0x0000000a0c18723c */ /* 0x040ff20000001818 */
[----:B------:R-:W-:Y:S04]  /*f3ff0*/  STL.64 [R1+0x86e8], R42 ;  /* 0x0086e82a01007387 */ /* 0x000fe80000100a00 */
[----:B------:R-:W-:Y:S04]  /*f4000*/  STL.64 [R1+0x86e0], R40 ;  /* 0x0086e02801007387 */ /* 0x000fe80000100a00 */
[----:B------:R-:W3:Y:S06]  /*f4010*/  LDL.LU R36, [R1+0x1580] ;  /* 0x0015800001247983 */ /* 0x000eec0000300800 */
[----:B------:R-:W-:Y:S04]  /*f4020*/  STL.64 [R1+0xa70], R24 ;  /* 0x000a701801007387 */ /* 0x000fe80000100a00 */
[----:B------:R0:W-:Y:S04]  /*f4030*/  STL.64 [R1+0xa78], R26 ;  /* 0x000a781a01007387 */ /* 0x0001e80000100a00 */
[----:B------:R-:W3:Y:S04]  /*f4040*/  LDL.LU R37, [R1+0x1584] ;  /* 0x0015840001257983 */ /* 0x000ee80000300800 */
[----:B------:R-:W3:Y:S04]  /*f4050*/  LDL.LU R38, [R1+0x1588] ;  /* 0x0015880001267983 */ /* 0x000ee80000300800 */
[----:B------:R-:W3:Y:S04]  /*f4060*/  LDL.LU R39, [R1+0x158c] ;  /* 0x00158c0001277983 */ /* 0x000ee80000300800 */
[----:B------:R-:W4:Y:S01]  /*f4070*/  LDL.LU R28, [R1+0x1570] ;  /* 0x00157000011c7983 */ /* 0x000f220000300800 */
[C---:B0-----:R-:W-:Y:S06]  /*f4080*/  HMMA.16816.F32 R24, R12.reuse, R8, R48 ;  /* 0x000000080c18723c */ /* 0x041fec0000001830 */
[----:B------:R-:W-:Y:S01]  /*f4090*/  HMMA.16816.F32 R12, R12, R4, R52 ;  /* 0x000000040c0c723c */ /* 0x000fe20000001834 */
[----:B------:R-:W-:-:S02]  /*f40a0*/  IMAD R22, R0, 0x100, R35 ;  /* 0x0000010000167824 */ /* 0x000fc400078e0223 */
[----:B------:R-:W-:Y:S01]  /*f40b0*/  IMAD R23, R60, 0x100, R61 ;  /* 0x000001003c177824 */ /* 0x000fe200078e023d */
[----:B------:R-:W-:-:S13]  /*f40c0*/  F2FP.F16.E4M3.UNPACK_B R20, R20 ;  /* 0x00000014ff14723e */ /* 0x000fda00020006ff */
[----:B------:R0:W-:Y:S04]  /*f40d0*/  STL.64 [R1+0xa60], R24 ;  /* 0x000a601801007387 */ /* 0x0001e80000100a00 */
[----:B------:R1:W-:Y:S04]  /*f40e0*/  STL.64 [R1+0xa68], R26 ;  /* 0x000a681a01007387 */ /* 0x0003e80000100a00 */
[----:B------:R-:W-:Y:S04]  /*f40f0*/  STL.64 [R1+0x7a0], R12 ;  /* 0x0007a00c01007387 */ /* 0x000fe80000100a00 */
[----:B------:R2:W-:Y:S04]  /*f4100*/  STL.64 [R1+0x7a8], R14 ;  /* 0x0007a80e01007387 */ /* 0x0005e80000100a00 */
[----:B------:R-:W4:Y:S04]  /*f4110*/  LDL.LU R29, [R1+0x1574] ;  /* 0x00157400011d7983 */ /* 0x000f280000300800 */
[----:B------:R-:W4:Y:S04]  /*f4120*/  LDL.LU R30, [R1+0x1578] ;  /* 0x00157800011e7983 */ /* 0x000f280000300800 */
[----:B------:R-:W4:Y:S01]  /*f4130*/  LDL.LU R31, [R1+0x157c] ;  /* 0x00157c00011f7983 */ /* 0x000f220000300800 */
[----:B------:R-:W-:-:S02]  /*f4140*/  F2FP.F16.E4M3.UNPACK_B R21, R21 ;  /* 0x00000015ff15723e */ /* 0x000fc400020006ff */
[----:B------:R-:W-:Y:S02]  /*f4150*/  F2FP.F16.E4M3.UNPACK_B R22, R22 ;  /* 0x00000016ff16723e */ /* 0x000fe400020006ff */
[----:B------:R-:W-:Y:S01]  /*f4160*/  F2FP.F16.E4M3.UNPACK_B R23, R23 ;  /* 0x00000017ff17723e */ /* 0x000fe200020006ff */
        /* <DEDUP_REMOVED lines=26> */
[C---:B---3--:R-:W-:Y:S06]  /*f4310*/  HMMA.16816.F32 R12, R20.reuse, R2, R36 ;  /* 0x00000002140c723c */ /* 0x048fec0000001824 */
[----:B----4-:R-:W-:-:S15]  /*f4320*/  HMMA.16816.F32 R4, R20, R16, R28 ;  /* 0x000000101404723c */ /* 0x010fde000000181c */
[----:B------:R-:W-:-:S03]  /*f4330*/  NOP ;  /* 0x0000000000007918 */ /* 0x000fc60000000000 */
[----:B------:R-:W-:Y:S02]  /*f4340*/  IMAD.MOV.U32 R43, RZ, RZ, R12 ;  /* 0x000000ffff2b7224 */ /* 0x000fe400078e000c */
[----:B------:R-:W-:Y:S02]  /*f4350*/  IMAD.MOV.U32 R42, RZ, RZ, R13 ;  /* 0x000000ffff2a7224 */ /* 0x000fe400078e000d */
[----:B------:R-:W-:Y:S02]  /*f4360*/  IMAD.MOV.U32 R41, RZ, RZ, R14 ;  /* 0x000000ffff297224 */ /* 0x000fe400078e000e */
[----:B------:R-:W-:Y:S02]  /*f4370*/  IMAD.MOV.U32 R40, RZ, RZ, R15 ;  /* 0x000000ffff287224 */ /* 0x000fe400078e000f */
[----:B------:R-:W-:Y:S02]  /*f4380*/  IMAD.MOV.U32 R47, RZ, RZ, R4 ;  /* 0x000000ffff2f7224 */ /* 0x000fe400078e0004 */
[----:B------:R-:W-:-:S02]  /*f4390*/  IMAD.MOV.U32 R46, RZ, RZ, R5 ;  /* 0x000000ffff2e7224 */ /* 0x000fc400078e0005 */
[----:B------:R-:W-:Y:S02]  /*f43a0*/  IMAD.MOV.U32 R45, RZ, RZ, R6 ;  /* 0x000000ffff2d7224 */ /* 0x000fe400078e0006 */
[----:B------:R-:W-:Y:S02]  /*f43b0*/  IMAD.MOV.U32 R44, RZ, RZ, R7 ;  /* 0x000000ffff2c7224 */ /* 0x000fe400078e0007 */
[C---:B------:R-:W-:Y:S01]  /*f43c0*/  HMMA.16816.F32 R4, R20.reuse, R18, R24 ;  /* 0x000000121404723c */ /* 0x040fe20000001818 */
[----:B------:R-:W-:Y:S04]  /*f43d0*/  STL.64 [R1+0x8738], R42 ;  /* 0x0087382a01007387 */ /* 0x000fe80000100a00 */
[----:B------:R-:W-:Y:S04]  /*f43e0*/  STL.64 [R1+0x8730], R40 ;  /* 0x0087302801007387 */ /* 0x000fe80000100a00 */
[----:B------:R-:W-:Y:S04]  /*f43f0*/  STL.64 [R1+0x8748], R46 ;  /* 0x0087482e01007387 */ /* 0x000fe80000100a00 */
[----:B------:R-:W-:Y:S04]  /*f4400*/  STL.64 [R1+0x8740], R44 ;  /* 0x0087402c01007387 */ /* 0x000fe80000100a00 */
[----:B------:R-:W-:Y:S01]  /*f4410*/  STL.64 [R1+0x8e28], R18 ;  /* 0x008e281201007387 */ /* 0x000fe20000100a00 */
[----:B------:R-:W-:Y:S03]  /*f4420*/  HMMA.16816.F32 R48, R20, R32, R48 ;  /* 0x000000201430723c */ /* 0x000fe60000001830 */
[----:B------:R-:W-:Y:S04]  /*f4430*/  STL.64 [R1+0x8e20], R16 ;  /* 0x008e201001007387 */ /* 0x000fe80000100a00 */
[----:B------:R-:W-:Y:S04]  /*f4440*/  STL.64 [R1+0x760], R4 ;  /* 0x0007600401007387 */ /* 0x000fe80000100a00 */
[----:B------:R2:W-:Y:S04]  /*f4450*/  STL.64 [R1+0x768], R6 ;  /* 0x0007680601007387 */ /* 0x0005e80000100a00 */
[----:B------:R-:W-:Y:S04]  /*f4460*/  STL [R1+0x8dfc], R32 ;  /* 0x008dfc2001007387 */ /* 0x000fe80000100800 */
[----:B------:R-:W-:Y:S01]  /*f4470*/  STL [R1+0x8df8], R33 ;  /* 0x008df82101007387 */ /* 0x000fe20000100800 */
[----:B------:R-:W-:-:S03]  /*f4480*/  IMAD R12, R52, 0x100, R35 ;  /* 0x00000100340c7824 */ /* 0x000fc600078e0223 */
[----:B------:R-:W-:Y:S04]  /*f4490*/  STL.64 [R1+0x86c8], R50 ;  /* 0x0086c83201007387 */ /* 0x000fe80000100a00 */
[----:B------:R0:W-:Y:S04]  /*f44a0*/  STL.64 [R1+0x86c0], R48 ;  /* 0x0086c03001007387 */ /* 0x0001e80000100a00 */
[----:B------:R-:W-:Y:S04]  /*f44b0*/  STL [R1+0x8de0], R11 ;  /* 0x008de00b01007387 */ /* 0x000fe80000100800 */
[----:B------:R-:W3:Y:S01]  /*f44c0*/  LDL.LU R52, [R1+0x6a0] ;  /* 0x0006a00001347983 */ /* 0x000ee20000300800 */
[----:B------:R-:W-:-:S02]  /*f44d0*/  IMAD R13, R54, 0x100, R53 ;  /* 0x00000100360d7824 */ /* 0x000fc400078e0235 */
[----:B------:R-:W-:Y:S01]  /*f44e0*/  IMAD R14, R0, 0x100, R55 ;  /* 0x00000100000e7824 */ /* 0x000fe200078e0237 */
[----:B--2---:R-:W-:-:S15]  /*f44f0*/  HMMA.16816.F32 R4, R20, R10, R56 ;  /* 0x0000000a1404723c */ /* 0x004fde0000001838 */
[----:B------:R-:W-:-:S08]  /*f4500*/  NOP ;  /* 0x0000000000007918 */ /* 0x000fd00000000000 */
[----:B------:R-:W-:Y:S04]  /*f4510*/  STL.64 [R1+0xa50], R4 ;  /* 0x000a500401007387 */ /* 0x000fe80000100a00 */
[----:B------:R-:W-:Y:S04]  /*f4520*/  STL.64 [R1+0xa58], R6 ;  /* 0x000a580601007387 */ /* 0x000fe80000100a00 */
[----:B------:R-:W3:Y:S04]  /*f4530*/  LDL.LU R53, [R1+0x6a4] ;  /* 0x0006a40001357983 */ /* 0x000ee80000300800 */
[----:B------:R-:W2:Y:S04]  /*f4540*/  LDL.LU R54, [R1+0x6a8] ;  /* 0x0006a80001367983 */ /* 0x000ea80000300800 */
[----:B------:R-:W2:Y:S04]  /*f4550*/  LDL.LU R55, [R1+0x6ac] ;  /* 0x0006ac0001377983 */ /* 0x000ea80000300800 */
[----:B--2---:R-:W-:Y:S04]  /*f4560*/  STL.64 [R1+0x8dd8], R54 ;  /* 0x008dd83601007387 */ /* 0x004fe80000100a00 */
[----:B---3--:R-:W-:Y:S04]  /*f4570*/  STL.64 [R1+0x8dd0], R52 ;  /* 0x008dd03401007387 */ /* 0x008fe80000100a00 */
        /* <DEDUP_REMOVED lines=88> */
[----:B------:R-:W-:-:S07]  /*f4b00*/  F2FP.F16.E4M3.UNPACK_B R15, R15 ;  /* 0x0000000fff0f723e */ /* 0x000fce00020006ff */
[----:B----4-:R-:W-:Y:S06]  /*f4b10*/  HMMA.16816.F32 R16, R12, R2, R16 ;  /* 0x000000020c10723c */ /* 0x010fec0000001810 */
[----:B---3--:R-:W-:Y:S06]  /*f4b20*/  HMMA.16816.F32 R20, R20, R4, R24 ;  /* 0x000000041414723c */ /* 0x008fec0000001818 */
[----:B--2---:R-:W-:Y:S01]  /*f4b30*/  HMMA.16816.F32 R48, R12, R6, R48 ;  /* 0x000000060c30723c */ /* 0x004fe20000001830 */
[----:B------:R-:W2:Y:S04]  /*f4b40*/  LDL.LU.64 R26, [R1+0x8e48] ;  /* 0x008e4800011a7983 */ /* 0x000ea80000300a00 */
[----:B------:R-:W2:-:S12]  /*f4b50*/  LDL.LU.64 R24, [R1+0x8e40] ;  /* 0x008e400001187983 */ /* 0x000e980000300a00 */
[----:B------:R0:W-:Y:S04]  /*f4b60*/  STL.64 [R1+0x750], R20 ;  /* 0x0007501401007387 */ /* 0x0001e80000100a00 */
[----:B------:R1:W-:Y:S04]  /*f4b70*/  STL.64 [R1+0x758], R22 ;  /* 0x0007581601007387 */ /* 0x0003e80000100a00 */
[----:B0-----:R-:W3:Y:S04]  /*f4b80*/  LDL.LU R20, [R1+0x79fc] ;  /* 0x0079fc0001147983 */ /* 0x001ee80000300800 */
[----:B------:R-:W4:Y:S04]  /*f4b90*/  LDL.LU R21, [R1+0x7a04] ;  /* 0x007a040001157983 */ /* 0x000f280000300800 */
[----:B-1----:R-:W2:Y:S04]  /*f4ba0*/  LDL.LU R22, [R1+0x7a0c] ;  /* 0x007a0c0001167983 */ /* 0x002ea80000300800 */
[----:B------:R-:W2:Y:S04]  /*f4bb0*/  LDL.LU R23, [R1+0x7a18] ;  /* 0x007a180001177983 */ /* 0x000ea80000300800 */
        /* <DEDUP_REMOVED lines=8> */
[----:B---3--:R-:W-:-:S02]  /*f4c40*/  IMAD R20, R20, 0x100, R32 ;  /* 0x0000010014147824 */ /* 0x008fc400078e0220 */
[----:B----4-:R-:W-:Y:S01]  /*f4c50*/  IMAD R21, R21, 0x100, R33 ;  /* 0x0000010015157824 */ /* 0x010fe200078e0221 */
        /* <DEDUP_REMOVED lines=20> */
[----:B------:R-:W2:Y:S01]  /*f4da0*/  LDL.LU R11, [R1+0x8de0] ;  /* 0x008de000010b7983 */ /* 0x000ea20000300800 */
[----:B------:R-:W-:Y:S01]  /*f4db0*/  IMAD R23, R34, 0x100, R23 ;  /* 0x0000010022177824 */ /* 0x000fe200078e0217 */
[----:B------:R-:W-:-:S02]  /*f4dc0*/  F2FP.F16.E4M3.UNPACK_B R20, R20 ;  /* 0x00000014ff14723e */ /* 0x000fc400020006ff */
[----:B------:R-:W-:Y:S02]  /*f4dd0*/  F2FP.F16.E4M3.UNPACK_B R21, R21 ;  /* 0x00000015ff15723e */ /* 0x000fe400020006ff */
[----:B------:R-:W-:Y:S01]  /*f4de0*/  F2FP.F16.E4M3.UNPACK_B R22, R22 ;  /* 0x00000016ff16723e */ /* 0x000fe200020006ff */
[----:B------:R-:W-:Y:S01]  /*f4df0*/  HMMA.16816.F32 R48, R12, R8, R48 ;  /* 0x000000080c30723c */ /* 0x000fe20000001830 */
[----:B------:R-:W-:-:S05]  /*f4e00*/  F2FP.F16.E4M3.UNPACK_B R23, R23 ;  /* 0x00000017ff17723e */ /* 0x000fca00020006ff */
[C---:B------:R-:W-:Y:S06]  /*f4e10*/  HMMA.16816.F32 R44, R12.reuse, R4, R44 ;  /* 0x000000040c2c723c */ /* 0x040fec000000182c */
[----:B--2---:R-:W-:-:S15]  /*f4e20*/  HMMA.16816.F32 R52, R12, R10, R52 ;  /* 0x0000000a0c34723c */ /* 0x004fde0000001834 */
[----:B------:R-:W-:-:S08]  /*f4e30*/  NOP ;  /* 0x0000000000007918 */ /* 0x000fd00000000000 */
[----:B------:R-:W-:Y:S04]  /*f4e40*/  STL.64 [R1+0xa30], R52 ;  /* 0x000a303401007387 */ /* 0x000fe80000100a00 */
[----:B------:R0:W-:Y:S04]  /*f4e50*/  STL.64 [R1+0xa38], R54 ;  /* 0x000a383601007387 */ /* 0x0001e80000100a00 */
[----:B0-----:R-:W2:Y:S04]  /*f4e60*/  LDL.LU.64 R54, [R1+0x8dd8] ;  /* 0x008dd80001367983 */ /* 0x001ea80000300a00 */
[----:B------:R-:W2:Y:S01]  /*f4e70*/  LDL.LU.64 R52, [R1+0x8dd0] ;  /* 0x008dd00001347983 */ /* 0x000ea20000300a00 */
[C---:B------:R-:W-:Y:S03]  /*f4e80*/  HMMA.16816.F32 R12, R20.reuse, R6, R40 ;  /* 0x00000006140c723c */ /* 0x040fe60000001828 */
[----:B------:R-:W-:Y:S04]  /*f4e90*/  STL.64 [R1+0xa20], R48 ;  /* 0x000a203001007387 */ /* 0x000fe80000100a00 */
[----:B------:R-:W-:Y:S04]  /*f4ea0*/  STL.64 [R1+0xa28], R50 ;  /* 0x000a283201007387 */ /* 0x000fe80000100a00 */
[----:B------:R-:W-:Y:S04]  /*f4eb0*/  STL.64 [R1+0x8db8], R6 ;  /* 0x008db80601007387 */ /* 0x000fe80000100a00 */
[----:B------:R-:W-:Y:S04]  /*f4ec0*/  STL.64 [R1+0x6f0], R44 ;  /* 0x0006f02c01007387 */ /* 0x000fe80000100a00 */
[----:B------:R-:W-:Y:S04]  /*f4ed0*/  STL.64 [R1+0x6f8], R46 ;  /* 0x0006f82e01007387 */ /* 0x000fe80000100a00 */
[----:B------:R4:W-:Y:S01]  /*f4ee0*/  STL.64 [R1+0x8db0], R4 ;  /* 0x008db00401007387 */ /* 0x0009e20000100a00 */
[C---:B------:R-:W-:Y:S06]  /*f4ef0*/  HMMA.16816.F32 R36, R20.reuse, R2, R36 ;  /* 0x000000021424723c */ /* 0x040fec0000001824 */
[C---:B----4-:R-:W-:Y:S01]  /*f4f00*/  HMMA.16816.F32 R4, R20.reuse, R18, R24 ;  /* 0x000000121404723c */ /* 0x050fe20000001818 */
[----:B------:R-:W-:Y:S04]  /*f4f10*/  STL.64 [R1+0x6e0], R12 ;  /* 0x0006e00c01007387 */ /* 0x000fe80000100a00 */
[----:B------:R3:W-:Y:S02]  /*f4f20*/  STL.64 [R1+0x6e8], R14 ;  /* 0x0006e80e01007387 */ /* 0x0007e40000100a00 */
[----:B---3--:R-:W-:Y:S10]  /*f4f30*/  HMMA.16816.F32 R12, R20, R16, R28 ;  /* 0x00000010140c723c */ /* 0x008ff4000000181c */
[----:B------:R-:W-:Y:S04]  /*f4f40*/  STL.64 [R1+0x6d0], R36 ;  /* 0x0006d02401007387 */ /* 0x000fe80000100a00 */
[----:B------:R-:W-:Y:S04]  /*f4f50*/  STL.64 [R1+0x6d8], R38 ;  /* 0x0006d82601007387 */ /* 0x000fe80000100a00 */
[----:B------:R-:W-:Y:S05]  /*f4f60*/  STL.64 [R1+0x8d88], R18 ;  /* 0x008d881201007387 */ /* 0x000fea0000100a00 */
[----:B------:R0:W-:Y:S04]  /*f4f70*/  STL.64 [R1+0x6c0], R12 ;  /* 0x0006c00c01007387 */ /* 0x0001e80000100a00 */
[----:B------:R1:W-:Y:S04]  /*f4f80*/  STL.64 [R1+0x6c8], R14 ;  /* 0x0006c80e01007387 */ /* 0x0003e80000100a00 */
[----:B------:R-:W-:Y:S04]  /*f4f90*/  STL.64 [R1+0x8d80], R16 ;  /* 0x008d801001007387 */ /* 0x000fe80000100a00 */
[----:B------:R-:W-:Y:S04]  /*f4fa0*/  STL.64 [R1+0x6b0], R4 ;  /* 0x0006b00401007387 */ /* 0x000fe80000100a00 */
[----:B------:R2:W-:Y:S01]  /*f4fb0*/  STL.64 [R1+0x6b8], R6 ;  /* 0x0006b80601007387 */ /* 0x0005e20000100a00 */
[----:B0-----:R-:W-:-:S02]  /*f4fc0*/  IMAD R12, R56, 0x100, R35 ;  /* 0x00000100380c7824 */ /* 0x001fc400078e0223 */
[----:B------:R-:W-:Y:S02]  /*f4fd0*/  IMAD R13, R58, 0x100, R57 ;  /* 0x000001003a0d7824 */ /* 0x000fe400078e0239 */
[----:B-1----:R-:W-:Y:S01]  /*f4fe0*/  IMAD R14, R0, 0x100, R59 ;  /* 0x00000100000e7824 */ /* 0x002fe200078e023b */
        /* <DEDUP_REMOVED lines=91> */
[----:B------:R-:W-:-:S02]  /*f55a0*/  F2FP.F16.E4M3.UNPACK_B R12, R12 ;  /* 0x0000000cff0c723e */ /* 0x000fc400020006ff */
[----:B------:R-:W-:Y:S02]  /*f55b0*/  F2FP.F16.E4M3.UNPACK_B R13, R13 ;  /* 0x0000000dff0d723e */ /* 0x000fe400020006ff */
[----:B------:R-:W-:Y:S02]  /*f55c0*/  F2FP.F16.E4M3.UNPACK_B R14, R14 ;  /* 0x0000000eff0e723e */ /* 0x000fe400020006ff */
[----:B------:R-:W-:-:S07]  /*f55d0*/  F2FP.F16.E4M3.UNPACK_B R15, R15 ;  /* 0x0000000fff0f723e */ /* 0x000fce00020006ff */
[----:B------:R-:W-:Y:S06]  /*f55e0*/  HMMA.16816.F32 R16, R12, R2, R16 ;  /* 0x000000020c10723c */ /* 0x000fec0000001810 */
[----:B--2---:R-:W-:Y:S06]  /*f55f0*/  HMMA.16816.F32 R20, R20, R4, R48 ;  /* 0x000000041414723c */ /* 0x004fec0000001830 */
[----:B----4-:R-:W-:Y:S01]  /*f5600*/  HMMA.16816.F32 R36, R12, R6, R36 ;  /* 0x000000060c24723c */ /* 0x010fe20000001824 */
[----:B------:R-:W2:Y:S04]  /*f5610*/  LDL.LU.64 R50, [R1+0x8da8] ;  /* 0x008da80001327983 */ /* 0x000ea80000300a00 */
[----:B------:R-:W2:-:S12]  /*f5620*/  LDL.LU.64 R48, [R1+0x8da0] ;  /* 0x008da00001307983 */ /* 0x000e980000300a00 */
        /* <DEDUP_REMOVED lines=11> */
[----:B0-----:R-:W3:Y:S04]  /*f56e0*/  LDL.LU.64 R18, [R1+0x8d88] ;  /* 0x008d880001127983 */ /* 0x001ee80000300a00 */
[----:B------:R-:W2:Y:S01]  /*f56f0*/  LDL.LU.64 R16, [R1+0x8d80] ;  /* 0x008d800001107983 */ /* 0x000ea20000300a00 */
        /* <DEDUP_REMOVED lines=13> */
[----:B----4-:R-:W-:-:S05]  /*f57d0*/  IMAD R20, R22, 0x100, R21 ;  /* 0x0000010016147824 */ /* 0x010fca00078e0215 */
[----:B------:R-:W-:Y:S01]  /*f57e0*/  STL [R1+0x8d5c], R32 ;  /* 0x008d5c2001007387 */ /* 0x000fe20000100800 */
[----:B------:R-:W-:-:S03]  /*f57f0*/  IMAD R21, R34, 0x100, R23 ;  /* 0x0000010022157824 */ /* 0x000fc600078e0217 */
[----:B------:R0:W-:Y:S01]  /*f5800*/  STL [R1+0x8d58], R33 ;  /* 0x008d582101007387 */ /* 0x0001e20000100800 */
[----:B------:R-:W-:Y:S02]  /*f5810*/  IMAD R22, R0, 0x100, R35 ;  /* 0x0000010000167824 */ /* 0x000fe400078e0223 */
[----:B0-----:R-:W-:Y:S01]  /*f5820*/  HMMA.16816.F32 R32, R12, R10, R44 ;  /* 0x0000000a0c20723c */ /* 0x001fe2000000182c */
[----:B------:R-:W-:Y:S01]  /*f5830*/  IMAD R23, R60, 0x100, R61 ;  /* 0x000001003c177824 */ /* 0x000fe200078e023d */
[----:B------:R-:W-:Y:S02]  /*f5840*/  F2FP.F16.E4M3.UNPACK_B R20, R20 ;  /* 0x00000014ff14723e */ /* 0x000fe400020006ff */
[----:B------:R-:W-:Y:S02]  /*f5850*/  F2FP.F16.E4M3.UNPACK_B R21, R21 ;  /* 0x00000015ff15723e */ /* 0x000fe400020006ff */
[----:B------:R-:W-:Y:S02]  /*f5860*/  F2FP.F16.E4M3.UNPACK_B R22, R22 ;  /* 0x00000016ff16723e */ /* 0x000fe400020006ff */
[----:B------:R-:W-:-:S02]  /*f5870*/  F2FP.F16.E4M3.UNPACK_B R23, R23 ;  /* 0x00000017ff17723e */ /* 0x000fc400020006ff */
[----:B------:R-:W-:Y:S04]  /*f5880*/  STL.64 [R1+0x640], R48 ;  /* 0x0006403001007387 */ /* 0x000fe80000100a00 */
[----:B------:R-:W-:Y:S04]  /*f5890*/  STL.64 [R1+0x648], R50 ;  /* 0x0006483201007387 */ /* 0x000fe80000100a00 */
[----:B------:R-:W-:Y:S05]  /*f58a0*/  STL [R1+0x8d40], R11 ;  /* 0x008d400b01007387 */ /* 0x000fea0000100800 */
[----:B------:R-:W-:Y:S04]  /*f58b0*/  STL.64 [R1+0x9f0], R32 ;  /* 0x0009f02001007387 */ /* 0x000fe80000100a00 */
[----:B------:R0:W-:Y:S02]  /*f58c0*/  STL.64 [R1+0x9f8], R34 ;  /* 0x0009f82201007387 */ /* 0x0001e40000100a00 */
[----:B0-----:R-:W-:Y:S06]  /*f58d0*/  HMMA.16816.F32 R32, R12, R4, R36 ;  /* 0x000000040c20723c */ /* 0x001fec0000001824 */
[C---:B------:R-:W-:Y:S01]  /*f58e0*/  HMMA.16816.F32 R12, R20.reuse, R6, R28 ;  /* 0x00000006140c723c */ /* 0x040fe2000000181c */
[----:B------:R-:W-:Y:S04]  /*f58f0*/  STL.64 [R1+0x9e0], R40 ;  /* 0x0009e02801007387 */ /* 0x000fe80000100a00 */
[----:B------:R-:W-:Y:S04]  /*f5900*/  STL.64 [R1+0x9e8], R42 ;  /* 0x0009e82a01007387 */ /* 0x000fe80000100a00 */
[----:B------:R-:W-:Y:S08]  /*f5910*/  STL.64 [R1+0x8d28], R6 ;  /* 0x008d280601007387 */ /* 0x000ff00000100a00 */
[----:B------:R-:W-:Y:S04]  /*f5920*/  STL.64 [R1+0x630], R32 ;  /* 0x0006302001007387 */ /* 0x000fe80000100a00 */
[----:B------:R-:W-:Y:S04]  /*f5930*/  STL.64 [R1+0x638], R34 ;  /* 0x0006382201007387 */ /* 0x000fe80000100a00 */
[----:B------:R-:W-:Y:S04]  /*f5940*/  STL.64 [R1+0x8d20], R4 ;  /* 0x008d200401007387 */ /* 0x000fe80000100a00 */
[----:B------:R-:W-:Y:S04]  /*f5950*/  STL.64 [R1+0x620], R12 ;  /* 0x0006200c01007387 */ /* 0x000fe80000100a00 */
[----:B------:R0:W-:Y:S02]  /*f5960*/  STL.64 [R1+0x628], R14 ;  /* 0x0006280e01007387 */ /* 0x0001e40000100a00 */
[C---:B0-----:R-:W-:Y:S06]  /*f5970*/  HMMA.16816.F32 R12, R20.reuse, R16, R52 ;  /* 0x00000010140c723c */ /* 0x041fec0000001834 */
[C---:B--2---:R-:W-:Y:S06]  /*f5980*/  HMMA.16816.F32 R24, R20.reuse, R2, R24 ;  /* 0x000000021418723c */ /* 0x044fec0000001818 */
[----:B---3--:R-:W-:-:S15]  /*f5990*/  HMMA.16816.F32 R4, R20, R18, R56 ;  /* 0x000000121404723c */ /* 0x008fde0000001838 */
        /* <DEDUP_REMOVED lines=68> */
[----:B------:R-:W3:Y:S01]  /*f5de0*/  LDL.LU R32, [R1+0x8d5c] ;  /* 0x008d5c0001207983 */ /* 0x000ee20000300800 */
[----:B----4-:R-:W-:-:S03]  /*f5df0*/  IMAD R13, R13, 0x100, R33 ;  /* 0x000001000d0d7824 */ /* 0x010fc600078e0221 */
[----:B------:R-:W3:Y:S01]  /*f5e00*/  LDL.LU R33, [R1+0x8d58] ;  /* 0x008d580001217983 */ /* 0x000ee20000300800 */
[----:B--2---:R-:W-:Y:S01]  /*f5e10*/  IMAD R14, R14, 0x100, R11 ;  /* 0x000001000e0e7824 */ /* 0x004fe200078e020b */
[----:B---3--:R-:W-:-:S15]  /*f5e20*/  HMMA.16816.F32 R28, R20, R32, R28 ;  /* 0x00000020141c723c */ /* 0x008fde000000181c */
[----:B------:R-:W-:-:S08]  /*f5e30*/  NOP ;  /* 0x0000000000007918 */ /* 0x000fd00000000000 */
[----:B------:R-:W-:Y:S04]  /*f5e40*/  STL.64 [R1+0x5e0], R28 ;  /* 0x0005e01c01007387 */ /* 0x000fe80000100a00 */
[----:B------:R0:W-:Y:S04]  /*f5e50*/  STL.64 [R1+0x5e8], R30 ;  /* 0x0005e81e01007387 */ /* 0x0001e80000100a00 */
[----:B0-----:R-:W2:Y:S04]  /*f5e60*/  LDL.LU.64 R30, [R1+0x8d50] ;  /* 0x008d5000011e7983 */ /* 0x001ea80000300a00 */
[----:B------:R-:W2:Y:S04]  /*f5e70*/  LDL.LU.64 R28, [R1+0x8d48] ;  /* 0x008d4800011c7983 */ /* 0x000ea80000300a00 */
[----:B------:R-:W3:Y:S01]  /*f5e80*/  LDL.LU R11, [R1+0x8d40] ;  /* 0x008d4000010b7983 */ /* 0x000ee20000300800 */
[C---:B------:R-:W-:Y:S06]  /*f5e90*/  HMMA.16816.F32 R4, R20.reuse, R8, R4 ;  /* 0x000000081404723c */ /* 0x040fec0000001804 */
        /* <DEDUP_REMOVED lines=8> */
[----:B0-----:R-:W4:Y:S04]  /*f5f20*/  LDL.LU.64 R6, [R1+0x8d28] ;  /* 0x008d280001067983 */ /* 0x001f280000300a00 */
[----:B------:R-:W2:Y:S01]  /*f5f30*/  LDL.LU.64 R4, [R1+0x8d20] ;  /* 0x008d200001047983 */ /* 0x000ea20000300a00 */
[----:B------:R-:W-:Y:S01]  /*f5f40*/  IMAD R15, R34, 0x100, R15 ;  /* 0x00000100220f7824 */ /* 0x000fe200078e020f */
[----:B------:R-:W-:-:S02]  /*f5f50*/  F2FP.F16.E4M3.UNPACK_B R12, R12 ;  /* 0x0000000cff0c723e */ /* 0x000fc400020006ff */
[----:B------:R-:W-:Y:S02]  /*f5f60*/  F2FP.F16.E4M3.UNPACK_B R13, R13 ;  /* 0x0000000dff0d723e */ /* 0x000fe400020006ff */
[----:B------:R-:W-:Y:S02]  /*f5f70*/  F2FP.F16.E4M3.UNPACK_B R14, R14 ;  /* 0x0000000eff0e723e */ /* 0x000fe400020006ff */
[----:B------:R-:W-:-:S07]  /*f5f80*/  F2FP.F16.E4M3.UNPACK_B R15, R15 ;  /* 0x0000000fff0f723e */ /* 0x000fce00020006ff */
[----:B------:R-:W-:Y:S06]  /*f5f90*/  HMMA.16816.F32 R40, R12, R2, R40 ;  /* 0x000000020c28723c */ /* 0x000fec0000001828 */
[----:B--2---:R-:W-:Y:S06]  /*f5fa0*/  HMMA.16816.F32 R48, R20, R4, R48 ;  /* 0x000000041430723c */ /* 0x004fec0000001830 */
[C---:B----4-:R-:W-:Y:S06]  /*f5fb0*/  HMMA.16816.F32 R20, R12.reuse, R6, R44 ;  /* 0x000000060c14723c */ /* 0x050fec000000182c */
[----:B------:R-:W-:Y:S11]  /*f5fc0*/  STL.64 [R1+0x8d18], R6 ;  /* 0x008d180601007387 */ /* 0x000ff60000100a00 */
[----:B------:R-:W-:Y:S04]  /*f5fd0*/  STL.64 [R1+0x5d0], R48 ;  /* 0x0005d03001007387 */ /* 0x000fe80000100a00 */
[----:B------:R-:W-:Y:S04]  /*f5fe0*/  STL.64 [R1+0x5d8], R50 ;  /* 0x0005d83201007387 */ /* 0x000fe80000100a00 */
[----:B------:R-:W-:Y:S04]  /*f5ff0*/  STL.64 [R1+0x8d10], R4 ;  /* 0x008d100401007387 */ /* 0x000fe80000100a00 */
[----:B------:R-:W-:Y:S04]  /*f6000*/  STL.64 [R1+0x5c0], R20 ;  /* 0x0005c01401007387 */ /* 0x000fe80000100a00 */
[----:B------:R3:W-:Y:S02]  /*f6010*/  STL.64 [R1+0x5c8], R22 ;  /* 0x0005c81601007387 */ /* 0x0007e40000100a00 */
[C---:B---3--:R-:W-:Y:S06]  /*f6020*/  HMMA.16816.F32 R20, R12.reuse, R16, R36 ;  /* 0x000000100c14723c */ /* 0x048fec0000001824 */
        /* <DEDUP_REMOVED lines=16> */
[----:B------:R-:W-:Y:S04]  /*f6130*/  STL [R1+0x8ca0], R11 ;  /* 0x008ca00b01007387 */ /* 0x000fe80000100800 */
[----:B------:R-:W2:Y:S01]  /*f6140*/  LDL.LU R52, [R1+0x970] ;  /* 0x0009700001347983 */ /* 0x000ea20000300800 */
[----:B------:R-:W-:Y:S02]  /*f6150*/  IMAD R21, R54, 0x100, R53 ;  /* 0x0000010036157824 */ /* 0x000fe400078e0235 */
[----:B------:R-:W-:-:S10]  /*f6160*/  IMAD R22, R0, 0x100, R55 ;  /* 0x0000010000167824 */ /* 0x000fd400078e0237 */
        /* <DEDUP_REMOVED lines=91> */
[----:B------:R-:W2:Y:S01]  /*f6720*/  LDL.LU.64 R4, [R1+0x8d10] ;  /* 0x008d100001047983 */ /* 0x000ea20000300a00 */
[----:B------:R-:W-:-:S02]  /*f6730*/  F2FP.F16.E4M3.UNPACK_B R20, R20 ;  /* 0x00000014ff14723e */ /* 0x000fc400020006ff */
[----:B------:R-:W-:Y:S02]  /*f6740*/  F2FP.F16.E4M3.UNPACK_B R21, R21 ;  /* 0x00000015ff15723e */ /* 0x000fe400020006ff */
[----:B------:R-:W-:Y:S02]  /*f6750*/  F2FP.F16.E4M3.UNPACK_B R22, R22 ;  /* 0x00000016ff16723e */ /* 0x000fe400020006ff */
[----:B------:R-:W-:-:S07]  /*f6760*/  F2FP.F16.E4M3.UNPACK_B R23, R23 ;  /* 0x00000017ff17723e */ /* 0x000fce00020006ff */
[----:B----4-:R-:W-:Y:S06]  /*f6770*/  HMMA.16816.F32 R16, R20, R2, R16 ;  /* 0x000000021410723c */ /* 0x010fec0000001810 */
[----:B--2---:R-:W-:Y:S06]  /*f6780*/  HMMA.16816.F32 R12, R12, R4, R24 ;  /* 0x000000040c0c723c */ /* 0x004fec0000001818 */
[----:B---3--:R-:W-:Y:S01]  /*f6790*/  HMMA.16816.F32 R48, R20, R6, R48 ;  /* 0x000000061430723c */ /* 0x008fe20000001830 */
        /* <DEDUP_REMOVED lines=63> */
[C---:B---3--:R-:W-:Y:S10]  /*f6b90*/  HMMA.16816.F32 R20, R12.reuse, R16, R28 ;  /* 0x000000100c14723c */ /* 0x048ff4000000181c */
[----:B------:R-:W-:Y:S04]  /*f6ba0*/  STL.64 [R1+0x4f0], R36 ;  /* 0x0004f02401007387 */ /* 0x000fe80000100a00 */
[----:B------:R-:W-:Y:S04]  /*f6bb0*/  STL.64 [R1+0x4f8], R38 ;  /* 0x0004f82601007387 */ /* 0x000fe80000100a00 */
[----:B------:R-:W-:Y:S05]  /*f6bc0*/  STL.64 [R1+0x8c48], R18 ;  /* 0x008c481201007387 */ /* 0x000fea0000100a00 */
        /* <DEDUP_REMOVED lines=92> */
[----:B------:R-:W-:-:S02]  /*f7190*/  F2FP.F16.E4M3.UNPACK_B R20, R20 ;  /* 0x00000014ff14723e */ /* 0x000fc400020006ff */
[----:B------:R-:W-:Y:S02]  /*f71a0*/  F2FP.F16.E4M3.UNPACK_B R21, R21 ;  /* 0x00000015ff15723e */ /* 0x000fe400020006ff */
[----:B------:R-:W-:Y:S02]  /*f71b0*/  F2FP.F16.E4M3.UNPACK_B R22, R22 ;  /* 0x00000016ff16723e */ /* 0x000fe400020006ff */
[----:B------:R-:W-:-:S07]  /*f71c0*/  F2FP.F16.E4M3.UNPACK_B R23, R23 ;  /* 0x00000017ff17723e */ /* 0x000fce00020006ff */
[----:B------:R-:W-:Y:S06]  /*f71d0*/  HMMA.16816.F32 R16, R20, R2, R16 ;  /* 0x000000021410723c */ /* 0x000fec0000001810 */
[----:B---3--:R-:W-:Y:S06]  /*f71e0*/  HMMA.16816.F32 R12, R12, R4, R44 ;  /* 0x000000040c0c723c */ /* 0x008fec000000182c */
[----:B----4-:R-:W-:Y:S01]  /*f71f0*/  HMMA.16816.F32 R28, R20, R6, R28 ;  /* 0x00000006141c723c */ /* 0x010fe2000000181c */
        /* <DEDUP_REMOVED lines=21> */
[----:B------:R-:W2:Y:S01]  /*f7350*/  LDL.LU.64 R52, [R1+0x8c30] ;  /* 0x008c300001347983 */ /* 0x000ea20000300a00 */
[C---:B----4-:R-:W-:Y:S06]  /*f7360*/  HMMA.16816.F32 R12, R20.reuse, R18, R12 ;  /* 0x00000012140c723c */ /* 0x050fec000000180c */
[----:B---3--:R-:W-:-:S15]  /*f7370*/  HMMA.16816.F32 R44, R20, R32, R44 ;  /* 0x00000020142c723c */ /* 0x008fde000000182c */
[----:B------:R-:W-:-:S02]  /*f7380*/  NOP ;  /* 0x0000000000007918 */ /* 0x000fc40000000000 */
[----:B------:R0:W-:Y:S04]  /*f7390*/  STL.64 [R1+0x470], R12 ;  /* 0x0004700c01007387 */ /* 0x0001e80000100a00 */
[----:B------:R1:W-:Y:S04]  /*f73a0*/  STL.64 [R1+0x478], R14 ;  /* 0x0004780e01007387 */ /* 0x0003e80000100a00 */
[----:B------:R-:W-:Y:S04]  /*f73b0*/  STL [R1+0x8c1c], R32 ;  /* 0x008c1c2001007387 */ /* 0x000fe80000100800 */
[----:B------:R3:W-:Y:S01]  /*f73c0*/  STL [R1+0x8c18], R33 ;  /* 0x008c182101007387 */ /* 0x0007e20000100800 */
[----:B0-----:R-:W-:-:S02]  /*f73d0*/  IMAD R13, R34, 0x100, R51 ;  /* 0x00000100220d7824 */ /* 0x001fc400078e0233 */
[----:B-1----:R-:W-:Y:S02]  /*f73e0*/  IMAD R14, R0, 0x100, R35 ;  /* 0x00000100000e7824 */ /* 0x002fe400078e0223 */
[----:B---3--:R-:W-:Y:S01]  /*f73f0*/  HMMA.16816.F32 R32, R20, R10, R40 ;  /* 0x0000000a1420723c */ /* 0x008fe20000001828 */
[----:B------:R-:W-:Y:S02]  /*f7400*/  IMAD R12, R50, 0x100, R49 ;  /* 0x00000100320c7824 */ /* 0x000fe400078e0231 */
[----:B------:R-:W-:Y:S01]  /*f7410*/  IMAD R15, R60, 0x100, R61 ;  /* 0x000001003c0f7824 */ /* 0x000fe200078e023d */
[----:B------:R-:W-:Y:S04]  /*f7420*/  STL.64 [R1+0x460], R44 ;  /* 0x0004602c01007387 */ /* 0x000fe80000100a00 */
[----:B------:R-:W-:Y:S04]  /*f7430*/  STL.64 [R1+0x468], R46 ;  /* 0x0004682e01007387 */ /* 0x000fe80000100a00 */
[----:B------:R-:W-:Y:S01]  /*f7440*/  STL [R1+0x8c00], R11 ;  /* 0x008c000b01007387 */ /* 0x000fe20000100800 */
[----:B------:R-:W-:-:S02]  /*f7450*/  F2FP.F16.E4M3.UNPACK_B R12, R12 ;  /* 0x0000000cff0c723e */ /* 0x000fc400020006ff */
[----:B------:R-:W-:Y:S02]  /*f7460*/  F2FP.F16.E4M3.UNPACK_B R13, R13 ;  /* 0x0000000dff0d723e */ /* 0x000fe400020006ff */
[----:B------:R-:W-:Y:S02]  /*f7470*/  F2FP.F16.E4M3.UNPACK_B R14, R14 ;  /* 0x0000000eff0e723e */ /* 0x000fe400020006ff */
[----:B------:R-:W-:Y:S01]  /*f7480*/  F2FP.F16.E4M3.UNPACK_B R15, R15 ;  /* 0x0000000fff0f723e */ /* 0x000fe200020006ff */
[C---:B------:R-:W-:Y:S03]  /*f7490*/  HMMA.16816.F32 R28, R20.reuse, R4, R28 ;  /* 0x00000004141c723c */ /* 0x040fe6000000181c */
[----:B------:R-:W-:Y:S04]  /*f74a0*/  STL.64 [R1+0x950], R32 ;  /* 0x0009502001007387 */ /* 0x000fe80000100a00 */
[----:B------:R0:W-:Y:S02]  /*f74b0*/  STL.64 [R1+0x958], R34 ;  /* 0x0009582201007387 */ /* 0x0001e40000100a00 */
[----:B0-----:R-:W-:Y:S06]  /*f74c0*/  HMMA.16816.F32 R32, R20, R8, R36 ;  /* 0x000000081420723c */ /* 0x001fec0000001824 */
[----:B------:R-:W-:-:S15]  /*f74d0*/  HMMA.16816.F32 R20, R12, R6, R24 ;  /* 0x000000060c14723c */ /* 0x000fde0000001818 */
[----:B------:R-:W-:-:S02]  /*f74e0*/  NOP ;  /* 0x0000000000007918 */ /* 0x000fc40000000000 */
[----:B------:R-:W-:Y:S04]  /*f74f0*/  STL.64 [R1+0x940], R32 ;  /* 0x0009402001007387 */ /* 0x000fe80000100a00 */
[----:B------:R-:W-:Y:S04]  /*f7500*/  STL.64 [R1+0x948], R34 ;  /* 0x0009482201007387 */ /* 0x000fe80000100a00 */
[----:B------:R-:W-:Y:S04]  /*f7510*/  STL.64 [R1+0x8be8], R6 ;  /* 0x008be80601007387 */ /* 0x000fe80000100a00 */
[----:B------:R-:W-:Y:S04]  /*f7520*/  STL.64 [R1+0x450], R28 ;  /* 0x0004501c01007387 */ /* 0x000fe80000100a00 */
[----:B------:R-:W-:Y:S04]  /*f7530*/  STL.64 [R1+0x458], R30 ;  /* 0x0004581e01007387 */ /* 0x000fe80000100a00 */
[----:B------:R0:W-:Y:S04]  /*f7540*/  STL.64 [R1+0x8be0], R4 ;  /* 0x008be00401007387 */ /* 0x0001e80000100a00 */
[----:B------:R-:W-:Y:S04]  /*f7550*/  STL.64 [R1+0x440], R20 ;  /* 0x0004401401007387 */ /* 0x000fe80000100a00 */
[----:B------:R2:W-:Y:S04]  /*f7560*/  STL.64 [R1+0x448], R22 ;  /* 0x0004481601007387 */ /* 0x0005e80000100a00 */
[----:B------:R-:W3:Y:S01]  /*f7570*/  LDL.LU R24, [R1+0x900] ;  /* 0x0009000001187983 */ /* 0x000ee20000300800 */
[C---:B0-----:R-:W-:Y:S06]  /*f7580*/  HMMA.16816.F32 R4, R12.reuse, R16, R56 ;  /* 0x000000100c04723c */ /* 0x041fec0000001838 */
[----:B--2---:R-:W-:-:S15]  /*f7590*/  HMMA.16816.F32 R20, R12, R2, R52 ;  /* 0x000000020c14723c */ /* 0x004fde0000001834 */
[----:B------:R-:W-:-:S08]  /*f75a0*/  NOP ;  /* 0x0000000000007918 */ /* 0x000fd00000000000 */
[----:B------:R-:W-:Y:S04]  /*f75b0*/  STL.64 [R1+0x430], R20 ;  /* 0x0004301401007387 */ /* 0x000fe80000100a00 */
[----:B------:R-:W-:Y:S04]  /*f75c0*/  STL.64 [R1+0x438], R22 ;  /* 0x0004381601007387 */ /* 0x000fe80000100a00 */
        /* <DEDUP_REMOVED lines=68> */
[----:B--2---:R-:W-:-:S02]  /*f7a10*/  IMAD R20, R20, 0x100, R32 ;  /* 0x0000010014147824 */ /* 0x004fc400078e0220 */
[----:B---3--:R-:W-:-:S15]  /*f7a20*/  IMAD R21, R21, 0x100, R33 ;  /* 0x0000010015157824 */ /* 0x008fde00078e0221 */
[----:B------:R-:W-:-:S05]  /*f7a30*/  NOP ;  /* 0x0000000000007918 */ /* 0x000fca0000000000 */
[----:B------:R-:W-:Y:S04]  /*f7a40*/  STL.64 [R1+0x410], R44 ;  /* 0x0004102c01007387 */ /* 0x000fe80000100a00 */
[----:B------:R0:W-:Y:S04]  /*f7a50*/  STL.64 [R1+0x418], R46 ;  /* 0x0004182e01007387 */ /* 0x0001e80000100a00 */
[----:B0-----:R-:W2:Y:S04]  /*f7a60*/  LDL.LU.64 R46, [R1+0x8c28] ;  /* 0x008c2800012e7983 */ /* 0x001ea80000300a00 */
[----:B------:R-:W2:Y:S04]  /*f7a70*/  LDL.LU.64 R44, [R1+0x8c20] ;  /* 0x008c2000012c7983 */ /* 0x000ea80000300a00 */
        /* <DEDUP_REMOVED lines=9> */
[----:B------:R-:W4:Y:S01]  /*f7b10*/  LDL.LU R11, [R1+0x8c00] ;  /* 0x008c0000010b7983 */ /* 0x000f220000300800 */
[C---:B------:R-:W-:Y:S06]  /*f7b20*/  HMMA.16816.F32 R4, R12.reuse, R8, R4 ;  /* 0x000000080c04723c */ /* 0x040fec0000001804 */
[----:B----4-:R-:W-:-:S15]  /*f7b30*/  HMMA.16816.F32 R24, R12, R10, R24 ;  /* 0x0000000a0c18723c */ /* 0x010fde0000001818 */
[----:B------:R-:W-:-:S08]  /*f7b40*/  NOP ;  /* 0x0000000000007918 */ /* 0x000fd00000000000 */
        /* <DEDUP_REMOVED lines=8> */
[----:B------:R-:W-:Y:S01]  /*f7bd0*/  IMAD R23, R34, 0x100, R23 ;  /* 0x0000010022177824 */ /* 0x000fe200078e0217 */
[----:B------:R-:W-:-:S02]  /*f7be0*/  F2FP.F16.E4M3.UNPACK_B R20, R20 ;  /* 0x00000014ff14723e */ /* 0x000fc400020006ff */
[----:B------:R-:W-:Y:S02]  /*f7bf0*/  F2FP.F16.E4M3.UNPACK_B R21, R21 ;  /* 0x00000015ff15723e */ /* 0x000fe400020006ff */
[----:B------:R-:W-:Y:S02]  /*f7c00*/  F2FP.F16.E4M3.UNPACK_B R22, R22 ;  /* 0x00000016ff16723e */ /* 0x000fe400020006ff */
[----:B------:R-:W-:-:S07]  /*f7c10*/  F2FP.F16.E4M3.UNPACK_B R23, R23 ;  /* 0x00000017ff17723e */ /* 0x000fce00020006ff */
[----:B------:R-:W-:Y:S06]  /*f7c20*/  HMMA.16816.F32 R40, R20, R2, R40 ;  /* 0x000000021428723c */ /* 0x000fec0000001828 */
[----:B---3--:R-:W-:Y:S06]  /*f7c30*/  HMMA.16816.F32 R48, R12, R4, R48 ;  /* 0x000000040c30723c */ /* 0x008fec0000001830 */
[C---:B--2---:R-:W-:Y:S06]  /*f7c40*/  HMMA.16816.F32 R12, R20.reuse, R6, R44 ;  /* 0x00000006140c723c */ /* 0x044fec000000182c */
[----:B------:R-:W-:Y:S11]  /*f7c50*/  STL.64 [R1+0x8bd8], R6 ;  /* 0x008bd80601007387 */ /* 0x000ff60000100a00 */
[----:B------:R-:W-:Y:S04]  /*f7c60*/  STL.64 [R1+0x3f0], R48 ;  /* 0x0003f03001007387 */ /* 0x000fe80000100a00 */
[----:B------:R-:W-:Y:S04]  /*f7c70*/  STL.64 [R1+0x3f8], R50 ;  /* 0x0003f83201007387 */ /* 0x000fe80000100a00 */
[----:B------:R-:W-:Y:S04]  /*f7c80*/  STL.64 [R1+0x8bd0], R4 ;  /* 0x008bd00401007387 */ /* 0x000fe80000100a00 */
[----:B------:R-:W-:Y:S04]  /*f7c90*/  STL.64 [R1+0x3e0], R12 ;  /* 0x0003e00c01007387 */ /* 0x000fe80000100a00 */
[----:B------:R0:W-:Y:S02]  /*f7ca0*/  STL.64 [R1+0x3e8], R14 ;  /* 0x0003e80e01007387 */ /* 0x0001e40000100a00 */
[C---:B0-----:R-:W-:Y:S06]  /*f7cb0*/  HMMA.16816.F32 R12, R20.reuse, R16, R36 ;  /* 0x00000010140c723c */ /* 0x041fec0000001824 */
        /* <DEDUP_REMOVED lines=9> */
[----:B----4-:R-:W-:Y:S06]  /*f7d50*/  HMMA.16816.F32 R4, R20, R32, R24 ;  /* 0x000000201404723c */ /* 0x010fec0000001818 */
[----:B------:R-:W-:-:S15]  /*f7d60*/  STL [R1+0x8b78], R33 ;  /* 0x008b782101007387 */ /* 0x000fde0000100800 */
[----:B------:R-:W-:-:S02]  /*f7d70*/  NOP ;  /* 0x0000000000007918 */ /* 0x000fc40000000000 */
[----:B------:R-:W-:Y:S04]  /*f7d80*/  STL.64 [R1+0x3a0], R4 ;  /* 0x0003a00401007387 */ /* 0x000fe80000100a00 */
[----:B------:R0:W-:Y:S02]  /*f7d90*/  STL.64 [R1+0x3a8], R6 ;  /* 0x0003a80601007387 */ /* 0x0001e40000100a00 */
[----:B0-----:R-:W-:Y:S02]  /*f7da0*/  HMMA.16816.F32 R4, R20, R10, R56 ;  /* 0x0000000a1404723c */ /* 0x001fe40000001838 */
[----:B------:R-:W2:-:S15]  /*f7db0*/  LDL.LU R56, [R1+0x8c0] ;  /* 0x0008c00001387983 */ /* 0x000e9e0000300800 */
[----:B------:R-:W-:-:S06]  /*f7dc0*/  NOP ;  /* 0x0000000000007918 */ /* 0x000fcc0000000000 */
        /* <DEDUP_REMOVED lines=116> */
[----:B---3--:R-:W-:Y:S01]  /*f8510*/  IMAD R20, R20, 0x100, R33 ;  /* 0x0000010014147824 */ /* 0x008fe200078e0221 */
        /* <DEDUP_REMOVED lines=14> */
[----:B------:R-:W-:Y:S02]  /*f8600*/  IMAD R22, R34, 0x100, R23 ;  /* 0x0000010022167824 */ /* 0x000fe400078e0217 */
[----:B------:R-:W-:Y:S01]  /*f8610*/  IMAD R23, R52, 0x100, R35 ;  /* 0x0000010034177824 */ /* 0x000fe200078e0223 */
[----:B------:R-:W-:Y:S01]  /*f8620*/  F2FP.F16.E4M3.UNPACK_B R20, R20 ;  /* 0x00000014ff14723e */ /* 0x000fe200020006ff */
        /* <DEDUP_REMOVED lines=10> */
[----:B------:R-:W-:-:S02]  /*f86d0*/  F2FP.F16.E4M3.UNPACK_B R21, R21 ;  /* 0x00000015ff15723e */ /* 0x000fc400020006ff */
[----:B------:R-:W-:Y:S02]  /*f86e0*/  F2FP.F16.E4M3.UNPACK_B R22, R22 ;  /* 0x00000016ff16723e */ /* 0x000fe400020006ff */
[----:B------:R-:W-:Y:S01]  /*f86f0*/  F2FP.F16.E4M3.UNPACK_B R23, R23 ;  /* 0x00000017ff17723e */ /* 0x000fe200020006ff */
[C---:B------:R-:W-:Y:S06]  /*f8700*/  HMMA.16816.F32 R48, R12.reuse, R8, R48 ;  /* 0x000000080c30723c */ /* 0x040fec0000001830 */
[----:B--2---:R-:W-:Y:S06]  /*f8710*/  HMMA.16816.F32 R44, R12, R4, R44 ;  /* 0x000000040c2c723c */ /* 0x004fec000000182c */
[C---:B---3--:R-:W-:Y:S06]  /*f8720*/  HMMA.16816.F32 R12, R20.reuse, R6, R40 ;  /* 0x00000006140c723c */ /* 0x048fec0000001828 */
[C---:B------:R-:W-:Y:S05]  /*f8730*/  HMMA.16816.F32 R36, R20.reuse, R2, R36 ;  /* 0x000000021424723c */ /* 0x040fea0000001824 */
[----:B------:R-:W-:Y:S04]  /*f8740*/  STL.64 [R1+0x8e0], R48 ;  /* 0x0008e03001007387 */ /* 0x000fe80000100a00 */
[----:B------:R-:W-:Y:S04]  /*f8750*/  STL.64 [R1+0x8e8], R50 ;  /* 0x0008e83201007387 */ /* 0x000fe80000100a00 */
[----:B------:R-:W-:Y:S04]  /*f8760*/  STL.64 [R1+0x8b40], R6 ;  /* 0x008b400601007387 */ /* 0x000fe80000100a00 */
[----:B------:R-:W-:Y:S04]  /*f8770*/  STL.64 [R1+0x330], R44 ;  /* 0x0003302c01007387 */ /* 0x000fe80000100a00 */
[----:B------:R-:W-:Y:S04]  /*f8780*/  STL.64 [R1+0x338], R46 ;  /* 0x0003382e01007387 */ /* 0x000fe80000100a00 */
[----:B------:R0:W-:Y:S04]  /*f8790*/  STL.64 [R1+0x8b38], R4 ;  /* 0x008b380401007387 */ /* 0x0001e80000100a00 */
[----:B------:R-:W-:Y:S04]  /*f87a0*/  STL.64 [R1+0x320], R12 ;  /* 0x0003200c01007387 */ /* 0x000fe80000100a00 */
[----:B------:R4:W-:Y:S01]  /*f87b0*/  STL.64 [R1+0x328], R14 ;  /* 0x0003280e01007387 */ /* 0x0009e20000100a00 */
[C---:B0-----:R-:W-:Y:S03]  /*f87c0*/  HMMA.16816.F32 R4, R20.reuse, R18, R24 ;  /* 0x000000121404723c */ /* 0x041fe60000001818 */
        /* <DEDUP_REMOVED lines=9> */
[----:B------:R0:W-:Y:S04]  /*f8860*/  STL.64 [R1+0x2f8], R6 ;  /* 0x0002f80601007387 */ /* 0x0001e80000100a00 */
[----:B------:R-:W2:Y:S01]  /*f8870*/  LDL.LU R52, [R1+0x1130] ;  /* 0x0011300001347983 */ /* 0x000ea20000300800 */
[----:B0-----:R-:W-:Y:S01]  /*f8880*/  HMMA.16816.F32 R4, R20, R32, R56 ;  /* 0x000000201404723c */ /* 0x001fe20000001838 */
[----:B------:R-:W-:-:S02]  /*f8890*/  IMAD R12, R54, 0x100, R53 ;  /* 0x00000100360c7824 */ /* 0x000fc400078e0235 */
[----:B------:R-:W-:-:S15]  /*f88a0*/  IMAD R13, R0, 0x100, R55 ;  /* 0x00000100000d7824 */ /* 0x000fde00078e0237 */
[----:B------:R-:W-:-:S05]  /*f88b0*/  NOP ;  /* 0x0000000000007918 */ /* 0x000fca0000000000 */
        /* <DEDUP_REMOVED lines=77> */
[----:B---3--:R-:W-:Y:S01]  /*f8d90*/  IMAD R15, R44, 0x100, R15 ;  /* 0x000001002c0f7824 */ /* 0x008fe200078e020f */
        /* <DEDUP_REMOVED lines=21> */
[----:B0-----:R-:W4:Y:S04]  /*f8ef0*/  LDL.LU.64 R18, [R1+0x8b10] ;  /* 0x008b100001127983 */ /* 0x001f280000300a00 */
[----:B------:R-:W3:Y:S01]  /*f8f00*/  LDL.LU.64 R16, [R1+0x8b08] ;  /* 0x008b080001107983 */ /* 0x000ee20000300a00 */
[C---:B------:R-:W-:Y:S06]  /*f8f10*/  HMMA.16816.F32 R40, R12.reuse, R32, R40 ;  /* 0x000000200c28723c */ /* 0x040fec0000001828 */
[C---:B------:R-:W-:Y:S06]  /*f8f20*/  HMMA.16816.F32 R24, R12.reuse, R4, R24 ;  /* 0x000000040c18723c */ /* 0x040fec0000001818 */
[C---:B--2---:R-:W-:Y:S06]  /*f8f30*/  HMMA.16816.F32 R28, R12.reuse, R8, R28 ;  /* 0x000000080c1c723c */ /* 0x044fec000000181c */
[C---:B---3--:R-:W-:Y:S06]  /*f8f40*/  HMMA.16816.F32 R20, R12.reuse, R16, R20 ;  /* 0x000000100c14723c */ /* 0x048fec0000001814 */
[----:B----4-:R-:W-:-:S15]  /*f8f50*/  HMMA.16816.F32 R48, R12, R18, R48 ;  /* 0x000000120c30723c */ /* 0x010fde0000001830 */
[----:B------:R-:W-:-:S02]  /*f8f60*/  NOP ;  /* 0x0000000000007918 */ /* 0x000fc40000000000 */
[----:B------:R0:W-:Y:S04]  /*f8f70*/  STL.64 [R1+0x2a0], R20 ;  /* 0x0002a01401007387 */ /* 0x0001e80000100a00 */
[----:B------:R1:W-:Y:S04]  /*f8f80*/  STL.64 [R1+0x2a8], R22 ;  /* 0x0002a81601007387 */ /* 0x0003e80000100a00 */
[----:B------:R-:W-:Y:S04]  /*f8f90*/  STL.64 [R1+0x290], R48 ;  /* 0x0002903001007387 */ /* 0x000fe80000100a00 */
[----:B------:R-:W-:Y:S04]  /*f8fa0*/  STL.64 [R1+0x298], R50 ;  /* 0x0002983201007387 */ /* 0x000fe80000100a00 */
[----:B------:R-:W-:Y:S04]  /*f8fb0*/  STL [R1+0x8ae4], R32 ;  /* 0x008ae42001007387 */ /* 0x000fe80000100800 */
[----:B------:R2:W-:Y:S01]  /*f8fc0*/  STL [R1+0x8ae0], R33 ;  /* 0x008ae02101007387 */ /* 0x0005e20000100800 */
[----:B0-----:R-:W-:-:S02]  /*f8fd0*/  IMAD R21, R34, 0x100, R47 ;  /* 0x0000010022157824 */ /* 0x001fc400078e022f */
[----:B-1----:R-:W-:Y:S02]  /*f8fe0*/  IMAD R22, R0, 0x100, R35 ;  /* 0x0000010000167824 */ /* 0x002fe400078e0223 */
[----:B--2---:R-:W-:Y:S01]  /*f8ff0*/  HMMA.16816.F32 R32, R12, R10, R36 ;  /* 0x0000000a0c20723c */ /* 0x004fe20000001824 */
[----:B------:R-:W-:Y:S02]  /*f9000*/  IMAD R20, R46, 0x100, R45 ;  /* 0x000001002e147824 */ /* 0x000fe400078e022d */
[----:B------:R-:W-:Y:S01]  /*f9010*/  IMAD R23, R60, 0x100, R61 ;  /* 0x000001003c177824 */ /* 0x000fe200078e023d */
[----:B------:R-:W-:Y:S04]  /*f9020*/  STL.64 [R1+0x280], R40 ;  /* 0x0002802801007387 */ /* 0x000fe80000100a00 */
[----:B------:R-:W-:Y:S01]  /*f9030*/  STL.64 [R1+0x288], R42 ;  /* 0x0002882a01007387 */ /* 0x000fe20000100a00 */
[----:B------:R-:W-:-:S02]  /*f9040*/  F2FP.F16.E4M3.UNPACK_B R21, R21 ;  /* 0x00000015ff15723e */ /* 0x000fc400020006ff */
[----:B------:R-:W-:Y:S02]  /*f9050*/  F2FP.F16.E4M3.UNPACK_B R20, R20 ;  /* 0x00000014ff14723e */ /* 0x000fe400020006ff */
[----:B------:R-:W-:Y:S02]  /*f9060*/  F2FP.F16.E4M3.UNPACK_B R22, R22 ;  /* 0x00000016ff16723e */ /* 0x000fe400020006ff */
[----:B------:R-:W-:Y:S01]  /*f9070*/  F2FP.F16.E4M3.UNPACK_B R23, R23 ;  /* 0x00000017ff17723e */ /* 0x000fe200020006ff */
[----:B------:R-:W-:Y:S06]  /*f9080*/  STL [R1+0x8acc], R11 ;  /* 0x008acc0b01007387 */ /* 0x000fec0000100800 */
[C---:B------:R-:W-:Y:S01]  /*f9090*/  HMMA.16816.F32 R12, R20.reuse, R6, R52 ;  /* 0x00000006140c723c */ /* 0x040fe20000001834 */
        /* <DEDUP_REMOVED lines=87> */
[----:B----4-:R-:W-:-:S02]  /*f9610*/  IMAD R12, R12, 0x100, R32 ;  /* 0x000001000c0c7824 */ /* 0x010fc400078e0220 */
        /* <DEDUP_REMOVED lines=20> */
[----:B------:R-:W-:Y:S01]  /*f9760*/  HMMA.16816.F32 R4, R20, R8, R4 ;  /* 0x000000081404723c */ /* 0x000fe20000001804 */
[----:B------:R-:W-:-:S02]  /*f9770*/  IMAD R15, R15, 0x100, R0 ;  /* 0x000001000f0f7824 */ /* 0x000fc400078e0200 */
[----:B------:R-:W4:Y:S03]  /*f9780*/  LDL.LU R0, [R1+0x8ac8] ;  /* 0x008ac80001007983 */ /* 0x000f260000300800 */
        /* <DEDUP_REMOVED lines=14> */
[----:B---3--:R-:W-:Y:S06]  /*f9870*/  HMMA.16816.F32 R40, R12, R2, R40 ;  /* 0x000000020c28723c */ /* 0x008fec0000001828 */
        /* <DEDUP_REMOVED lines=116> */
[----:B----4-:R-:W-:Y:S01]  /*f9fc0*/  HMMA.16816.F32 R24, R20, R6, R24 ;  /* 0x000000061418723c */ /* 0x010fe20000001818 */
        /* <DEDUP_REMOVED lines=16> */
[C---:B----4-:R-:W-:Y:S06]  /*fa0d0*/  HMMA.16816.F32 R44, R20.reuse, R16, R44 ;  /* 0x00000010142c723c */ /* 0x050fec000000182c */
[C---:B--2---:R-:W-:Y:S06]  /*fa0e0*/  HMMA.16816.F32 R36, R20.reuse, R18, R36 ;  /* 0x000000121424723c */ /* 0x044fec0000001824 */
[----:B---3--:R-:W-:Y:S11]  /*fa0f0*/  HMMA.16816.F32 R24, R20, R32, R24 ;  /* 0x000000201418723c */ /* 0x008ff60000001818 */
        /* <DEDUP_REMOVED lines=8> */
[----:B------:R-:W-:-:S02]  /*fa180*/  IMAD R12, R12, 0x100, R61 ;  /* 0x000001000c0c7824 */ /* 0x000fc400078e023d */
[----:B------:R-:W-:Y:S01]  /*fa190*/  IMAD R13, R13, 0x100, R60 ;  /* 0x000001000d0d7824 */ /* 0x000fe200078e023c */
[----:B------:R-:W4:Y:S04]  /*fa1a0*/  LDL.LU R61, [R1+0x8a44] ;  /* 0x008a4400013d7983 */ /* 0x000f280000300800 */
[----:B------:R-:W4:Y:S04]  /*fa1b0*/  LDL.LU R60, [R1+0x8a40] ;  /* 0x008a4000013c7983 */ /* 0x000f280000300800 */
[----:B------:R-:W-:Y:S04]  /*fa1c0*/  STL.64 [R1+0x160], R24 ;  /* 0x0001601801007387 */ /* 0x000fe80000100a00 */
[----:B------:R0:W-:Y:S04]  /*fa1d0*/  STL.64 [R1+0x168], R26 ;  /* 0x0001681a01007387 */ /* 0x0001e80000100a00 */
[----:B0-----:R-:W4:Y:S04]  /*fa1e0*/  LDL.LU.64 R26, [R1+0x8a38] ;  /* 0x008a3800011a7983 */ /* 0x001f280000300a00 */
[----:B------:R-:W4:Y:S01]  /*fa1f0*/  LDL.LU.64 R24, [R1+0x8a30] ;  /* 0x008a300001187983 */ /* 0x000f220000300a00 */
[----:B------:R-:W-:Y:S01]  /*fa200*/  HMMA.16816.F32 R48, R20, R10, R48 ;  /* 0x0000000a1430723c */ /* 0x000fe20000001830 */
[----:B------:R-:W-:-:S02]  /*fa210*/  IMAD R14, R15, 0x100, R14 ;  /* 0x000001000f0e7824 */ /* 0x000fc400078e020e */
[----:B------:R-:W-:Y:S01]  /*fa220*/  IMAD R15, R35, 0x100, R34 ;  /* 0x00000100230f7824 */ /* 0x000fe200078e0222 */
[----:B------:R-:W-:Y:S02]  /*fa230*/  F2FP.F16.E4M3.UNPACK_B R12, R12 ;  /* 0x0000000cff0c723e */ /* 0x000fe400020006ff */
[----:B------:R-:W-:Y:S02]  /*fa240*/  F2FP.F16.E4M3.UNPACK_B R13, R13 ;  /* 0x0000000dff0d723e */ /* 0x000fe400020006ff */
[----:B------:R-:W-:Y:S02]  /*fa250*/  F2FP.F16.E4M3.UNPACK_B R14, R14 ;  /* 0x0000000eff0e723e */ /* 0x000fe400020006ff */
[----:B------:R-:W-:-:S13]  /*fa260*/  F2FP.F16.E4M3.UNPACK_B R15, R15 ;  /* 0x0000000fff0f723e */ /* 0x000fda00020006ff */
[----:B------:R-:W-:Y:S04]  /*fa270*/  STL.64 [R1+0x850], R48 ;  /* 0x0008503001007387 */ /* 0x000fe80000100a00 */
[----:B------:R-:W-:Y:S04]  /*fa280*/  STL.64 [R1+0x858], R50 ;  /* 0x0008583201007387 */ /* 0x000fe80000100a00 */
[----:B------:R-:W-:Y:S04]  /*fa290*/  STL.64 [R1+0x8a28], R10 ;  /* 0x008a280a01007387 */ /* 0x000fe80000100a00 */
[----:B------:R3:W-:Y:S01]  /*fa2a0*/  STL.64 [R1+0x8a20], R8 ;  /* 0x008a200801007387 */ /* 0x0007e20000100a00 */
[C---:B--2---:R-:W-:Y:S06]  /*fa2b0*/  HMMA.16816.F32 R44, R20.reuse, R8, R44 ;  /* 0x00000008142c723c */ /* 0x044fec000000182c */
[----:B------:R-:W-:Y:S06]  /*fa2c0*/  HMMA.16816.F32 R20, R20, R4, R40 ;  /* 0x000000041414723c */ /* 0x000fec0000001828 */
[C---:B---3--:R-:W-:Y:S11]  /*fa2d0*/  HMMA.16816.F32 R8, R12.reuse, R6, R36 ;  /* 0x000000060c08723c */ /* 0x048ff60000001824 */
[----:B------:R-:W-:Y:S04]  /*fa2e0*/  STL.64 [R1+0x840], R44 ;  /* 0x0008402c01007387 */ /* 0x000fe80000100a00 */
[----:B------:R-:W-:Y:S04]  /*fa2f0*/  STL.64 [R1+0x848], R46 ;  /* 0x0008482e01007387 */ /* 0x000fe80000100a00 */
[----:B------:R-:W-:Y:S04]  /*fa300*/  STL.64 [R1+0x8a08], R6 ;  /* 0x008a080601007387 */ /* 0x000fe80000100a00 */
[----:B------:R-:W-:Y:S04]  /*fa310*/  STL.64 [R1+0x150], R20 ;  /* 0x0001501401007387 */ /* 0x000fe80000100a00 */
[----:B------:R0:W-:Y:S04]  /*fa320*/  STL.64 [R1+0x158], R22 ;  /* 0x0001581601007387 */ /* 0x0001e80000100a00 */
[----:B------:R1:W-:Y:S04]  /*fa330*/  STL.64 [R1+0x8a00], R4 ;  /* 0x008a000401007387 */ /* 0x0003e80000100a00 */
[----:B------:R-:W-:Y:S01]  /*fa340*/  STL.64 [R1+0x140], R8 ;  /* 0x0001400801007387 */ /* 0x000fe20000100a00 */
[C---:B0-----:R-:W-:Y:S03]  /*fa350*/  HMMA.16816.F32 R20, R12.reuse, R2, R28 ;  /* 0x000000020c14723c */ /* 0x041fe6000000181c */
[----:B------:R4:W-:Y:S03]  /*fa360*/  STL.64 [R1+0x148], R10 ;  /* 0x0001480a01007387 */ /* 0x0009e60000100a00 */
[C---:B-1----:R-:W-:Y:S06]  /*fa370*/  HMMA.16816.F32 R4, R12.reuse, R18, R52 ;  /* 0x000000120c04723c */ /* 0x042fec0000001834 */
[----:B----4-:R-:W-:Y:S11]  /*fa380*/  HMMA.16816.F32 R8, R12, R16, R24 ;  /* 0x000000100c08723c */ /* 0x010ff60000001818 */
[----:B------:R-:W-:Y:S04]  /*fa390*/  STL.64 [R1+0x130], R20 ;  /* 0x0001301401007387 */ /* 0x000fe80000100a00 */
[----:B------:R-:W-:Y:S04]  /*fa3a0*/  STL.64 [R1+0x138], R22 ;  /* 0x0001381601007387 */ /* 0x000fe80000100a00 */
[----:B------:R-:W-:Y:S04]  /*fa3b0*/  STL.64 [R1+0x89d8], R18 ;  /* 0x0089d81201007387 */ /* 0x000fe80000100a00 */
[----:B------:R-:W-:Y:S04]  /*fa3c0*/  STL.64 [R1+0x120], R8 ;  /* 0x0001200801007387 */ /* 0x000fe80000100a00 */
        /* <DEDUP_REMOVED lines=72> */
[----:B----4-:R-:W-:-:S15]  /*fa850*/  HMMA.16816.F32 R8, R12, R32, R8 ;  /* 0x000000200c08723c */ /* 0x010fde0000001808 */
        /* <DEDUP_REMOVED lines=18> */
[----:B------:R-:W-:Y:S02]  /*fa980*/  F2FP.F16.E4M3.UNPACK_B R20, R20 ;  /* 0x00000014ff14723e */ /* 0x000fe400020006ff */
        /* <DEDUP_REMOVED lines=23> */
[----:B----4-:R-:W-:-:S15]  /*fab00*/  HMMA.16816.F32 R12, R20, R16, R12 ;  /* 0x00000010140c723c */ /* 0x010fde000000180c */
[----:B------:R-:W-:-:S08]  /*fab10*/  NOP ;  /* 0x0000000000007918 */ /* 0x000fd00000000000 */
[----:B------:R-:W-:Y:S04]  /*fab20*/  STL.64 [R1+0xc0], R12 ;  /* 0x0000c00c01007387 */ /* 0x000fe80000100a00 */
[----:B------:R0:W-:Y:S04]  /*fab30*/  STL.64 [R1+0xc8], R14 ;  /* 0x0000c80e01007387 */ /* 0x0001e80000100a00 */
[----:B--2---:R-:W-:Y:S04]  /*fab40*/  STL.64 [R1+0x89b0], R18 ;  /* 0x0089b01201007387 */ /* 0x004fe80000100a00 */
[----:B------:R3:W-:Y:S01]  /*fab50*/  STL.64 [R1+0x89a8], R16 ;  /* 0x0089a81001007387 */ /* 0x0007e20000100a00 */
[C---:B0-----:R-:W-:Y:S06]  /*fab60*/  HMMA.16816.F32 R12, R20.reuse, R18, R48 ;  /* 0x00000012140c723c */ /* 0x041fec0000001830 */
[----:B---3--:R-:W-:-:S15]  /*fab70*/  HMMA.16816.F32 R16, R20, R32, R40 ;  /* 0x000000201410723c */ /* 0x008fde0000001828 */
[----:B------:R-:W-:-:S02]  /*fab80*/  NOP ;  /* 0x0000000000007918 */ /* 0x000fc40000000000 */
[----:B------:R-:W-:Y:S04]  /*fab90*/  STL.64 [R1+0xb0], R12 ;  /* 0x0000b00c01007387 */ /* 0x000fe80000100a00 */
[----:B------:R-:W-:Y:S04]  /*faba0*/  STL.64 [R1+0xb8], R14 ;  /* 0x0000b80e01007387 */ /* 0x000fe80000100a00 */
[----:B------:R-:W-:Y:S04]  /*fabb0*/  STL.64 [R1+0xa0], R16 ;  /* 0x0000a01001007387 */ /* 0x000fe80000100a00 */
[----:B------:R0:W-:Y:S02]  /*fabc0*/  STL.64 [R1+0xa8], R18 ;  /* 0x0000a81201007387 */ /* 0x0001e40000100a00 */
[----:B0-----:R-:W-:Y:S01]  /*fabd0*/  HMMA.16816.F32 R16, R20, R8, R24 ;  /* 0x000000081410723c */ /* 0x001fe20000001818 */
[----:B------:R-:W-:-:S02]  /*fabe0*/  IMAD R12, R47, 0x100, R46 ;  /* 0x000001002f0c7824 */ /* 0x000fc400078e022e */
[----:B------:R-:W-:Y:S02]  /*fabf0*/  IMAD R13, R37, 0x100, R36 ;  /* 0x00000100250d7824 */ /* 0x000fe400078e0224 */
        /* <DEDUP_REMOVED lines=8> */
[----:B------:R-:W-:Y:S04]  /*fac80*/  STL.64 [R1+0x8980], R10 ;  /* 0x0089800a01007387 */ /* 0x000fe80000100a00 */
[----:B------:R0:W-:Y:S04]  /*fac90*/  STL.64 [R1+0x8978], R8 ;  /* 0x0089780801007387 */ /* 0x0001e80000100a00 */
[----:B------:R-:W-:Y:S04]  /*faca0*/  STL.64 [R1+0x800], R16 ;  /* 0x0008001001007387 */ /* 0x000fe80000100a00 */
[----:B------:R1:W-:Y:S01]  /*facb0*/  STL.64 [R1+0x808], R18 ;  /* 0x0008081201007387 */ /* 0x0003e20000100a00 */
[----:B0-----:R-:W-:Y:S06]  /*facc0*/  HMMA.16816.F32 R8, R12, R6, R56 ;  /* 0x000000060c08723c */ /* 0x001fec0000001838 */
[----:B-1----:R-:W-:Y:S01]  /*facd0*/  HMMA.16816.F32 R16, R20, R4, R52 ;  /* 0x000000041410723c */ /* 0x002fe20000001834 */
[----:B------:R-:W-:Y:S01]  /*face0*/  STL.64 [R1+0x8990], R6 ;  /* 0x0089900601007387 */ /* 0x000fe20000100a00 */
[----:B------:R-:W-:-:S15]  /*facf0*/  IMAD.MOV.U32 R28, RZ, RZ, R61 ;  /* 0x000000ffff1c7224 */ /* 0x000fde00078e003d */
[----:B------:R-:W-:-:S06]  /*fad00*/  NOP ;  /* 0x0000000000007918 */ /* 0x000fcc0000000000 */
[----:B------:R-:W-:Y:S04]  /*fad10*/  STL.64 [R1+0x90], R16 ;  /* 0x0000901001007387 */ /* 0x000fe80000100a00 */
[----:B------:R-:W-:Y:S04]  /*fad20*/  STL.64 [R1+0x98], R18 ;  /* 0x0000981201007387 */ /* 0x000fe80000100a00 */
[----:B------:R-:W-:Y:S04]  /*fad30*/  STL.64 [R1+0x8988], R4 ;  /* 0x0089880401007387 */ /* 0x000fe80000100a00 */
[----:B------:R0:W-:Y:S04]  /*fad40*/  STL.64 [R1+0x80], R8 ;  /* 0x0000800801007387 */ /* 0x0001e80000100a00 */
[----:B------:R1:W-:Y:S04]  /*fad50*/  STL.64 [R1+0x88], R10 ;  /* 0x0000880a01007387 */ /* 0x0003e80000100a00 */
[----:B------:R-:W2:Y:S04]  /*fad60*/  LDL.LU R61, [R1+0x89c8] ;  /* 0x0089c800013d7983 */ /* 0x000ea80000300800 */
[----:B------:R-:W3:Y:S04]  /*fad70*/  LDL.LU R29, [R1+0xad4] ;  /* 0x000ad400011d7983 */ /* 0x000ee80000300800 */
[----:B------:R-:W4:Y:S04]  /*fad80*/  LDL.LU R30, [R1+0xad8] ;  /* 0x000ad800011e7983 */ /* 0x000f280000300800 */
[----:B------:R-:W4:Y:S01]  /*fad90*/  LDL.LU R31, [R1+0xadc] ;  /* 0x000adc00011f7983 */ /* 0x000f220000300800 */
[----:B0-----:R-:W-:-:S02]  /*fada0*/  IMAD.MOV.U32 R8, RZ, RZ, R60 ;  /* 0x000000ffff087224 */ /* 0x001fc400078e003c */
[----:B--2---:R-:W-:Y:S01]  /*fadb0*/  IMAD.MOV.U32 R9, RZ, RZ, R61 ;  /* 0x000000ffff097224 */ /* 0x004fe200078e003d */
[----:B----4-:R-:W-:Y:S04]  /*fadc0*/  STL.64 [R1+0x89a0], R30 ;  /* 0x0089a01e01007387 */ /* 0x010fe80000100a00 */
[----:B---3--:R0:W-:Y:S04]  /*fadd0*/  STL.64 [R1+0x8998], R28 ;  /* 0x0089981c01007387 */ /* 0x0081e80000100a00 */
[----:B------:R-:W2:Y:S04]  /*fade0*/  LDL.LU R60, [R1+0x89c4] ;  /* 0x0089c400013c7983 */ /* 0x000ea80000300800 */
[----:B------:R-:W3:Y:S04]  /*fadf0*/  LDL.LU R61, [R1+0x89c0] ;  /* 0x0089c000013d7983 */ /* 0x000ee80000300800 */
[----:B-1----:R-:W4:Y:S04]  /*fae00*/  LDL.LU R10, [R1+0xb18] ;  /* 0x000b1800010a7983 */ /* 0x002f280000300800 */
[----:B------:R-:W4:Y:S04]  /*fae10*/  LDL.LU R11, [R1+0xb1c] ;  /* 0x000b1c00010b7983 */ /* 0x000f280000300800 */
[----:B------:R-:W4:Y:S04]  /*fae20*/  LDL.LU R4, [R1+0xb20] ;  /* 0x000b200001047983 */ /* 0x000f280000300800 */
[----:B------:R-:W4:Y:S01]  /*fae30*/  LDL.LU R5, [R1+0xb24] ;  /* 0x000b240001057983 */ /* 0x000f220000300800 */
[----:B--2---:R-:W-:-:S02]  /*fae40*/  IMAD.MOV.U32 R6, RZ, RZ, R60 ;  /* 0x000000ffff067224 */ /* 0x004fc400078e003c */
[----:B---3--:R-:W-:Y:S01]  /*fae50*/  IMAD.MOV.U32 R7, RZ, RZ, R61 ;  /* 0x000000ffff077224 */ /* 0x008fe200078e003d */
[----:B------:R-:W2:Y:S04]  /*fae60*/  LDL.LU R60, [R1+0x89bc] ;  /* 0x0089bc00013c7983 */ /* 0x000ea80000300800 */
[----:B------:R-:W3:Y:S04]  /*fae70*/  LDL.LU R61, [R1+0x89b8] ;  /* 0x0089b800013d7983 */ /* 0x000ee80000300800 */
        /* <DEDUP_REMOVED lines=12> */
[----:B--2---:R-:W-:-:S02]  /*faf40*/  IMAD.MOV.U32 R19, RZ, RZ, R60 ;  /* 0x000000ffff137224 */ /* 0x004fc400078e003c */
[----:B---3--:R-:W-:Y:S02]  /*faf50*/  IMAD.MOV.U32 R18, RZ, RZ, R61 ;  /* 0x000000ffff127224 */ /* 0x008fe400078e003d */
[----:B------:R-:W2:Y:S04]  /*faf60*/  LDL.LU R61, [R1+0x7c58] ;  /* 0x007c5800013d7983 */ /* 0x000ea80000300800 */
[----:B------:R-:W2:Y:S04]  /*faf70*/  LDL.LU R60, [R1+0x7c54] ;  /* 0x007c5400013c7983 */ /* 0x000ea80000300800 */
[----:B------:R-:W3:Y:S04]  /*faf80*/  LDL.LU R48, [R1+0x1660] ;  /* 0x0016600001307983 */ /* 0x000ee80000300800 */
[----:B------:R-:W3:Y:S04]  /*faf90*/  LDL.LU R49, [R1+0x1664] ;  /* 0x0016640001317983 */ /* 0x000ee80000300800 */
[----:B------:R-:W3:Y:S01]  /*fafa0*/  LDL.LU R50, [R1+0x1668] ;  /* 0x0016680001327983 */ /* 0x000ee20000300800 */
[C---:B----4-:R-:W-:Y:S03]  /*fafb0*/  HMMA.16816.F32 R16, R12.reuse, R2, R16 ;  /* 0x000000020c10723c */ /* 0x050fe60000001810 */
        /* <DEDUP_REMOVED lines=23> */
[----:B0-----:R-:W2:Y:S04]  /*fb130*/  LDL.LU.64 R18, [R1+0x89b0] ;  /* 0x0089b00001127983 */ /* 0x001ea80000300a00 */
[----:B------:R-:W3:Y:S01]  /*fb140*/  LDL.LU.64 R16, [R1+0x89a8] ;  /* 0x0089a80001107983 */ /* 0x000ee20000300a00 */
[C---:B------:R-:W-:Y:S06]  /*fb150*/  HMMA.16816.F32 R8, R12.reuse, R32, R8 ;  /* 0x000000200c08723c */ /* 0x040fec0000001808 */
        /* <DEDUP_REMOVED lines=10> */
[----:B------:R-:W4:Y:S04]  /*fb200*/  LDL.LU.64 R4, [R1+0x8988] ;  /* 0x0089880001047983 */ /* 0x000f280000300a00 */
[----:B------:R-:W2:Y:S04]  /*fb210*/  LDL.LU R58, [R1+0x7c60] ;  /* 0x007c6000013a7983 */ /* 0x000ea80000300800 */
[----:B------:R-:W2:Y:S04]  /*fb220*/  LDL.LU R59, [R1+0x7c5c] ;  /* 0x007c5c00013b7983 */ /* 0x000ea80000300800 */
[----:B------:R-:W-:Y:S04]  /*fb230*/  STL.64 [R1+0x40], R8 ;  /* 0x0000400801007387 */ /* 0x000fe80000100a00 */
[----:B------:R0:W-:Y:S04]  /*fb240*/  STL.64 [R1+0x48], R10 ;  /* 0x0000480a01007387 */ /* 0x0001e80000100a00 */
[----:B0-----:R-:W3:Y:S04]  /*fb250*/  LDL.LU.64 R10, [R1+0x8980] ;  /* 0x00898000010a7983 */ /* 0x001ee80000300a00 */
        /* <DEDUP_REMOVED lines=9> */
[C---:B---3--:R-:W-:Y:S06]  /*fb2f0*/  HMMA.16816.F32 R48, R12.reuse, R10, R48 ;  /* 0x0000000a0c30723c */ /* 0x048fec0000001830 */
[C---:B----4-:R-:W-:Y:S06]  /*fb300*/  HMMA.16816.F32 R40, R12.reuse, R4, R40 ;  /* 0x000000040c28723c */ /* 0x050fec0000001828 */
[----:B--2---:R-:W-:Y:S06]  /*fb310*/  HMMA.16816.F32 R44, R12, R8, R44 ;  /* 0x000000080c2c723c */ /* 0x004fec000000182c */
[C---:B------:R-:W-:Y:S05]  /*fb320*/  HMMA.16816.F32 R12, R20.reuse, R6, R36 ;  /* 0x00000006140c723c */ /* 0x040fea0000001824 */
[----:B------:R-:W-:Y:S04]  /*fb330*/  STL.64 [R1+0xb20], R48 ;  /* 0x000b203001007387 */ /* 0x000fe80000100a00 */
[----:B------:R-:W-:Y:S04]  /*fb340*/  STL.64 [R1+0xb28], R50 ;  /* 0x000b283201007387 */ /* 0x000fe80000100a00 */
[----:B------:R-:W-:Y:S04]  /*fb350*/  STL.64 [R1+0x8970], R10 ;  /* 0x0089700a01007387 */ /* 0x000fe80000100a00 */
[----:B------:R0:W-:Y:S02]  /*fb360*/  STL.64 [R1+0x8968], R8 ;  /* 0x0089680801007387 */ /* 0x0001e40000100a00 */
[----:B0-----:R-:W-:Y:S01]  /*fb370*/  HMMA.16816.F32 R8, R20, R2, R28 ;  /* 0x000000021408723c */ /* 0x001fe2000000181c */
[----:B------:R-:W-:-:S02]  /*fb380*/  IMAD.MOV.U32 R60, RZ, RZ, R43 ;  /* 0x000000ffff3c7224 */ /* 0x000fc400078e002b */
[----:B------:R-:W-:Y:S01]  /*fb390*/  IMAD.MOV.U32 R61, RZ, RZ, R42 ;  /* 0x000000ffff3d7224 */ /* 0x000fe200078e002a */
[----:B------:R-:W-:Y:S04]  /*fb3a0*/  STL.64 [R1+0xb10], R44 ;  /* 0x000b102c01007387 */ /* 0x000fe80000100a00 */
[----:B------:R-:W-:Y:S04]  /*fb3b0*/  STL.64 [R1+0xb18], R46 ;  /* 0x000b182e01007387 */ /* 0x000fe80000100a00 */
[----:B------:R-:W-:Y:S04]  /*fb3c0*/  STL.64 [R1+0xaf0], R40 ;  /* 0x000af02801007387 */ /* 0x000fe80000100a00 */
[----:B------:R0:W-:Y:S04]  /*fb3d0*/  STL [R1+0x8184], R60 ;  /* 0x0081843c01007387 */ /* 0x0001e80000100800 */
[----:B------:R1:W-:Y:S04]  /*fb3e0*/  STL [R1+0x8180], R61 ;  /* 0x0081803d01007387 */ /* 0x0003e80000100800 */
[----:B------:R-:W-:Y:S04]  /*fb3f0*/  STL.64 [R1+0xae0], R12 ;  /* 0x000ae00c01007387 */ /* 0x000fe80000100a00 */
[----:B------:R2:W-:Y:S04]  /*fb400*/  STL.64 [R1+0xae8], R14 ;  /* 0x000ae80e01007387 */ /* 0x0005e80000100a00 */
[----:B------:R3:W-:Y:S01]  /*fb410*/  STL.64 [R1+0xad0], R8 ;  /* 0x000ad00801007387 */ /* 0x0007e20000100a00 */
[----:B0-----:R-:W-:-:S02]  /*fb420*/  IMAD.MOV.U32 R60, RZ, RZ, R10 ;  /* 0x000000ffff3c7224 */ /* 0x001fc400078e000a */
[----:B-1----:R-:W-:Y:S01]  /*fb430*/  IMAD.MOV.U32 R61, RZ, RZ, R11 ;  /* 0x000000ffff3d7224 */ /* 0x002fe200078e000b */
[C---:B--2---:R-:W-:Y:S06]  /*fb440*/  HMMA.16816.F32 R12, R20.reuse, R16, R24 ;  /* 0x00000010140c723c */ /* 0x044fec0000001818 */
[----:B---3--:R-:W-:Y:S01]  /*fb450*/  HMMA.16816.F32 R8, R20, R18, R52 ;  /* 0x000000121408723c */ /* 0x008fe20000001834 */
[----:B------:R0:W-:Y:S04]  /*fb460*/  STL [R1+0x818c], R61 ;  /* 0x00818c3d01007387 */ /* 0x0001e80000100800 */
[----:B------:R1:W-:-:S12]  /*fb470*/  STL [R1+0x8188], R60 ;  /* 0x0081883c01007387 */ /* 0x0003d80000100800 */
[----:B------:R-:W-:Y:S04]  /*fb480*/  STL.64 [R1+0xac0], R12 ;  /* 0x000ac00c01007387 */ /* 0x000fe80000100a00 */
[----:B------:R-:W-:Y:S03]  /*fb490*/  STL.64 [R1+0xac8], R14 ;  /* 0x000ac80e01007387 */ /* 0x000fe60000100a00 */
[----:B0-----:R-:W-:Y:S02]  /*fb4a0*/  IMAD.MOV.U32 R61, RZ, RZ, R10 ;  /* 0x000000ffff3d7224 */ /* 0x001fe400078e000a */
[----:B-1----:R-:W-:Y:S01]  /*fb4b0*/  IMAD.MOV.U32 R60, RZ, RZ, R11 ;  /* 0x000000ffff3c7224 */ /* 0x002fe200078e000b */
[----:B------:R0:W-:Y:S04]  /*fb4c0*/  STL.64 [R1+0xab0], R8 ;  /* 0x000ab00801007387 */ /* 0x0001e80000100a00 */
[----:B------:R-:W-:Y:S04]  /*fb4d0*/  STL [R1+0x8194], R61 ;  /* 0x0081943d01007387 */ /* 0x000fe80000100800 */
[----:B------:R-:W-:Y:S04]  /*fb4e0*/  STL [R1+0x8190], R60 ;  /* 0x0081903c01007387 */ /* 0x000fe80000100800 */
[----:B0-----:R-:W2:Y:S04]  /*fb4f0*/  LDL.LU R8, [R1+0xbd0] ;  /* 0x000bd00001087983 */ /* 0x001ea80000300800 */
[----:B------:R-:W2:Y:S04]  /*fb500*/  LDL.LU R9, [R1+0xbd4] ;  /* 0x000bd40001097983 */ /* 0x000ea80000300800 */
[----:B------:R-:W2:Y:S04]  /*fb510*/  LDL.LU R10, [R1+0xbd8] ;  /* 0x000bd800010a7983 */ /* 0x000ea80000300800 */
[----:B------:R-:W2:Y:S01]  /*fb520*/  LDL.LU R11, [R1+0xbdc] ;  /* 0x000bdc00010b7983 */ /* 0x000ea20000300800 */
[----:B------:R-:W-:-:S03]  /*fb530*/  IMAD R12, R59, 0x100, R58 ;  /* 0x000001003b0c7824 */ /* 0x000fc600078e023a */
        /* <DEDUP_REMOVED lines=34> */
[----:B--2---:R-:W-:Y:S01]  /*fb760*/  HMMA.16816.F32 R8, R20, R32, R8 ;  /* 0x000000201408723c */ /* 0x004fe20000001808 */
[----:B---3--:R-:W-:-:S02]  /*fb770*/  IMAD R13, R59, 0x100, R58 ;  /* 0x000001003b0d7824 */ /* 0x008fc400078e023a */
[----:B------:R-:W2:Y:S04]  /*fb780*/  LDL.LU R58, [R1+0x7c80] ;  /* 0x007c8000013a7983 */ /* 0x000ea80000300800 */
[----:B------:R-:W2:-:S15]  /*fb790*/  LDL.LU R59, [R1+0x7c7c] ;  /* 0x007c7c00013b7983 */ /* 0x000e9e0000300800 */
[----:B------:R-:W-:-:S01]  /*fb7a0*/  NOP ;  /* 0x0000000000007918 */ /* 0x000fc20000000000 */
[----:B------:R-:W-:Y:S04]  /*fb7b0*/  STL.64 [R1+0x30], R8 ;  /* 0x0000300801007387 */ /* 0x000fe80000100a00 */
[----:B------:R0:W-:Y:S04]  /*fb7c0*/  STL.64 [R1+0x38], R10 ;  /* 0x0000380a01007387 */ /* 0x0001e80000100a00 */
[----:B0-----:R-:W3:Y:S04]  /*fb7d0*/  LDL.LU.64 R10, [R1+0x8970] ;  /* 0x00897000010a7983 */ /* 0x001ee80000300a00 */
[----:B------:R-:W2:Y:S01]  /*fb7e0*/  LDL.LU.64 R8, [R1+0x8968] ;  /* 0x0089680001087983 */ /* 0x000ea20000300a00 */
[----:B----4-:R-:W-:-:S02]  /*fb7f0*/  IMAD R14, R35, 0x100, R34 ;  /* 0x00000100230e7824 */ /* 0x010fc400078e0222 */
[----:B------:R-:W-:Y:S01]  /*fb800*/  IMAD R15, R57, 0x100, R56 ;  /* 0x00000100390f7824 */ /* 0x000fe200078e0238 */
[----:B------:R-:W-:Y:S02]  /*fb810*/  F2FP.F16.E4M3.UNPACK_B R12, R12 ;  /* 0x0000000cff0c723e */ /* 0x000fe400020006ff */
[----:B------:R-:W-:Y:S02]  /*fb820*/  F2FP.F16.E4M3.UNPACK_B R13, R13 ;  /* 0x0000000dff0d723e */ /* 0x000fe400020006ff */
[----:B------:R-:W-:Y:S02]  /*fb830*/  F2FP.F16.E4M3.UNPACK_B R14, R14 ;  /* 0x0000000eff0e723e */ /* 0x000fe400020006ff */
[----:B------:R-:W-:Y:S01]  /*fb840*/  F2FP.F16.E4M3.UNPACK_B R15, R15 ;  /* 0x0000000fff0f723e */ /* 0x000fe200020006ff */
[C---:B---3--:R-:W-:Y:S06]  /*fb850*/  HMMA.16816.F32 R48, R20.reuse, R10, R48 ;  /* 0x0000000a1430723c */ /* 0x048fec0000001830 */
[C---:B--2---:R-:W-:Y:S06]  /*fb860*/  HMMA.16816.F32 R44, R20.reuse, R8, R44 ;  /* 0x00000008142c723c */ /* 0x044fec000000182c */
[----:B------:R-:W-:Y:S11]  /*fb870*/  HMMA.16816.F32 R20, R20, R4, R40 ;  /* 0x000000041414723c */ /* 0x000ff60000001828 */
[----:B------:R-:W-:Y:S04]  /*fb880*/  STL.64 [R1+0xbe0], R48 ;  /* 0x000be03001007387 */ /* 0x000fe80000100a00 */
[----:B------:R-:W-:Y:S04]  /*fb890*/  STL.64 [R1+0xbe8], R50 ;  /* 0x000be83201007387 */ /* 0x000fe80000100a00 */
[----:B------:R-:W-:Y:S04]  /*fb8a0*/  STL [R1+0xbd0], R44 ;  /* 0x000bd02c01007387 */ /* 0x000fe80000100800 */
[----:B------:R-:W-:Y:S04]  /*fb8b0*/  STL [R1+0xbdc], R47 ;  /* 0x000bdc2f01007387 */ /* 0x000fe80000100800 */
[----:B------:R-:W-:Y:S04]  /*fb8c0*/  STL.64 [R1+0x8958], R10 ;  /* 0x0089580a01007387 */ /* 0x000fe80000100a00 */
[----:B------:R0:W-:Y:S02]  /*fb8d0*/  STL.64 [R1+0x8950], R8 ;  /* 0x0089500801007387 */ /* 0x0001e40000100a00 */
[----:B0-----:R-:W-:Y:S01]  /*fb8e0*/  HMMA.16816.F32 R8, R12, R6, R36 ;  /* 0x000000060c08723c */ /* 0x001fe20000001824 */
[----:B------:R-:W-:-:S02]  /*fb8f0*/  IMAD.MOV.U32 R61, RZ, RZ, R45 ;  /* 0x000000ffff3d7224 */ /* 0x000fc400078e002d */
[----:B------:R-:W-:-:S03]  /*fb900*/  IMAD.MOV.U32 R60, RZ, RZ, R46 ;  /* 0x000000ffff3c7224 */ /* 0x000fc600078e002e */
[----:B------:R0:W-:Y:S04]  /*fb910*/  STL [R1+0x819c], R61 ;  /* 0x00819c3d01007387 */ /* 0x0001e80000100800 */
[----:B------:R1:W-:Y:S04]  /*fb920*/  STL [R1+0x8198], R60 ;  /* 0x0081983c01007387 */ /* 0x0003e80000100800 */
[----:B------:R-:W-:Y:S04]  /*fb930*/  STL.64 [R1+0xbb0], R20 ;  /* 0x000bb01401007387 */ /* 0x000fe80000100a00 */
[----:B------:R-:W-:Y:S05]  /*fb940*/  STL.64 [R1+0xbb8], R22 ;  /* 0x000bb81601007387 */ /* 0x000fea0000100a00 */
[----:B------:R2:W-:Y:S04]  /*fb950*/  STL.64 [R1+0xba8], R10 ;  /* 0x000ba80a01007387 */ /* 0x0005e80000100a00 */
[----:B------:R-:W-:Y:S04]  /*fb960*/  STL.64 [R1+0x8938], R6 ;  /* 0x0089380601007387 */ /* 0x000fe80000100a00 */
[----:B------:R3:W-:Y:S01]  /*fb970*/  STL.64 [R1+0x8930], R4 ;  /* 0x0089300401007387 */ /* 0x0007e20000100a00 */
[----:B0-----:R-:W-:-:S02]  /*fb980*/  IMAD.MOV.U32 R61, RZ, RZ, R8 ;  /* 0x000000ffff3d7224 */ /* 0x001fc400078e0008 */
[----:B-1----:R-:W-:Y:S02]  /*fb990*/  IMAD.MOV.U32 R60, RZ, RZ, R9 ;  /* 0x000000ffff3c7224 */ /* 0x002fe400078e0009 */
[C---:B--2---:R-:W-:Y:S06]  /*fb9a0*/  HMMA.16816.F32 R8, R12.reuse, R2, R28 ;  /* 0x000000020c08723c */ /* 0x044fec000000181c */
[----:B---3--:R-:W-:Y:S01]  /*fb9b0*/  HMMA.16816.F32 R4, R12, R16, R24 ;  /* 0x000000100c04723c */ /* 0x008fe20000001818 */
[----:B------:R-:W-:Y:S04]  /*fb9c0*/  STL [R1+0x81d8], R61 ;  /* 0x0081d83d01007387 */ /* 0x000fe80000100800 */
[----:B------:R0:W-:-:S15]  /*fb9d0*/  STL [R1+0x81a0], R60 ;  /* 0x0081a03c01007387 */ /* 0x0001de0000100800 */
[----:B------:R-:W-:-:S03]  /*fb9e0*/  NOP ;  /* 0x0000000000007918 */ /* 0x000fc60000000000 */
[----:B------:R-:W-:Y:S04]  /*fb9f0*/  STL [R1+0xb84], R5 ;  /* 0x000b840501007387 */ /* 0x000fe80000100800 */
[----:B------:R-:W-:Y:S04]  /*fba00*/  STL.64 [R1+0xb90], R8 ;  /* 0x000b900801007387 */ /* 0x000fe80000100a00 */
[----:B------:R-:W-:Y:S04]  /*fba10*/  STL.64 [R1+0xb98], R10 ;  /* 0x000b980a01007387 */ /* 0x000fe80000100a00 */
[----:B------:R1:W-:Y:S01]  /*fba20*/  STL.64 [R1+0xb88], R6 ;  /* 0x000b880601007387 */ /* 0x0003e20000100a00 */
[----:B0-----:R-:W-:-:S02]  /*fba30*/  IMAD.MOV.U32 R60, RZ, RZ, R4 ;  /* 0x000000ffff3c7224 */ /* 0x001fc400078e0004 */
[----:B-1----:R-:W-:Y:S03]  /*fba40*/  HMMA.16816.F32 R4, R12, R18, R52 ;  /* 0x000000120c04723c */ /* 0x002fe60000001834 */
[----:B------:R-:W-:Y:S04]  /*fba50*/  STL [R1+0x81dc], R60 ;  /* 0x0081dc3c01007387 */ /* 0x000fe80000100800 */
[----:B------:R-:W-:Y:S04]  /*fba60*/  STL.64 [R1+0x8928], R18 ;  /* 0x0089281201007387 */ /* 0x000fe80000100a00 */
[----:B------:R0:W-:-:S12]  /*fba70*/  STL.64 [R1+0x8920], R16 ;  /* 0x0089201001007387 */ /* 0x0001d80000100a00 */
[----:B------:R-:W-:Y:S04]  /*fba80*/  STL.64 [R1+0xb70], R4 ;  /* 0x000b700401007387 */ /* 0x000fe80000100a00 */
[----:B------:R-:W-:Y:S04]  /*fba90*/  STL.64 [R1+0xb78], R6 ;  /* 0x000b780601007387 */ /* 0x000fe80000100a00 */
[----:B------:R-:W2:Y:S04]  /*fbaa0*/  LDL.LU R44, [R1+0xf60] ;  /* 0x000f6000012c7983 */ /* 0x000ea80000300800 */
[----:B------:R-:W2:Y:S04]  /*fbab0*/  LDL.LU R45, [R1+0xf64] ;  /* 0x000f6400012d7983 */ /* 0x000ea80000300800 */
[----:B------:R-:W3:Y:S01]  /*fbac0*/  LDL.LU R46, [R1+0xf68] ;  /* 0x000f6800012e7983 */ /* 0x000ee20000300800 */
[----:B------:R-:W-:-:S03]  /*fbad0*/  IMAD.MOV.U32 R47, RZ, RZ, R0 ;  /* 0x000000ffff2f7224 */ /* 0x000fc600078e0000 */
[----:B------:R-:W4:Y:S01]  /*fbae0*/  LDL.LU R0, [R1+0x8964] ;  /* 0x0089640001007983 */ /* 0x000f220000300800 */
[----:B------:R-:W-:-:S03]  /*fbaf0*/  IMAD R28, R59, 0x100, R58 ;  /* 0x000001003b1c7824 */ /* 0x000fc600078e023a */
        /* <DEDUP_REMOVED lines=16> */
[----:B------:R-:W3:Y:S01]  /*fbc00*/  LDL.LU R11, [R1+0xb6c] ;  /* 0x000b6c00010b7983 */ /* 0x000ee20000300800 */
[----:B----4-:R-:W-:-:S03]  /*fbc10*/  IMAD.MOV.U32 R51, RZ, RZ, R0 ;  /* 0x000000ffff337224 */ /* 0x010fc600078e0000 */
[----:B------:R-:W4:Y:S04]  /*fbc20*/  LDL.LU R0, [R1+0x7c88] ;  /* 0x007c880001007983 */ /* 0x000f280000300800 */
[----:B------:R-:W4:Y:S04]  /*fbc30*/  LDL.LU R29, [R1+0x7c84] ;  /* 0x007c8400011d7983 */ /* 0x000f280000300800 */
        /* <DEDUP_REMOVED lines=34> */
[----:B---3--:R-:W-:Y:S01]  /*fbe60*/  HMMA.16816.F32 R8, R12, R32, R8 ;  /* 0x000000200c08723c */ /* 0x008fe20000001808 */
[----:B----4-:R-:W-:-:S02]  /*fbe70*/  IMAD R29, R29, 0x100, R0 ;  /* 0x000001001d1d7824 */ /* 0x010fc400078e0200 */
[----:B------:R-:W3:-:S15]  /*fbe80*/  LDL.LU R0, [R1+0x8960] ;  /* 0x0089600001007983 */ /* 0x000ede0000300800 */
[----:B------:R-:W-:-:S05]  /*fbe90*/  NOP ;  /* 0x0000000000007918 */ /* 0x000fca0000000000 */
        /* <DEDUP_REMOVED lines=23> */
[----:B-1----:R-:W4:Y:S01]  /*fc010*/  LDL.LU R14, [R1+0xff8] ;  /* 0x000ff800010e7983 */ /* 0x002f220000300800 */
[----:B------:R-:W-:-:S02]  /*fc020*/  IMAD R30, R30, 0x100, R60 ;  /* 0x000001001e1e7824 */ /* 0x000fc400078e023c */
[----:B------:R-:W-:Y:S01]  /*fc030*/  IMAD R31, R31, 0x100, R61 ;  /* 0x000001001f1f7824 */ /* 0x000fe200078e023d */
[----:B------:R-:W-:Y:S02]  /*fc040*/  F2FP.F16.E4M3.UNPACK_B R28, R28 ;  /* 0x0000001cff1c723e */ /* 0x000fe400020006ff */
[----:B------:R-:W-:Y:S01]  /*fc050*/  F2FP.F16.E4M3.UNPACK_B R29, R29 ;  /* 0x0000001dff1d723e */ /* 0x000fe200020006ff */
[----:B------:R-:W-:Y:S01]  /*fc060*/  IMAD.MOV.U32 R15, RZ, RZ, R0 ;  /* 0x000000ffff0f7224 */ /* 0x000fe200078e0000 */
[----:B------:R-:W-:Y:S02]  /*fc070*/  F2FP.F16.E4M3.UNPACK_B R30, R30 ;  /* 0x0000001eff1e723e */ /* 0x000fe400020006ff */
[----:B------:R-:W-:-:S07]  /*fc080*/  F2FP.F16.E4M3.UNPACK_B R31, R31 ;  /* 0x0000001fff1f723e */ /* 0x000fce00020006ff */
[C---:B------:R-:W-:Y:S06]  /*fc090*/  HMMA.16816.F32 R20, R28.reuse, R2, R20 ;  /* 0x000000021c14723c */ /* 0x040fec0000001814 */
[----:B------:R-:W-:Y:S07]  /*fc0a0*/  HMMA.16816.F32 R52, R28, R32, R52 ;  /* 0x000000201c34723c */ /* 0x000fee0000001834 */
[----:B------:R-:W-:-:S02]  /*fc0b0*/  IMAD R32, R41, 0x100, R40 ;  /* 0x0000010029207824 */ /* 0x000fc400078e0228 */
[----:B------:R-:W-:Y:S01]  /*fc0c0*/  IMAD R33, R43, 0x100, R42 ;  /* 0x000001002b217824 */ /* 0x000fe200078e022a */
[C---:B------:R-:W-:Y:S01]  /*fc0d0*/  HMMA.16816.F32 R24, R28.reuse, R8, R24 ;  /* 0x000000081c18723c */ /* 0x040fe20000001818 */
[----:B------:R-:W-:Y:S01]  /*fc0e0*/  IMAD R35, R35, 0x100, R37 ;  /* 0x0000010023237824 */ /* 0x000fe200078e0225 */
[----:B------:R-:W-:Y:S01]  /*fc0f0*/  F2FP.F16.E4M3.UNPACK_B R2, R38.H1 ;  /* 0x00000026ff02723e */ /* 0x000fe200030006ff */
[----:B------:R-:W-:Y:S01]  /*fc100*/  IMAD R34, R34, 0x100, R36 ;  /* 0x0000010022227824 */ /* 0x000fe200078e0224 */
[----:B------:R-:W-:Y:S02]  /*fc110*/  F2FP.F16.E4M3.UNPACK_B R3, R39.H1 ;  /* 0x00000027ff03723e */ /* 0x000fe400030006ff */
[----:B----4-:R-:W-:-:S15]  /*fc120*/  HMMA.16816.F32 R12, R28, R6, R12 ;  /* 0x000000061c0c723c */ /* 0x010fde000000180c */
[----:B------:R-:W-:-:S08]  /*fc130*/  NOP ;  /* 0x0000000000007918 */ /* 0x000fd00000000000 */
[----:B------:R-:W-:Y:S04]  /*fc140*/  STL.64 [R1+0x20], R12 ;  /* 0x0000200c01007387 */ /* 0x000fe80000100a00 */
[----:B------:R2:W-:Y:S02]  /*fc150*/  STL.64 [R1+0x28], R14 ;  /* 0x0000280e01007387 */ /* 0x0005e40000100a00 */
[C---:B--2---:R-:W-:Y:S06]  /*fc160*/  HMMA.16816.F32 R12, R28.reuse, R16, R48 ;  /* 0x000000101c0c723c */ /* 0x044fec0000001830 */
[----:B---3--:R-:W-:-:S15]  /*fc170*/  HMMA.16816.F32 R56, R28, R18, R56 ;  /* 0x000000121c38723c */ /* 0x008fde0000001838 */
[----:B------:R-:W-:-:S02]  /*fc180*/  NOP ;  /* 0x0000000000007918 */ /* 0x000fc40000000000 */
[----:B------:R-:W-:Y:S04]  /*fc190*/  STL.64 [R1], R12 ;  /* 0x0000000c01007387 */ /* 0x000fe80000100a00 */
[----:B------:R-:W-:Y:S04]  /*fc1a0*/  STL.64 [R1+0x10], R20 ;  /* 0x0000101401007387 */ /* 0x000fe80000100a00 */
[----:B------:R0:W-:Y:S02]  /*fc1b0*/  STL.64 [R1+0x18], R22 ;  /* 0x0000181601007387 */ /* 0x0001e40000100a00 */
[----:B0-----:R-:W-:Y:S02]  /*fc1c0*/  HMMA.16816.F32 R20, R28, R10, R44 ;  /* 0x0000000a1c14723c */ /* 0x001fe4000000182c */
[----:B------:R0:W-:Y:S04]  /*fc1d0*/  STL [R1+0x8], R14 ;  /* 0x0000080e01007387 */ /* 0x0001e80000100800 */
[----:B------:R-:W-:Y:S04]  /*fc1e0*/  STL.64 [R1+0x80b0], R58 ;  /* 0x0080b03a01007387 */ /* 0x000fe80000100a00 */
[----:B------:R1:W-:Y:S04]  /*fc1f0*/  STL.64 [R1+0x80a8], R56 ;  /* 0x0080a83801007387 */ /* 0x0003e80000100a00 */
[----:B------:R-:W-:Y:S04]  /*fc200*/  STL.64 [R1+0x80c0], R54 ;  /* 0x0080c03601007387 */ /* 0x000fe80000100a00 */
[----:B------:R2:W-:Y:S01]  /*fc210*/  STL.64 [R1+0x80b8], R52 ;  /* 0x0080b83401007387 */ /* 0x0005e20000100a00 */
[----:B------:R-:W-:-:S04]  /*fc220*/  IMAD.MOV.U32 R0, RZ, RZ, R15 ;  /* 0x000000ffff007224 */ /* 0x000fc800078e000f */
        /* <DEDUP_REMOVED lines=23> */
[----:B------:R-:W2:Y:S04]  /*fc3a0*/  LDL.LU R11, [R1+0x1a0c] ;  /* 0x001a0c00010b7983 */ /* 0x000ea80000300800 */
[----:B------:R-:W3:Y:S04]  /*fc3b0*/  LDL.LU R6, [R1+0x1a18] ;  /* 0x001a180001067983 */ /* 0x000ee80000300800 */
        /* <DEDUP_REMOVED lines=25> */
[----:B------:R-:W-:-:S02]  /*fc550*/  F2FP.F16.E4M3.UNPACK_B R32, R32 ;  /* 0x00000020ff20723e */ /* 0x000fc400020006ff */
[----:B------:R-:W-:Y:S02]  /*fc560*/  F2FP.F16.E4M3.UNPACK_B R33, R33 ;  /* 0x00000021ff21723e */ /* 0x000fe400020006ff */
[----:B------:R-:W-:Y:S02]  /*fc570*/  F2FP.F16.E4M3.UNPACK_B R34, R34 ;  /* 0x00000022ff22723e */ /* 0x000fe400020006ff */
[----:B------:R-:W-:Y:S02]  /*fc580*/  F2FP.F16.E4M3.UNPACK_B R35, R35 ;  /* 0x00000023ff23723e */ /* 0x000fe400020006ff */
[----:B---3--:R-:W-:Y:S02]  /*fc590*/  F2FP.F16.E4M3.UNPACK_B R6, R6.H1 ;  /* 0x00000006ff06723e */ /* 0x008fe400030006ff */
[----:B----4-:R-:W-:Y:S01]  /*fc5a0*/  F2FP.F16.E4M3.UNPACK_B R7, R7.H1 ;  /* 0x00000007ff07723e */ /* 0x010fe200030006ff */
[----:B--2---:R-:W-:Y:S07]  /*fc5b0*/  HMMA.16816.F32 R28, R28, R4, R24 ;  /* 0x000000041c1c723c */ /* 0x004fee0000001818 */
[----:B------:R-:W-:-:S02]  /*fc5c0*/  F2FP.F16.E4M3.UNPACK_B R4, R10.H1 ;  /* 0x0000000aff04723e */ /* 0x000fc400030006ff */
[----:B------:R-:W-:Y:S02]  /*fc5d0*/  F2FP.F16.E4M3.UNPACK_B R5, R11.H1 ;  /* 0x0000000bff05723e */ /* 0x000fe400030006ff */
[C---:B------:R-:W-:Y:S06]  /*fc5e0*/  HMMA.16816.F32 R8, R32.reuse, R2, R20 ;  /* 0x000000022008723c */ /* 0x040fec0000001814 */
[----:B------:R-:W-:Y:S06]  /*fc5f0*/  HMMA.16816.F32 R20, R32, R4, R52 ;  /* 0x000000042014723c */ /* 0x000fec0000001834 */
[----:B------:R-:W-:Y:S04]  /*fc600*/  STL.64 [R1+0x80f8], R30 ;  /* 0x0080f81e01007387 */ /* 0x000fe80000100a00 */
[----:B------:R-:W-:Y:S07]  /*fc610*/  STL.64 [R1+0x80f0], R28 ;  /* 0x0080f01c01007387 */ /* 0x000fee0000100a00 */
[----:B------:R0:W-:Y:S04]  /*fc620*/  STL.64 [R1+0xef0], R8 ;  /* 0x000ef00801007387 */ /* 0x0001e80000100a00 */
[----:B------:R-:W-:Y:S04]  /*fc630*/  STL.64 [R1+0xef8], R10 ;  /* 0x000ef80a01007387 */ /* 0x000fe80000100a00 */
[----:B------:R-:W-:Y:S04]  /*fc640*/  STL.64 [R1+0xf30], R20 ;  /* 0x000f301401007387 */ /* 0x000fe80000100a00 */
[----:B------:R1:W-:Y:S04]  /*fc650*/  STL.64 [R1+0xf38], R22 ;  /* 0x000f381601007387 */ /* 0x0003e80000100a00 */
[----:B------:R-:W-:Y:S04]  /*fc660*/  STL.64 [R1+0x88e8], R6 ;  /* 0x0088e80601007387 */ /* 0x000fe80000100a00 */
[----:B------:R2:W-:Y:S01]  /*fc670*/  STL.64 [R1+0x88e0], R4 ;  /* 0x0088e00401007387 */ /* 0x0005e20000100a00 */
[----:B0-----:R-:W-:-:S02]  /*fc680*/  F2FP.F16.E4M3.UNPACK_B R8, R18.H1 ;  /* 0x00000012ff08723e */ /* 0x001fc400030006ff */
[----:B------:R-:W-:Y:S01]  /*fc690*/  F2FP.F16.E4M3.UNPACK_B R9, R19.H1 ;  /* 0x00000013ff09723e */ /* 0x000fe200030006ff */
[C---:B-1----:R-:W-:Y:S06]  /*fc6a0*/  HMMA.16816.F32 R20, R32.reuse, R6, R56 ;  /* 0x000000062014723c */ /* 0x042fec0000001838 */
[----:B--2---:R-:W-:Y:S01]  /*fc6b0*/  HMMA.16816.F32 R4, R32, R8, R12 ;  /* 0x000000082004723c */ /* 0x004fe2000000180c */
[----:B------:R-:W-:Y:S02]  /*fc6c0*/  F2FP.F16.E4M3.UNPACK_B R10, R48.H1 ;  /* 0x00000030ff0a723e */ /* 0x000fe400030006ff */
[----:B------:R-:W-:-:S14]  /*fc6d0*/  F2FP.F16.E4M3.UNPACK_B R11, R49.H1 ;  /* 0x00000031ff0b723e */ /* 0x000fdc00030006ff */
[----:B------:R-:W-:Y:S04]  /*fc6e0*/  STL.64 [R1+0xf20], R20 ;  /* 0x000f201401007387 */ /* 0x000fe80000100a00 */
[----:B------:R-:W-:Y:S04]  /*fc6f0*/  STL.64 [R1+0xf28], R22 ;  /* 0x000f281601007387 */ /* 0x000fe80000100a00 */
[----:B------:R-:W-:Y:S04]  /*fc700*/  STL.64 [R1+0xf60], R4 ;  /* 0x000f600401007387 */ /* 0x000fe80000100a00 */
[----:B------:R0:W-:Y:S02]  /*fc710*/  STL.64 [R1+0xf68], R6 ;  /* 0x000f680601007387 */ /* 0x0001e40000100a00 */
[----:B0-----:R-:W-:Y:S06]  /*fc720*/  HMMA.16816.F32 R4, R32, R10, R40 ;  /* 0x0000000a2004723c */ /* 0x001fec0000001828 */
[----:B------:R-:W-:Y:S04]  /*fc730*/  STL.64 [R1+0x88c8], R10 ;  /* 0x0088c80a01007387 */ /* 0x000fe80000100a00 */
[----:B------:R-:W-:-:S13]  /*fc740*/  STL.64 [R1+0x88c0], R8 ;  /* 0x0088c00801007387 */ /* 0x000fda0000100a00 */
        /* <DEDUP_REMOVED lines=68> */
[----:B------:R-:W-:-:S02]  /*fcb90*/  F2FP.F16.E4M3.UNPACK_B R12, R44.H1 ;  /* 0x0000002cff0c723e */ /* 0x000fc400030006ff */
[----:B------:R-:W-:Y:S02]  /*fcba0*/  F2FP.F16.E4M3.UNPACK_B R13, R45.H1 ;  /* 0x0000002dff0d723e */ /* 0x000fe400030006ff */
[----:B------:R-:W-:Y:S02]  /*fcbb0*/  F2FP.F16.E4M3.UNPACK_B R14, R46.H1 ;  /* 0x0000002eff0e723e */ /* 0x000fe400030006ff */
[----:B------:R-:W-:Y:S01]  /*fcbc0*/  F2FP.F16.E4M3.UNPACK_B R15, R47.H1 ;  /* 0x0000002fff0f723e */ /* 0x000fe200030006ff */
[----:B------:R-:W-:Y:S02]  /*fcbd0*/  IMAD R18, R17, 0x100, R16 ;  /* 0x0000010011127824 */ /* 0x000fe400078e0210 */
[----:B------:R-:W-:Y:S02]  /*fcbe0*/  IMAD R37, R37, 0x100, R60 ;  /* 0x0000010025257824 */ /* 0x000fe400078e023c */
[----:B------:R-:W-:Y:S01]  /*fcbf0*/  IMAD R38, R38, 0x100, R61 ;  /* 0x0000010026267824 */ /* 0x000fe200078e023d */
[----:B------:R-:W-:-:S02]  /*fcc00*/  F2FP.F16.E4M3.UNPACK_B R16, R36.H1 ;  /* 0x00000024ff10723e */ /* 0x000fc400030006ff */
[----:B------:R-:W-:Y:S01]  /*fcc10*/  F2FP.F16.E4M3.UNPACK_B R17, R39.H1 ;  /* 0x00000027ff11723e */ /* 0x000fe200030006ff */
[----:B------:R-:W2:Y:S01]  /*fcc20*/  LDL.LU R60, [R1+0x7cf8] ;  /* 0x007cf800013c7983 */ /* 0x000ea20000300800 */
[----:B------:R-:W-:-:S03]  /*fcc30*/  IMAD R19, R51, 0x100, R50 ;  /* 0x0000010033137824 */ /* 0x000fc600078e0232 */
        /* <DEDUP_REMOVED lines=30> */
[----:B------:R-:W3:Y:S04]  /*fce20*/  LDL.LU R19, [R1+0x7cf0] ;  /* 0x007cf00001137983 */ /* 0x000ee80000300800 */
        /* <DEDUP_REMOVED lines=15> */
[----:B------:R-:W2:Y:S02]  /*fcf20*/  LDL.LU.64 R4, [R1+0x88e0] ;  /* 0x0088e00001047983 */ /* 0x000ea40000300a00 */
        /* <DEDUP_REMOVED lines=36> */
[----:B------:R-:W-:Y:S01]  /*fd170*/  HMMA.16816.F32 R36, R36, R16, R24 ;  /* 0x000000102424723c */ /* 0x000fe20000001818 */
[----:B------:R-:W-:Y:S04]  /*fd180*/  STL.64 [R1+0xe90], R28 ;  /* 0x000e901c01007387 */ /* 0x000fe80000100a00 */
[----:B------:R2:W-:Y:S02]  /*fd190*/  STL.64 [R1+0xe98], R30 ;  /* 0x000e981e01007387 */ /* 0x0005e40000100a00 */
[----:B--2---:R-:W-:-:S15]  /*fd1a0*/  HMMA.16816.F32 R28, R32, R2, R20 ;  /* 0x00000002201c723c */ /* 0x004fde0000001814 */
[----:B------:R-:W-:-:S01]  /*fd1b0*/  NOP ;  /* 0x0000000000007918 */ /* 0x000fc20000000000 */
[----:B------:R0:W-:Y:S04]  /*fd1c0*/  STL.64 [R1+0xe80], R36 ;  /* 0x000e802401007387 */ /* 0x0001e80000100a00 */
[----:B------:R-:W-:Y:S04]  /*fd1d0*/  STL.64 [R1+0xe88], R38 ;  /* 0x000e882601007387 */ /* 0x000fe80000100a00 */
[----:B------:R-:W-:Y:S04]  /*fd1e0*/  STL.64 [R1+0xea0], R28 ;  /* 0x000ea01c01007387 */ /* 0x000fe80000100a00 */
[----:B------:R-:W-:Y:S04]  /*fd1f0*/  STL.64 [R1+0xea8], R30 ;  /* 0x000ea81e01007387 */ /* 0x000fe80000100a00 */
[----:B------:R-:W-:Y:S01]  /*fd200*/  STL.64 [R1+0x8858], R6 ;  /* 0x0088580601007387 */ /* 0x000fe20000100a00 */
[----:B0-----:R-:W-:-:S02]  /*fd210*/  IMAD R36, R45, 0x100, R44 ;  /* 0x000001002d247824 */ /* 0x001fc400078e022c */
[----:B------:R-:W-:Y:S01]  /*fd220*/  IMAD R37, R47, 0x100, R46 ;  /* 0x000001002f257824 */ /* 0x000fe200078e022e */
[C---:B---3--:R-:W-:Y:S06]  /*fd230*/  HMMA.16816.F32 R24, R32.reuse, R4, R52 ;  /* 0x000000042018723c */ /* 0x048fec0000001834 */
        /* <DEDUP_REMOVED lines=11> */
[----:B0-----:R-:W-:Y:S06]  /*fd2f0*/  HMMA.16816.F32 R4, R32, R10, R40 ;  /* 0x0000000a2004723c */ /* 0x001fec0000001828 */
[----:B------:R-:W-:Y:S04]  /*fd300*/  STL.64 [R1+0x8838], R10 ;  /* 0x0088380a01007387 */ /* 0x000fe80000100a00 */
[----:B------:R0:W-:-:S13]  /*fd310*/  STL.64 [R1+0x8830], R8 ;  /* 0x0088300801007387 */ /* 0x0001da0000100a00 */
        /* <DEDUP_REMOVED lines=57> */
[----:B------:R-:W-:-:S02]  /*fd6b0*/  F2FP.F16.E4M3.UNPACK_B R36, R36 ;  /* 0x00000024ff24723e */ /* 0x000fc400020006ff */
        /* <DEDUP_REMOVED lines=14> */
[----:B----4-:R-:W-:-:S02]  /*fd7a0*/  IMAD R18, R18, 0x100, R19 ;  /* 0x0000010012127824 */ /* 0x010fc400078e0213 */
[----:B---3--:R-:W-:Y:S01]  /*fd7b0*/  IMAD R19, R29, 0x100, R28 ;  /* 0x000001001d137824 */ /* 0x008fe200078e021c */
[C---:B--2---:R-:W-:Y:S06]  /*fd7c0*/  HMMA.16816.F32 R8, R32.reuse, R12, R8 ;  /* 0x0000000c2008723c */ /* 0x044fec0000001808 */
[----:B------:R-:W-:Y:S01]  /*fd7d0*/  HMMA.16816.F32 R24, R32, R14, R24 ;  /* 0x0000000e2018723c */ /* 0x000fe20000001818 */
[----:B------:R-:W-:Y:S02]  /*fd7e0*/  F2FP.F16.E4M3.UNPACK_B R38, R18 ;  /* 0x00000012ff26723e */ /* 0x000fe400020006ff */
[----:B------:R-:W-:-:S03]  /*fd7f0*/  F2FP.F16.E4M3.UNPACK_B R39, R19 ;  /* 0x00000013ff27723e */ /* 0x000fc600020006ff */
[----:B------:R-:W-:Y:S06]  /*fd800*/  HMMA.16816.F32 R32, R32, R16, R56 ;  /* 0x000000102020723c */ /* 0x000fec0000001838 */
        /* <DEDUP_REMOVED lines=20> */
[----:B------:R-:W4:Y:S02]  /*fd950*/  LDL.LU.64 R4, [R1+0x8850] ;  /* 0x0088500001047983 */ /* 0x000f240000300a00 */
        /* <DEDUP_REMOVED lines=13> */
[C---:B---3--:R-:W-:Y:S06]  /*fda30*/  HMMA.16816.F32 R32, R36.reuse, R8, R32 ;  /* 0x000000082420723c */ /* 0x048fec0000001820 */
[----:B----4-:R-:W-:-:S15]  /*fda40*/  HMMA.16816.F32 R24, R36, R10, R24 ;  /* 0x0000000a2418723c */ /* 0x010fde0000001818 */
[----:B------:R-:W-:-:S02]  /*fda50*/  NOP ;  /* 0x0000000000007918 */ /* 0x000fc40000000000 */
[----:B------:R0:W-:Y:S04]  /*fda60*/  STL.64 [R1+0xdd0], R32 ;  /* 0x000dd02001007387 */ /* 0x0001e80000100a00 */
[----:B------:R-:W-:Y:S04]  /*fda70*/  STL.64 [R1+0xdd8], R34 ;  /* 0x000dd82201007387 */ /* 0x000fe80000100a00 */
[----:B------:R-:W-:Y:S04]  /*fda80*/  STL.64 [R1+0x8828], R10 ;  /* 0x0088280a01007387 */ /* 0x000fe80000100a00 */
[----:B------:R1:W-:Y:S01]  /*fda90*/  STL.64 [R1+0x8820], R8 ;  /* 0x0088200801007387 */ /* 0x0003e20000100a00 */
[----:B0-----:R-:W-:-:S02]  /*fdaa0*/  IMAD R33, R21, 0x100, R20 ;  /* 0x0000010015217824 */ /* 0x001fc400078e0214 */
[C---:B------:R-:W-:Y:S06]  /*fdab0*/  HMMA.16816.F32 R20, R36.reuse, R12, R52 ;  /* 0x0000000c2414723c */ /* 0x040fec0000001834 */
[----:B-1----:R-:W-:Y:S01]  /*fdac0*/  HMMA.16816.F32 R8, R36, R14, R56 ;  /* 0x0000000e2408723c */ /* 0x002fe20000001838 */
[----:B------:R-:W-:Y:S01]  /*fdad0*/  IMAD R32, R31, 0x100, R30 ;  /* 0x000001001f207824 */ /* 0x000fe200078e021e */
[----:B------:R-:W-:Y:S01]  /*fdae0*/  STL.64 [R1+0xdc0], R24 ;  /* 0x000dc01801007387 */ /* 0x000fe20000100a00 */
[----:B------:R-:W-:Y:S02]  /*fdaf0*/  F2FP.F16.E4M3.UNPACK_B R33, R33 ;  /* 0x00000021ff21723e */ /* 0x000fe400020006ff */
[----:B------:R-:W-:-:S02]  /*fdb00*/  F2FP.F16.E4M3.UNPACK_B R34, R18 ;  /* 0x00000012ff22723e */ /* 0x000fc400020006ff */
[----:B------:R-:W-:Y:S02]  /*fdb10*/  F2FP.F16.E4M3.UNPACK_B R35, R19 ;  /* 0x00000013ff23723e */ /* 0x000fe400020006ff */
[----:B------:R-:W-:Y:S01]  /*fdb20*/  F2FP.F16.E4M3.UNPACK_B R32, R32 ;  /* 0x00000020ff20723e */ /* 0x000fe200020006ff */
[----:B------:R-:W-:Y:S07]  /*fdb30*/  STL.64 [R1+0xdc8], R26 ;  /* 0x000dc81a01007387 */ /* 0x000fee0000100a00 */
[----:B------:R-:W-:Y:S04]  /*fdb40*/  STL.64 [R1+0xdb0], R20 ;  /* 0x000db01401007387 */ /* 0x000fe80000100a00 */
[----:B------:R0:W-:Y:S04]  /*fdb50*/  STL.64 [R1+0xdb8], R22 ;  /* 0x000db81601007387 */ /* 0x0001e80000100a00 */
[----:B------:R-:W-:Y:S04]  /*fdb60*/  STL.64 [R1+0x8808], R14 ;  /* 0x0088080e01007387 */ /* 0x000fe80000100a00 */
[----:B------:R2:W-:Y:S04]  /*fdb70*/  STL.64 [R1+0x8800], R12 ;  /* 0x0088000c01007387 */ /* 0x0005e80000100a00 */
[----:B------:R-:W-:Y:S04]  /*fdb80*/  STL.64 [R1+0xd90], R8 ;  /* 0x000d900801007387 */ /* 0x000fe80000100a00 */
[----:B------:R1:W-:Y:S01]  /*fdb90*/  STL.64 [R1+0xd98], R10 ;  /* 0x000d980a01007387 */ /* 0x0003e20000100a00 */
[----:B0-----:R-:W-:Y:S06]  /*fdba0*/  HMMA.16816.F32 R20, R36, R16, R48 ;  /* 0x000000102414723c */ /* 0x001fec0000001830 */
[C---:B--2---:R-:W-:Y:S06]  /*fdbb0*/  HMMA.16816.F32 R12, R32.reuse, R2, R44 ;  /* 0x00000002200c723c */ /* 0x044fec000000182c */
[C---:B-1----:R-:W-:Y:S11]  /*fdbc0*/  HMMA.16816.F32 R8, R32.reuse, R4, R40 ;  /* 0x000000042008723c */ /* 0x042ff60000001828 */
[----:B------:R0:W-:Y:S04]  /*fdbd0*/  STL.64 [R1+0xd80], R20 ;  /* 0x000d801401007387 */ /* 0x0001e80000100a00 */
[----:B------:R1:W-:Y:S04]  /*fdbe0*/  STL.64 [R1+0xd88], R22 ;  /* 0x000d881601007387 */ /* 0x0003e80000100a00 */
[----:B------:R-:W2:Y:S04]  /*fdbf0*/  LDL.LU R52, [R1+0xcc0] ;  /* 0x000cc00001347983 */ /* 0x000ea80000300800 */
[----:B------:R-:W-:Y:S04]  /*fdc00*/  STL.64 [R1+0xda0], R12 ;  /* 0x000da00c01007387 */ /* 0x000fe80000100a00 */
[----:B------:R-:W-:Y:S04]  /*fdc10*/  STL.64 [R1+0xda8], R14 ;  /* 0x000da80e01007387 */ /* 0x000fe80000100a00 */
[----:B------:R-:W-:Y:S04]  /*fdc20*/  STL.64 [R1+0xd70], R8 ;  /* 0x000d700801007387 */ /* 0x000fe80000100a00 */
[----:B------:R-:W-:Y:S04]  /*fdc30*/  STL.64 [R1+0xd78], R10 ;  /* 0x000d780a01007387 */ /* 0x000fe80000100a00 */
        /* <DEDUP_REMOVED lines=75> */
[----:B0-----:R-:W3:Y:S04]  /*fe0f0*/  LDL.LU.64 R10, [R1+0x8828] ;  /* 0x00882800010a7983 */ /* 0x001ee80000300a00 */
[----:B------:R-:W4:Y:S02]  /*fe100*/  LDL.LU.64 R8, [R1+0x8820] ;  /* 0x0088200001087983 */ /* 0x000f240000300a00 */
[C---:B----4-:R-:W-:Y:S06]  /*fe110*/  HMMA.16816.F32 R52, R32.reuse, R8, R52 ;  /* 0x000000082034723c */ /* 0x050fec0000001834 */
        /* <DEDUP_REMOVED lines=18> */
[----:B------:R0:W-:Y:S01]  /*fe240*/  STL.64 [R1+0xd18], R22 ;  /* 0x000d181601007387 */ /* 0x0001e20000100a00 */
[----:B--2---:R-:W-:Y:S03]  /*fe250*/  HMMA.16816.F32 R32, R32, R16, R52 ;  /* 0x000000102020723c */ /* 0x004fe60000001834 */
[----:B0-----:R-:W2:Y:S04]  /*fe260*/  LDL.LU.64 R22, [R1+0x87e8] ;  /* 0x0087e80001167983 */ /* 0x001ea80000300a00 */
[----:B------:R-:W2:Y:S04]  /*fe270*/  LDL.LU.64 R20, [R1+0x87e0] ;  /* 0x0087e00001147983 */ /* 0x000ea80000300a00 */
        /* <DEDUP_REMOVED lines=10> */
[----:B------:R-:W-:Y:S01]  /*fe320*/  HMMA.16816.F32 R28, R36, R2, R28 ;  /* 0x00000002241c723c */ /* 0x000fe2000000181c */
[----:B------:R0:W-:Y:S04]  /*fe330*/  STL.64 [R1+0xd00], R32 ;  /* 0x000d002001007387 */ /* 0x0001e80000100a00 */
[----:B------:R-:W-:-:S15]  /*fe340*/  STL.64 [R1+0xd08], R34 ;  /* 0x000d082201007387 */ /* 0x000fde0000100a00 */
[----:B------:R-:W-:-:S03]  /*fe350*/  NOP ;  /* 0x0000000000007918 */ /* 0x000fc60000000000 */
[----:B------:R-:W-:Y:S04]  /*fe360*/  STL.64 [R1+0xcf0], R28 ;  /* 0x000cf01c01007387 */ /* 0x000fe80000100a00 */
[----:B------:R-:W-:Y:S04]  /*fe370*/  STL.64 [R1+0xcf8], R30 ;  /* 0x000cf81e01007387 */ /* 0x000fe80000100a00 */
[----:B------:R-:W-:Y:S01]  /*fe380*/  STL.64 [R1+0x87a8], R6 ;  /* 0x0087a80601007387 */ /* 0x000fe20000100a00 */
[----:B0-----:R-:W-:Y:S01]  /*fe390*/  IMAD R32, R59, 0x100, R58 ;  /* 0x000001003b207824 */ /* 0x001fe200078e023a */
[C---:B---3--:R-:W-:Y:S06]  /*fe3a0*/  HMMA.16816.F32 R24, R36.reuse, R4, R24 ;  /* 0x000000042418723c */ /* 0x048fec0000001818 */
[----:B--2---:R-:W-:-:S15]  /*fe3b0*/  HMMA.16816.F32 R20, R36, R6, R20 ;  /* 0x000000062414723c */ /* 0x004fde0000001814 */
[----:B------:R-:W-:-:S02]  /*fe3c0*/  NOP ;  /* 0x0000000000007918 */ /* 0x000fc40000000000 */
        /* <DEDUP_REMOVED lines=9> */
[----:B0-----:R-:W-:Y:S06]  /*fe460*/  HMMA.16816.F32 R4, R36, R10, R48 ;  /* 0x0000000a2404723c */ /* 0x001fec0000001830 */
[----:B------:R-:W-:Y:S04]  /*fe470*/  STL.64 [R1+0x8788], R10 ;  /* 0x0087880a01007387 */ /* 0x000fe80000100a00 */
[----:B------:R-:W-:-:S13]  /*fe480*/  STL.64 [R1+0x8780], R8 ;  /* 0x0087800801007387 */ /* 0x000fda0000100a00 */
        /* <DEDUP_REMOVED lines=64> */
[----:B------:R-:W-:Y:S01]  /*fe890*/  F2FP.F16.E4M3.UNPACK_B R34, R18 ;  /* 0x00000012ff22723e */ /* 0x000fe200020006ff */
[----:B------:R-:W-:-:S02]  /*fe8a0*/  IMAD R33, R61, 0x100, R60 ;  /* 0x000001003d217824 */ /* 0x000fc400078e023c */
        /* <DEDUP_REMOVED lines=45> */
[----:B------:R-:W3:Y:S02]  /*feb80*/  LDL.LU.64 R4, [R1+0x87a0] ;  /* 0x0087a00001047983 */ /* 0x000ee40000300a00 */
        /* <DEDUP_REMOVED lines=12> */
[C---:B--2---:R-:W-:Y:S06]  /*fec50*/  HMMA.16816.F32 R44, R32.reuse, R14, R44 ;  /* 0x0000000e202c723c */ /* 0x044fec000000182c */
[C---:B----4-:R-:W-:Y:S06]  /*fec60*/  HMMA.16816.F32 R28, R32.reuse, R8, R28 ;  /* 0x00000008201c723c */ /* 0x050fec000000181c */
        /* <DEDUP_REMOVED lines=22> */
[----:B0-----:R-:W4:Y:S04]  /*fedd0*/  LDL.LU R32, [R1+0xb40] ;  /* 0x000b400001207983 */ /* 0x001f280000300800 */
[----:B------:R-:W4:Y:S04]  /*fede0*/  LDL.LU R33, [R1+0xb44] ;  /* 0x000b440001217983 */ /* 0x000f280000300800 */
[----:B-1----:R-:W4:Y:S04]  /*fedf0*/  LDL.LU R34, [R1+0xb48] ;  /* 0x000b480001227983 */ /* 0x002f280000300800 */
[----:B------:R-:W4:Y:S01]  /*fee00*/  LDL.LU R35, [R1+0xb4c] ;  /* 0x000b4c0001237983 */ /* 0x000f220000300800 */
        /* <DEDUP_REMOVED lines=8> */
[C---:B--2---:R-:W-:Y:S06]  /*fee90*/  HMMA.16816.F32 R28, R36.reuse, R4, R28 ;  /* 0x00000004241c723c */ /* 0x044fec000000181c */
[C---:B---3--:R-:W-:Y:S06]  /*feea0*/  HMMA.16816.F32 R24, R36.reuse, R6, R24 ;  /* 0x000000062418723c */ /* 0x048fec0000001818 */
[----:B----4-:R-:W-:-:S15]  /*feeb0*/  HMMA.16816.F32 R32, R36, R2, R32 ;  /* 0x000000022420723c */ /* 0x010fde0000001820 */
[----:B------:R-:W-:-:S08]  /*feec0*/  NOP ;  /* 0x0000000000007918 */ /* 0x000fd00000000000 */
        /* <DEDUP_REMOVED lines=13> */
[----:B------:R-:W-:Y:S02]  /*fefa0*/  IMAD.MOV.U32 R22, RZ, RZ, R45 ;  /* 0x000000ffff167224 */ /* 0x000fe400078e002d */
[----:B------:R-:W-:-:S03]  /*fefb0*/  IMAD.MOV.U32 R23, RZ, RZ, R44 ;  /* 0x000000ffff177224 */ /* 0x000fc600078e002c */
[----:B------:R-:W-:Y:S01]  /*fefc0*/  STL.64 [R1+0x8708], R10 ;  /* 0x0087080a01007387 */ /* 0x000fe20000100a00 */
[----:B------:R-:W-:Y:S02]  /*fefd0*/  IMAD.MOV.U32 R20, RZ, RZ, R47 ;  /* 0x000000ffff147224 */ /* 0x000fe400078e002f */
[----:B------:R-:W-:Y:S01]  /*fefe0*/  IMAD.MOV.U32 R21, RZ, RZ, R46 ;  /* 0x000000ffff157224 */ /* 0x000fe200078e002e */
[----:B------:R-:W-:Y:S01]  /*feff0*/  STL.64 [R1+0x8700], R8 ;  /* 0x0087000801007387 */ /* 0x000fe20000100a00 */
[----:B------:R-:W-:Y:S02]  /*ff000*/  IMAD.MOV.U32 R26, RZ, RZ, R41 ;  /* 0x000000ffff1a7224 */ /* 0x000fe400078e0029 */
[----:B------:R-:W-:Y:S02]  /*ff010*/  IMAD.MOV.U32 R27, RZ, RZ, R40 ;  /* 0x000000ffff1b7224 */ /* 0x000fe400078e0028 */
[----:B------:R-:W-:Y:S02]  /*ff020*/  IMAD.MOV.U32 R24, RZ, RZ, R43 ;  /* 0x000000ffff187224 */ /* 0x000fe400078e002b */
[----:B------:R-:W-:-:S06]  /*ff030*/  IMAD.MOV.U32 R25, RZ, RZ, R42 ;  /* 0x000000ffff197224 */ /* 0x000fcc00078e002a */
[----:B------:R-:W-:Y:S04]  /*ff040*/  STL.64 [R1+0x1030], R4 ;  /* 0x0010300401007387 */ /* 0x000fe80000100a00 */
[----:B------:R-:W-:Y:S04]  /*ff050*/  STL.64 [R1+0x1038], R6 ;  /* 0x0010380601007387 */ /* 0x000fe80000100a00 */
[----:B------:R-:W-:Y:S04]  /*ff060*/  STL.64 [R1+0x8718], R22 ;  /* 0x0087181601007387 */ /* 0x000fe80000100a00 */
[----:B------:R0:W-:Y:S04]  /*ff070*/  STL.64 [R1+0x8710], R20 ;  /* 0x0087101401007387 */ /* 0x0001e80000100a00 */
[----:B------:R-:W-:Y:S04]  /*ff080*/  STL.64 [R1+0x8728], R26 ;  /* 0x0087281a01007387 */ /* 0x000fe80000100a00 */
        /* <DEDUP_REMOVED lines=88> */
[C---:B------:R-:W-:Y:S06]  /*ff610*/  HMMA.16816.F32 R48, R32.reuse, R12, R48 ;  /* 0x0000000c2030723c */ /* 0x040fec0000001830 */
[C---:B--2---:R-:W-:Y:S06]  /*ff620*/  HMMA.16816.F32 R40, R32.reuse, R10, R40 ;  /* 0x0000000a2028723c */ /* 0x044fec0000001828 */
[----:B---3--:R-:W-:-:S15]  /*ff630*/  HMMA.16816.F32 R44, R32, R8, R44 ;  /* 0x00000008202c723c */ /* 0x008fde000000182c */
[----:B------:R-:W-:-:S08]  /*ff640*/  NOP ;  /* 0x0000000000007918 */ /* 0x000fd00000000000 */
[----:B------:R0:W-:Y:S04]  /*ff650*/  STL.64 [R1+0xff0], R44 ;  /* 0x000ff02c01007387 */ /* 0x0001e80000100a00 */
[----:B------:R1:W-:Y:S04]  /*ff660*/  STL.64 [R1+0xff8], R46 ;  /* 0x000ff82e01007387 */ /* 0x0003e80000100a00 */
[----:B0-----:R-:W2:Y:S04]  /*ff670*/  LDL.LU R44, [R1+0x7a0] ;  /* 0x0007a000012c7983 */ /* 0x001ea80000300800 */
[----:B------:R-:W2:Y:S04]  /*ff680*/  LDL.LU R45, [R1+0x7a4] ;  /* 0x0007a400012d7983 */ /* 0x000ea80000300800 */
[----:B-1----:R-:W2:Y:S04]  /*ff690*/  LDL.LU R46, [R1+0x7a8] ;  /* 0x0007a800012e7983 */ /* 0x002ea80000300800 */
[----:B------:R-:W2:Y:S04]  /*ff6a0*/  LDL.LU R47, [R1+0x7ac] ;  /* 0x0007ac00012f7983 */ /* 0x000ea80000300800 */
        /* <DEDUP_REMOVED lines=9> */
[----:B------:R-:W2:Y:S01]  /*ff740*/  LDL.LU.64 R48, [R1+0x86c0] ;  /* 0x0086c00001307983 */ /* 0x000ea20000300a00 */
[----:B----4-:R-:W-:-:S02]  /*ff750*/  IMAD R36, R37, 0x100, R36 ;  /* 0x0000010025247824 */ /* 0x010fc400078e0224 */
[----:B------:R-:W-:Y:S02]  /*ff760*/  IMAD R18, R18, 0x100, R19 ;  /* 0x0000010012127824 */ /* 0x000fe400078e0213 */
[----:B------:R-:W-:Y:S02]  /*ff770*/  IMAD R37, R39, 0x100, R38 ;  /* 0x0000010027257824 */ /* 0x000fe400078e0226 */
[----:B------:R-:W-:Y:S01]  /*ff780*/  IMAD R19, R57, 0x100, R56 ;  /* 0x0000010039137824 */ /* 0x000fe200078e0238 */
[----:B------:R-:W-:Y:S02]  /*ff790*/  F2FP.F16.E4M3.UNPACK_B R36, R36 ;  /* 0x00000024ff24723e */ /* 0x000fe400020006ff */
[----:B------:R-:W-:Y:S02]  /*ff7a0*/  F2FP.F16.E4M3.UNPACK_B R38, R18 ;  /* 0x00000012ff26723e */ /* 0x000fe400020006ff */
[----:B------:R-:W-:Y:S02]  /*ff7b0*/  F2FP.F16.E4M3.UNPACK_B R37, R37 ;  /* 0x00000025ff25723e */ /* 0x000fe400020006ff */
[----:B------:R-:W-:-:S07]  /*ff7c0*/  F2FP.F16.E4M3.UNPACK_B R39, R19 ;  /* 0x00000013ff27723e */ /* 0x000fce00020006ff */
[C---:B------:R-:W-:Y:S06]  /*ff7d0*/  HMMA.16816.F32 R28, R36.reuse, R2, R28 ;  /* 0x00000002241c723c */ /* 0x040fec000000181c */
[C---:B------:R-:W-:Y:S06]  /*ff7e0*/  HMMA.16816.F32 R24, R36.reuse, R4, R24 ;  /* 0x000000042418723c */ /* 0x040fec0000001818 */
[----:B------:R-:W-:Y:S06]  /*ff7f0*/  HMMA.16816.F32 R20, R36, R6, R20 ;  /* 0x000000062414723c */ /* 0x000fec0000001814 */
[C---:B---3--:R-:W-:Y:S06]  /*ff800*/  HMMA.16816.F32 R40, R32.reuse, R14, R40 ;  /* 0x0000000e2028723c */ /* 0x048fec0000001828 */
[----:B--2---:R-:W-:-:S15]  /*ff810*/  HMMA.16816.F32 R32, R32, R16, R44 ;  /* 0x000000102020723c */ /* 0x004fde000000182c */
        /* <DEDUP_REMOVED lines=133> */
[----:B------:R-:W-:Y:S01]  /*100070*/  HMMA.16816.F32 R28, R32, R12, R28 ;  /* 0x0000000c201c723c */ /* 0x000fe2000000181c */
[----:B------:R-:W-:-:S02]  /*100080*/  IMAD R18, R47, 0x100, R46 ;  /* 0x000001002f127824 */ /* 0x000fc400078e022e */
[----:B------:R-:W-:-:S03]  /*100090*/  IMAD R19, R61, 0x100, R60 ;  /* 0x000001003d137824 */ /* 0x000fc600078e023c */
[C---:B------:R-:W-:Y:S06]  /*1000a0*/  HMMA.16816.F32 R20, R32.reuse, R16, R20 ;  /* 0x000000102014723c */ /* 0x040fec0000001814 */
[C---:B---3--:R-:W-:Y:S06]  /*1000b0*/  HMMA.16816.F32 R36, R32.reuse, R8, R36 ;  /* 0x000000082024723c */ /* 0x048fec0000001824 */
[----:B----4-:R-:W-:-:S15]  /*1000c0*/  HMMA.16816.F32 R40, R32, R10, R40 ;  /* 0x0000000a2028723c */ /* 0x010fde0000001828 */
[----:B------:R-:W-:-:S02]  /*1000d0*/  NOP ;  /* 0x0000000000007918 */ /* 0x000fc40000000000 */
[----:B------:R-:W-:Y:S04]  /*1000e0*/  STL.64 [R1+0x10b0], R36 ;  /* 0x0010b02401007387 */ /* 0x000fe80000100a00 */
[----:B------:R-:W-:Y:S04]  /*1000f0*/  STL.64 [R1+0x10b8], R38 ;  /* 0x0010b82601007387 */ /* 0x000fe80000100a00 */
[----:B------:R-:W-:Y:S04]  /*100100*/  STL.64 [R1+0x8658], R10 ;  /* 0x0086580a01007387 */ /* 0x000fe80000100a00 */
[----:B------:R0:W-:Y:S02]  /*100110*/  STL.64 [R1+0x8650], R8 ;  /* 0x0086500801007387 */ /* 0x0001e40000100a00 */
[----:B0-----:R-:W-:Y:S01]  /*100120*/  HMMA.16816.F32 R8, R32, R14, R24 ;  /* 0x0000000e2008723c */ /* 0x001fe20000001818 */
[----:B------:R-:W-:-:S02]  /*100130*/  IMAD R36, R51, 0x100, R50 ;  /* 0x0000010033247824 */ /* 0x000fc400078e0232 */
[----:B------:R-:W-:Y:S01]  /*100140*/  IMAD R37, R45, 0x100, R44 ;  /* 0x000001002d257824 */ /* 0x000fe200078e022c */
[----:B------:R-:W-:Y:S02]  /*100150*/  F2FP.F16.E4M3.UNPACK_B R38, R18 ;  /* 0x00000012ff26723e */ /* 0x000fe400020006ff */
[----:B------:R-:W-:Y:S01]  /*100160*/  F2FP.F16.E4M3.UNPACK_B R39, R19 ;  /* 0x00000013ff27723e */ /* 0x000fe200020006ff */
[----:B------:R-:W-:Y:S01]  /*100170*/  STL.64 [R1+0x10a0], R40 ;  /* 0x0010a02801007387 */ /* 0x000fe20000100a00 */
[----:B------:R-:W-:Y:S02]  /*100180*/  F2FP.F16.E4M3.UNPACK_B R36, R36 ;  /* 0x00000024ff24723e */ /* 0x000fe400020006ff */
[----:B------:R-:W-:Y:S01]  /*100190*/  F2FP.F16.E4M3.UNPACK_B R37, R37 ;  /* 0x00000025ff25723e */ /* 0x000fe200020006ff */
[----:B------:R-:W-:Y:S04]  /*1001a0*/  STL.64 [R1+0x10a8], R42 ;  /* 0x0010a82a01007387 */ /* 0x000fe80000100a00 */
[----:B------:R-:W-:Y:S04]  /*1001b0*/  STL.64 [R1+0xb30], R28 ;  /* 0x000b301c01007387 */ /* 0x000fe80000100a00 */
[----:B------:R-:W-:Y:S04]  /*1001c0*/  STL.64 [R1+0xb38], R30 ;  /* 0x000b381e01007387 */ /* 0x000fe80000100a00 */
[----:B------:R-:W-:Y:S04]  /*1001d0*/  STL.64 [R1+0x8638], R14 ;  /* 0x0086380e01007387 */ /* 0x000fe80000100a00 */
[----:B------:R2:W-:Y:S04]  /*1001e0*/  STL.64 [R1+0x8630], R12 ;  /* 0x0086300c01007387 */ /* 0x0005e80000100a00 */
[----:B------:R-:W-:Y:S01]  /*1001f0*/  STL.64 [R1+0xa30], R8 ;  /* 0x000a300801007387 */ /* 0x000fe20000100a00 */
[C---:B--2---:R-:W-:Y:S03]  /*100200*/  HMMA.16816.F32 R12, R36.reuse, R2, R52 ;  /* 0x00000002240c723c */ /* 0x044fe60000001834 */
[----:B------:R0:W-:Y:S03]  /*100210*/  STL.64 [R1+0xa38], R10 ;  /* 0x000a380a01007387 */ /* 0x0001e60000100a00 */
[C---:B0-----:R-:W-:Y:S01]  /*100220*/  HMMA.16816.F32 R8, R36.reuse, R4, R56 ;  /* 0x000000042408723c */ /* 0x041fe20000001838 */
[----:B------:R-:W-:Y:S04]  /*100230*/  STL.64 [R1+0xa20], R20 ;  /* 0x000a201401007387 */ /* 0x000fe80000100a00 */
[----:B------:R-:W-:Y:S04]  /*100240*/  STL.64 [R1+0xa28], R22 ;  /* 0x000a281601007387 */ /* 0x000fe80000100a00 */
[----:B------:R-:W2:Y:S08]  /*100250*/  LDL.LU R28, [R1+0x650] ;  /* 0x00065000011c7983 */ /* 0x000eb00000300800 */
        /* <DEDUP_REMOVED lines=119> */
[----:B------:R-:W-:Y:S04]  /*1009d0*/  STL.64 [R1+0x11d8], R50 ;  /* 0x0011d83201007387 */ /* 0x000fe80000100a00 */
[----:B------:R-:W-:Y:S01]  /*1009e0*/  STL.64 [R1+0x85d8], R6 ;  /* 0x0085d80601007387 */ /* 0x000fe20000100a00 */
[----:B------:R-:W-:Y:S01]  /*1009f0*/  IMAD R18, R55, 0x100, R54 ;  /* 0x0000010037127824 */ /* 0x000fe200078e0236 */
        /* <DEDUP_REMOVED lines=16> */
[----:B------:R0:W-:Y:S02]  /*100b00*/  STL.64 [R1+0x1198], R6 ;  /* 0x0011980601007387 */ /* 0x0001e40000100a00 */
[----:B0-----:R-:W-:Y:S01]  /*100b10*/  HMMA.16816.F32 R4, R32, R12, R56 ;  /* 0x0000000c2004723c */ /* 0x001fe20000001838 */
[----:B------:R-:W-:Y:S02]  /*100b20*/  IMAD R37, R53, 0x100, R52 ;  /* 0x0000010035257824 */ /* 0x000fe400078e0234 */
[----:B------:R-:W2:-:S15]  /*100b30*/  LDL.LU R52, [R1+0x580] ;  /* 0x0005800001347983 */ /* 0x000e9e0000300800 */
        /* <DEDUP_REMOVED lines=64> */
[----:B------:R-:W-:Y:S01]  /*100f40*/  F2FP.F16.E4M3.UNPACK_B R38, R18 ;  /* 0x00000012ff26723e */ /* 0x000fe200020006ff */
[----:B------:R-:W-:-:S02]  /*100f50*/  IMAD R36, R27, 0x100, R26 ;  /* 0x000001001b247824 */ /* 0x000fc400078e021a */
        /* <DEDUP_REMOVED lines=91> */
[----:B------:R-:W-:Y:S01]  /*101510*/  STL.64 [R1+0x9c8], R50 ;  /* 0x0009c83201007387 */ /* 0x000fe20000100a00 */
[----:B------:R-:W-:Y:S01]  /*101520*/  IMAD R18, R59, 0x100, R58 ;  /* 0x000001003b127824 */ /* 0x000fe200078e023a */
        /* <DEDUP_REMOVED lines=15> */
[----:B0-----:R-:W-:Y:S06]  /*101620*/  HMMA.16816.F32 R4, R32, R10, R52 ;  /* 0x0000000a2004723c */ /* 0x001fec0000001834 */
[----:B------:R-:W-:Y:S04]  /*101630*/  STL.64 [R1+0x8518], R10 ;  /* 0x0085180a01007387 */ /* 0x000fe80000100a00 */
[----:B------:R-:W-:Y:S01]  /*101640*/  STL.64 [R1+0x8510], R8 ;  /* 0x0085100801007387 */ /* 0x000fe20000100a00 */
[----:B------:R-:W-:-:S12]  /*101650*/  IMAD R37, R57, 0x100, R56 ;  /* 0x0000010039257824 */ /* 0x000fd800078e0238 */
        /* <DEDUP_REMOVED lines=153> */
[C---:B------:R-:W-:Y:S06]  /*101ff0*/  HMMA.16816.F32 R48, R36.reuse, R14, R48 ;  /* 0x0000000e2430723c */ /* 0x040fec0000001830 */
[----:B------:R-:W-:Y:S06]  /*102000*/  HMMA.16816.F32 R40, R36, R16, R40 ;  /* 0x000000102428723c */ /* 0x000fec0000001828 */
[C---:B--2---:R-:W-:Y:S11]  /*102010*/  HMMA.16816.F32 R36, R32.reuse, R2, R44 ;  /* 0x000000022024723c */ /* 0x044ff6000000182c */
[----:B------:R-:W-:Y:S04]  /*102020*/  STL.64 [R1+0x990], R48 ;  /* 0x0009903001007387 */ /* 0x000fe80000100a00 */
[----:B------:R-:W-:Y:S04]  /*102030*/  STL.64 [R1+0x998], R50 ;  /* 0x0009983201007387 */ /* 0x000fe80000100a00 */
[----:B------:R-:W-:Y:S04]  /*102040*/  STL.64 [R1+0x980], R40 ;  /* 0x0009802801007387 */ /* 0x000fe80000100a00 */
[----:B------:R-:W-:Y:S04]  /*102050*/  STL.64 [R1+0x988], R42 ;  /* 0x0009882a01007387 */ /* 0x000fe80000100a00 */
[----:B------:R0:W-:Y:S04]  /*102060*/  STL.64 [R1+0x1440], R36 ;  /* 0x0014402401007387 */ /* 0x0001e80000100a00 */
[----:B------:R-:W-:Y:S04]  /*102070*/  STL.64 [R1+0x1448], R38 ;  /* 0x0014482601007387 */ /* 0x000fe80000100a00 */
[----:B------:R-:W-:Y:S01]  /*102080*/  STL.64 [R1+0x84a8], R6 ;  /* 0x0084a80601007387 */ /* 0x000fe20000100a00 */
[----:B0-----:R-:W-:Y:S01]  /*102090*/  IMAD R36, R55, 0x100, R54 ;  /* 0x0000010037247824 */ /* 0x001fe200078e0236 */
        /* <DEDUP_REMOVED lines=1009> */
[----:B------:R-:W-:-:S03]  /*105fb0*/  F2FP.F16.E4M3.UNPACK_B R38, R18 ;  /* 0x00000012ff26723e */ /* 0x000fc600020006ff */
        /* <DEDUP_REMOVED lines=110> */
[----:B------:R-:W-:-:S12]  /*1066a0*/  IMAD.MOV.U32 R52, RZ, RZ, R60 ;  /* 0x000000ffff347224 */ /* 0x000fd800078e003c */
[----:B------:R-:W-:Y:S04]  /*1066b0*/  STL.64 [R1+0x1ad0], R4 ;  /* 0x001ad00401007387 */ /* 0x000fe80000100a00 */
[----:B------:R-:W-:Y:S04]  /*1066c0*/  STL.64 [R1+0x1ad8], R6 ;  /* 0x001ad80601007387 */ /* 0x000fe80000100a00 */
[----:B------:R-:W2:Y:S04]  /*1066d0*/  LDL.LU R60, [R1+0x81a0] ;  /* 0x0081a000013c7983 */ /* 0x000ea80000300800 */
[----:B------:R-:W3:Y:S04]  /*1066e0*/  LDL.LU R53, [R1+0xb84] ;  /* 0x000b840001357983 */ /* 0x000ee80000300800 */
[----:B------:R-:W4:Y:S04]  /*1066f0*/  LDL.LU R54, [R1+0xb88] ;  /* 0x000b880001367983 */ /* 0x000f280000300800 */
[----:B------:R-:W4:Y:S01]  /*106700*/  LDL.LU R55, [R1+0xb8c] ;  /* 0x000b8c0001377983 */ /* 0x000f220000300800 */
[----:B------:R-:W-:-:S02]  /*106710*/  IMAD.MOV.U32 R24, RZ, RZ, R61 ;  /* 0x000000ffff187224 */ /* 0x000fc400078e003d */
[----:B--2---:R-:W-:Y:S01]  /*106720*/  IMAD.MOV.U32 R25, RZ, RZ, R60 ;  /* 0x000000ffff197224 */ /* 0x004fe200078e003c */
[----:B----4-:R-:W-:Y:S04]  /*106730*/  STL.64 [R1+0x8118], R54 ;  /* 0x0081183601007387 */ /* 0x010fe80000100a00 */
[----:B---3--:R0:W-:Y:S04]  /*106740*/  STL.64 [R1+0x8110], R52 ;  /* 0x0081103401007387 */ /* 0x0081e80000100a00 */
[----:B------:R-:W2:Y:S04]  /*106750*/  LDL.LU R61, [R1+0x819c] ;  /* 0x00819c00013d7983 */ /* 0x000ea80000300800 */
[----:B------:R-:W3:Y:S04]  /*106760*/  LDL.LU R60, [R1+0x8198] ;  /* 0x00819800013c7983 */ /* 0x000ee80000300800 */
[----:B------:R-:W4:Y:S04]  /*106770*/  LDL.LU R26, [R1+0xba8] ;  /* 0x000ba800011a7983 */ /* 0x000f280000300800 */
[----:B------:R-:W4:Y:S01]  /*106780*/  LDL.LU R27, [R1+0xbac] ;  /* 0x000bac00011b7983 */ /* 0x000f220000300800 */
[----:B--2---:R-:W-:-:S03]  /*106790*/  IMAD.MOV.U32 R45, RZ, RZ, R61 ;  /* 0x000000ffff2d7224 */ /* 0x004fc600078e003d */
[----:B----4-:R1:W-:Y:S04]  /*1067a0*/  STL.64 [R1+0x8138], R26 ;  /* 0x0081381a01007387 */ /* 0x0103e80000100a00 */
[----:B------:R2:W-:Y:S04]  /*1067b0*/  STL.64 [R1+0x8130], R24 ;  /* 0x0081301801007387 */ /* 0x0005e80000100a00 */
[----:B------:R-:W4:Y:S04]  /*1067c0*/  LDL.LU R44, [R1+0xbd0] ;  /* 0x000bd000012c7983 */ /* 0x000f280000300800 */
[----:B------:R-:W2:Y:S01]  /*1067d0*/  LDL.LU R61, [R1+0x8194] ;  /* 0x00819400013d7983 */ /* 0x000ea20000300800 */
[----:B---3--:R-:W-:-:S03]  /*1067e0*/  IMAD.MOV.U32 R46, RZ, RZ, R60 ;  /* 0x000000ffff2e7224 */ /* 0x008fc600078e003c */
[----:B------:R-:W3:Y:S04]  /*1067f0*/  LDL.LU R60, [R1+0x8190] ;  /* 0x00819000013c7983 */ /* 0x000ee80000300800 */
[----:B------:R-:W4:Y:S04]  /*106800*/  LDL.LU R47, [R1+0xbdc] ;  /* 0x000bdc00012f7983 */ /* 0x000f280000300800 */
[----:B----4-:R-:W-:Y:S04]  /*106810*/  STL.64 [R1+0x8158], R46 ;  /* 0x0081582e01007387 */ /* 0x010fe80000100a00 */
[----:B------:R-:W-:Y:S04]  /*106820*/  STL.64 [R1+0x8150], R44 ;  /* 0x0081502c01007387 */ /* 0x000fe80000100a00 */
[----:B0-----:R-:W4:Y:S04]  /*106830*/  LDL.LU R52, [R1+0xab0] ;  /* 0x000ab00001347983 */ /* 0x001f280000300800 */
[----:B------:R-:W4:Y:S01]  /*106840*/  LDL.LU R53, [R1+0xab4] ;  /* 0x000ab40001357983 */ /* 0x000f220000300800 */
[----:B--2---:R-:W-:-:S02]  /*106850*/  IMAD.MOV.U32 R54, RZ, RZ, R61 ;  /* 0x000000ffff367224 */ /* 0x004fc400078e003d */
[----:B---3--:R-:W-:Y:S01]  /*106860*/  IMAD.MOV.U32 R55, RZ, RZ, R60 ;  /* 0x000000ffff377224 */ /* 0x008fe200078e003c */
[----:B------:R-:W2:Y:S04]  /*106870*/  LDL.LU R61, [R1+0x818c] ;  /* 0x00818c00013d7983 */ /* 0x000ea80000300800 */
[----:B------:R-:W1:Y:S04]  /*106880*/  LDL.LU R60, [R1+0x8188] ;  /* 0x00818800013c7983 */ /* 0x000e680000300800 */
[----:B------:R-:W-:Y:S04]  /*106890*/  STL.64 [R1+0x8168], R54 ;  /* 0x0081683601007387 */ /* 0x000fe80000100a00 */
[----:B----4-:R0:W-:Y:S04]  /*1068a0*/  STL.64 [R1+0x8160], R52 ;  /* 0x0081603401007387 */ /* 0x0101e80000100a00 */
[----:B------:R-:W3:Y:S04]  /*1068b0*/  LDL.LU R8, [R1+0xac0] ;  /* 0x000ac00001087983 */ /* 0x000ee80000300800 */
[----:B------:R-:W3:Y:S04]  /*1068c0*/  LDL.LU R9, [R1+0xac4] ;  /* 0x000ac40001097983 */ /* 0x000ee80000300800 */
[----:B------:R-:W4:Y:S04]  /*1068d0*/  LDL.LU R10, [R1+0xac8] ;  /* 0x000ac800010a7983 */ /* 0x000f280000300800 */
[----:B------:R-:W4:Y:S01]  /*1068e0*/  LDL.LU R11, [R1+0xacc] ;  /* 0x000acc00010b7983 */ /* 0x000f220000300800 */
[----:B-1----:R-:W-:-:S02]  /*1068f0*/  IMAD.MOV.U32 R26, RZ, RZ, R60 ;  /* 0x000000ffff1a7224 */ /* 0x002fc400078e003c */
[----:B--2---:R-:W-:Y:S01]  /*106900*/  IMAD.MOV.U32 R27, RZ, RZ, R61 ;  /* 0x000000ffff1b7224 */ /* 0x004fe200078e003d */
[----:B----4-:R-:W-:Y:S04]  /*106910*/  STL.64 [R1+0x8178], R10 ;  /* 0x0081780a01007387 */ /* 0x010fe80000100a00 */
[----:B---3--:R1:W-:Y:S04]  /*106920*/  STL.64 [R1+0x8170], R8 ;  /* 0x0081700801007387 */ /* 0x0083e80000100a00 */
[----:B------:R-:W2:Y:S04]  /*106930*/  LDL.LU R24, [R1+0xad0] ;  /* 0x000ad00001187983 */ /* 0x000ea80000300800 */
[----:B------:R-:W2:Y:S04]  /*106940*/  LDL.LU R25, [R1+0xad4] ;  /* 0x000ad40001197983 */ /* 0x000ea80000300800 */
[----:B------:R-:W3:Y:S04]  /*106950*/  LDL.LU R60, [R1+0x8184] ;  /* 0x00818400013c7983 */ /* 0x000ee80000300800 */
[----:B------:R-:W4:Y:S04]  /*106960*/  LDL.LU R61, [R1+0x8180] ;  /* 0x00818000013d7983 */ /* 0x000f280000300800 */
        /* <DEDUP_REMOVED lines=26> */
[----:B---3--:R-:W-:-:S02]  /*106b10*/  IMAD.MOV.U32 R47, RZ, RZ, R60 ;  /* 0x000000ffff2f7224 */ /* 0x008fc400078e003c */
[----:B----4-:R-:W-:Y:S02]  /*106b20*/  IMAD.MOV.U32 R46, RZ, RZ, R61 ;  /* 0x000000ffff2e7224 */ /* 0x010fe400078e003d */
        /* <DEDUP_REMOVED lines=16> */
[----:B------:R-:W2:Y:S01]  /*106c30*/  LDL.LU R23, [R1+0xb9c] ;  /* 0x000b9c0001177983 */ /* 0x000ea20000300800 */
[C---:B------:R-:W-:Y:S03]  /*106c40*/  HMMA.16816.F32 R4, R36.reuse, R2, R4 ;  /* 0x000000022404723c */ /* 0x040fe60000001804 */
[----:B------:R-:W2:Y:S04]  /*106c50*/  LDL.LU R56, [R1+0xb70] ;  /* 0x000b700001387983 */ /* 0x000ea80000300800 */
[----:B------:R-:W2:Y:S04]  /*106c60*/  LDL.LU R57, [R1+0xb74] ;  /* 0x000b740001397983 */ /* 0x000ea80000300800 */
[----:B------:R-:W2:Y:S04]  /*106c70*/  LDL.LU R58, [R1+0xb78] ;  /* 0x000b7800013a7983 */ /* 0x000ea80000300800 */
[----:B------:R-:W2:Y:S04]  /*106c80*/  LDL.LU R59, [R1+0xb7c] ;  /* 0x000b7c00013b7983 */ /* 0x000ea80000300800 */
[----:B------:R-:W3:Y:S04]  /*106c90*/  LDL.LU R19, [R1+0x805c] ;  /* 0x00805c0001137983 */ /* 0x000ee80000300800 */
[----:B------:R-:W-:Y:S04]  /*106ca0*/  STL.64 [R1+0x1790], R8 ;  /* 0x0017900801007387 */ /* 0x000fe80000100a00 */
[----:B------:R0:W-:Y:S04]  /*106cb0*/  STL.64 [R1+0x1798], R10 ;  /* 0x0017980a01007387 */ /* 0x0001e80000100a00 */
[----:B0-----:R-:W4:Y:S04]  /*106cc0*/  LDL.LU.64 R10, [R1+0x8178] ;  /* 0x00817800010a7983 */ /* 0x001f280000300a00 */
[----:B------:R-:W4:Y:S04]  /*106cd0*/  LDL.LU.64 R8, [R1+0x8170] ;  /* 0x0081700001087983 */ /* 0x000f280000300a00 */
[----:B------:R-:W3:Y:S04]  /*106ce0*/  LDL.LU R18, [R1+0x8060] ;  /* 0x0080600001127983 */ /* 0x000ee80000300800 */
        /* <DEDUP_REMOVED lines=15> */
[----:B------:R-:W3:Y:S02]  /*106de0*/  LDL.LU.64 R4, [R1+0x8140] ;  /* 0x0081400001047983 */ /* 0x000ee40000300a00 */
        /* <DEDUP_REMOVED lines=11> */
[----:B------:R-:W-:-:S02]  /*106ea0*/  IMAD R19, R19, 0x100, R18 ;  /* 0x0000010013137824 */ /* 0x000fc400078e0212 */
[----:B------:R-:W-:Y:S01]  /*106eb0*/  IMAD R18, R49, 0x100, R48 ;  /* 0x0000010031127824 */ /* 0x000fe200078e0230 */
        /* <DEDUP_REMOVED lines=8> */
[----:B------:R-:W-:Y:S04]  /*106f40*/  STL.64 [R1+0x19d0], R32 ;  /* 0x0019d02001007387 */ /* 0x000fe80000100a00 */
[----:B------:R0:W-:Y:S02]  /*106f50*/  STL.64 [R1+0x19d8], R34 ;  /* 0x0019d82201007387 */ /* 0x0001e40000100a00 */
[----:B0-----:R-:W-:Y:S02]  /*106f60*/  IMAD R34, R51, 0x100, R50 ;  /* 0x0000010033227824 */ /* 0x001fe400078e0232 */
[C---:B------:R-:W-:Y:S06]  /*106f70*/  HMMA.16816.F32 R48, R36.reuse, R12, R40 ;  /* 0x0000000c2430723c */ /* 0x040fec0000001828 */
[----:B------:R-:W-:Y:S01]  /*106f80*/  HMMA.16816.F32 R40, R36, R14, R44 ;  /* 0x0000000e2428723c */ /* 0x000fe2000000182c */
[----:B------:R-:W-:Y:S01]  /*106f90*/  IMAD R35, R60, 0x100, R61 ;  /* 0x000001003c237824 */ /* 0x000fe200078e023d */
[----:B------:R-:W-:-:S02]  /*106fa0*/  F2FP.F16.E4M3.UNPACK_B R32, R19 ;  /* 0x00000013ff20723e */ /* 0x000fc400020006ff */
[----:B------:R-:W-:Y:S02]  /*106fb0*/  F2FP.F16.E4M3.UNPACK_B R33, R18 ;  /* 0x00000012ff21723e */ /* 0x000fe400020006ff */
[----:B------:R-:W-:Y:S02]  /*106fc0*/  F2FP.F16.E4M3.UNPACK_B R34, R34 ;  /* 0x00000022ff22723e */ /* 0x000fe400020006ff */
[----:B------:R-:W-:-:S09]  /*106fd0*/  F2FP.F16.E4M3.UNPACK_B R35, R35 ;  /* 0x00000023ff23723e */ /* 0x000fd200020006ff */
[----:B------:R-:W-:Y:S04]  /*106fe0*/  STL.64 [R1+0x1780], R48 ;  /* 0x0017803001007387 */ /* 0x000fe80000100a00 */
[----:B------:R-:W-:Y:S04]  /*106ff0*/  STL.64 [R1+0x1788], R50 ;  /* 0x0017883201007387 */ /* 0x000fe80000100a00 */
[----:B------:R-:W-:Y:S04]  /*107000*/  STL.64 [R1+0x8108], R14 ;  /* 0x0081080e01007387 */ /* 0x000fe80000100a00 */
[----:B------:R0:W-:Y:S02]  /*107010*/  STL.64 [R1+0x8100], R12 ;  /* 0x0081000c01007387 */ /* 0x0001e40000100a00 */
[----:B0-----:R-:W-:Y:S06]  /*107020*/  HMMA.16816.F32 R12, R36, R16, R28 ;  /* 0x00000010240c723c */ /* 0x001fec000000181c */
[C---:B---3--:R-:W-:Y:S01]  /*107030*/  HMMA.16816.F32 R24, R32.reuse, R2, R24 ;  /* 0x000000022018723c */ /* 0x048fe20000001818 */
[----:B------:R-:W-:Y:S04]  /*107040*/  STL.64 [R1+0x1680], R40 ;  /* 0x0016802801007387 */ /* 0x000fe80000100a00 */
[----:B------:R-:W-:Y:S01]  /*107050*/  STL.64 [R1+0x1688], R42 ;  /* 0x0016882a01007387 */ /* 0x000fe20000100a00 */
[C---:B------:R-:W-:Y:S11]  /*107060*/  HMMA.16816.F32 R20, R32.reuse, R4, R20 ;  /* 0x000000042014723c */ /* 0x040ff60000001814 */
[----:B------:R-:W-:Y:S04]  /*107070*/  STL.64 [R1+0xae0], R12 ;  /* 0x000ae00c01007387 */ /* 0x000fe80000100a00 */
[----:B------:R2:W-:Y:S04]  /*107080*/  STL.64 [R1+0xae8], R14 ;  /* 0x000ae80e01007387 */ /* 0x0005e80000100a00 */
[----:B------:R-:W-:Y:S04]  /*107090*/  STL.64 [R1+0x19c0], R24 ;  /* 0x0019c01801007387 */ /* 0x000fe80000100a00 */
[----:B------:R-:W-:Y:S04]  /*1070a0*/  STL.64 [R1+0x19c8], R26 ;  /* 0x0019c81a01007387 */ /* 0x000fe80000100a00 */
[----:B------:R-:W3:Y:S04]  /*1070b0*/  LDL.LU R46, [R1+0x8080] ;  /* 0x00808000012e7983 */ /* 0x000ee80000300800 */
[----:B------:R0:W-:Y:S04]  /*1070c0*/  STL.64 [R1+0x19b0], R20 ;  /* 0x0019b01401007387 */ /* 0x0001e80000100a00 */
[----:B------:R-:W-:Y:S04]  /*1070d0*/  STL.64 [R1+0x19b8], R22 ;  /* 0x0019b81601007387 */ /* 0x000fe80000100a00 */
[----:B------:R-:W3:Y:S01]  /*1070e0*/  LDL.LU R47, [R1+0x807c] ;  /* 0x00807c00012f7983 */ /* 0x000ee20000300800 */
[----:B--2---:R-:W-:-:S15]  /*1070f0*/  HMMA.16816.F32 R12, R32, R6, R52 ;  /* 0x00000006200c723c */ /* 0x004fde0000001834 */
[----:B------:R-:W-:-:S08]  /*107100*/  NOP ;  /* 0x0000000000007918 */ /* 0x000fd00000000000 */
[----:B------:R-:W-:Y:S04]  /*107110*/  STL.64 [R1+0x19a0], R12 ;  /* 0x0019a00c01007387 */ /* 0x000fe80000100a00 */
[----:B------:R1:W-:Y:S04]  /*107120*/  STL.64 [R1+0x19a8], R14 ;  /* 0x0019a80e01007387 */ /* 0x0003e80000100a00 */
[----:B------:R-:W2:Y:S04]  /*107130*/  LDL.LU R61, [R1+0x8088] ;  /* 0x00808800013d7983 */ /* 0x000ea80000300800 */
[----:B------:R-:W2:Y:S04]  /*107140*/  LDL.LU R60, [R1+0x8084] ;  /* 0x00808400013c7983 */ /* 0x000ea80000300800 */
[----:B0-----:R-:W4:Y:S01]  /*107150*/  LDL.LU R20, [R1+0xc40] ;  /* 0x000c400001147983 */ /* 0x001f220000300800 */
[----:B-1----:R-:W-:-:S15]  /*107160*/  HMMA.16816.F32 R12, R32, R8, R56 ;  /* 0x00000008200c723c */ /* 0x002fde0000001838 */
[----:B------:R-:W-:-:S08]  /*107170*/  NOP ;  /* 0x0000000000007918 */ /* 0x000fd00000000000 */
[----:B------:R0:W-:Y:S04]  /*107180*/  STL.64 [R1+0x1b00], R12 ;  /* 0x001b000c01007387 */ /* 0x0001e80000100a00 */
[----:B------:R1:W-:Y:S04]  /*107190*/  STL.64 [R1+0x1b08], R14 ;  /* 0x001b080e01007387 */ /* 0x0003e80000100a00 */
        /* <DEDUP_REMOVED lines=37> */
[----:B------:R-:W3:Y:S04]  /*1073f0*/  LDL.LU R46, [R1+0x2164] ;  /* 0x00216400012e7983 */ /* 0x000ee80000300800 */
[----:B------:R-:W3:Y:S01]  /*107400*/  LDL.LU R47, [R1+0x21a0] ;  /* 0x0021a000012f7983 */ /* 0x000ee20000300800 */
[----:B--2---:R-:W-:-:S03]  /*107410*/  IMAD R18, R60, 0x100, R61 ;  /* 0x000001003c127824 */ /* 0x004fc600078e023d */
        /* <DEDUP_REMOVED lines=8> */
[----:B------:R-:W-:-:S02]  /*1074a0*/  IMAD R38, R38, 0x100, R37 ;  /* 0x0000010026267824 */ /* 0x000fc400078e0225 */
[----:B------:R-:W-:Y:S01]  /*1074b0*/  IMAD R39, R48, 0x100, R39 ;  /* 0x0000010030277824 */ /* 0x000fe200078e0227 */
[----:B------:R-:W-:Y:S02]  /*1074c0*/  F2FP.F16.E4M3.UNPACK_B R36, R19 ;  /* 0x00000013ff24723e */ /* 0x000fe400020006ff */
[----:B------:R-:W-:Y:S02]  /*1074d0*/  F2FP.F16.E4M3.UNPACK_B R37, R18 ;  /* 0x00000012ff25723e */ /* 0x000fe400020006ff */
[----:B------:R-:W-:Y:S02]  /*1074e0*/  F2FP.F16.E4M3.UNPACK_B R38, R38 ;  /* 0x00000026ff26723e */ /* 0x000fe400020006ff */
[----:B------:R-:W-:-:S07]  /*1074f0*/  F2FP.F16.E4M3.UNPACK_B R39, R39 ;  /* 0x00000027ff27723e */ /* 0x000fce00020006ff */
[C---:B------:R-:W-:Y:S06]  /*107500*/  HMMA.16816.F32 R52, R36.reuse, R2, R52 ;  /* 0x000000022434723c */ /* 0x040fec0000001834 */
[----:B------:R-:W-:Y:S06]  /*107510*/  HMMA.16816.F32 R56, R36, R4, R56 ;  /* 0x000000042438723c */ /* 0x000fec0000001838 */
[C---:B---3--:R-:W-:Y:S06]  /*107520*/  HMMA.16816.F32 R28, R32.reuse, R12, R28 ;  /* 0x0000000c201c723c */ /* 0x048fec000000181c */
[C---:B----4-:R-:W-:Y:S06]  /*107530*/  HMMA.16816.F32 R24, R32.reuse, R14, R24 ;  /* 0x0000000e2018723c */ /* 0x050fec0000001818 */
[----:B------:R-:W-:Y:S11]  /*107540*/  HMMA.16816.F32 R32, R32, R16, R20 ;  /* 0x000000102020723c */ /* 0x000ff60000001814 */
        /* <DEDUP_REMOVED lines=12> */
[----:B0-----:R-:W4:Y:S04]  /*107610*/  LDL.LU R32, [R1] ;  /* 0x0000000001207983 */ /* 0x001f280000300800 */
[----:B------:R-:W4:Y:S04]  /*107620*/  LDL.LU R33, [R1+0x4] ;  /* 0x0000040001217983 */ /* 0x000f280000300800 */
[----:B-1----:R-:W4:Y:S01]  /*107630*/  LDL.LU R34, [R1+0x8] ;  /* 0x0000080001227983 */ /* 0x002f220000300800 */
[----:B------:R-:W-:-:S03]  /*107640*/  IMAD.MOV.U32 R35, RZ, RZ, R0 ;  /* 0x000000ffff237224 */ /* 0x000fc600078e0000 */
[----:B------:R0:W5:Y:S04]  /*107650*/  LDL.LU R0, [R1+0x80c8] ;  /* 0x0080c80001007983 */ /* 0x0001680000300800 */
[----:B------:R-:W-:Y:S04]  /*107660*/  STL.64 [R1+0x1990], R52 ;  /* 0x0019903401007387 */ /* 0x000fe80000100a00 */
[----:B------:R1:W-:Y:S04]  /*107670*/  STL.64 [R1+0x1998], R54 ;  /* 0x0019983601007387 */ /* 0x0003e80000100a00 */
[----:B-1----:R-:W3:Y:S04]  /*107680*/  LDL.LU.64 R54, [R1+0x80c0] ;  /* 0x0080c00001367983 */ /* 0x002ee80000300a00 */
[----:B------:R-:W3:Y:S04]  /*107690*/  LDL.LU.64 R52, [R1+0x80b8] ;  /* 0x0080b80001347983 */ /* 0x000ee80000300a00 */
[----:B------:R-:W-:Y:S04]  /*1076a0*/  STL.64 [R1+0x18f0], R56 ;  /* 0x0018f03801007387 */ /* 0x000fe80000100a00 */
[----:B------:R1:W-:Y:S04]  /*1076b0*/  STL.64 [R1+0x18f8], R58 ;  /* 0x0018f83a01007387 */ /* 0x0003e80000100a00 */
[----:B-1----:R-:W3:Y:S04]  /*1076c0*/  LDL.LU.64 R58, [R1+0x80b0] ;  /* 0x0080b000013a7983 */ /* 0x002ee80000300a00 */
[----:B------:R-:W3:Y:S01]  /*1076d0*/  LDL.LU.64 R56, [R1+0x80a8] ;  /* 0x0080a80001387983 */ /* 0x000ee20000300a00 */
[----:B------:R-:W-:-:S02]  /*1076e0*/  IADD3 R49, P4, R49, UR21, RZ ;  /* 0x0000001531317c10 */ /* 0x000fc4000ff9e0ff */
[----:B------:R-:W-:Y:S02]  /*1076f0*/  IADD3 R50, P3, R50, UR21, RZ ;  /* 0x0000001532327c10 */ /* 0x000fe4000ff7e0ff */
[----:B------:R-:W-:Y:S02]  /*107700*/  IADD3 R51, P2, R51, UR21, RZ ;  /* 0x0000001533337c10 */ /* 0x000fe4000ff5e0ff */
[----:B------:R-:W-:Y:S02]  /*107710*/  IADD3 R40, P1, R40, UR21, RZ ;  /* 0x0000001528287c10 */ /* 0x000fe4000ff3e0ff */
[----:B------:R-:W-:Y:S02]  /*107720*/  IADD3 R41, P0, R41, UR21, RZ ;  /* 0x0000001529297c10 */ /* 0x000fe4000ff1e0ff */
[----:B------:R-:W-:Y:S02]  /*107730*/  IADD3 R42, P6, R42, UR21, RZ ;  /* 0x000000152a2a7c10 */ /* 0x000fe4000ffde0ff */
[----:B------:R-:W-:-:S02]  /*107740*/  IADD3 R43, P5, R43, UR21, RZ ;  /* 0x000000152b2b7c10 */ /* 0x000fc4000ffbe0ff */
[----:B------:R-:W-:Y:S02]  /*107750*/  IADD3.X R44, R44, UR26, RZ, P4, !PT ;  /* 0x0000001a2c2c7c10 */ /* 0x000fe4000a7fe4ff */
[----:B------:R-:W-:Y:S02]  /*107760*/  IADD3 R45, P4, R45, UR21, RZ ;  /* 0x000000152d2d7c10 */ /* 0x000fe4000ff9e0ff */
[----:B------:R-:W-:Y:S02]  /*107770*/  IADD3.X R46, R46, UR26, RZ, P3, !PT ;  /* 0x0000001a2e2e7c10 */ /* 0x000fe40009ffe4ff */
[----:B------:R-:W-:Y:S02]  /*107780*/  IADD3 R47, P3, R47, UR21, RZ ;  /* 0x000000152f2f7c10 */ /* 0x000fe4000ff7e0ff */
[----:B--2---:R-:W-:Y:S02]  /*107790*/  IADD3.X R61, R61, UR26, RZ, P2, !PT ;  /* 0x0000001a3d3d7c10 */ /* 0x004fe400097fe4ff */
[----:B------:R-:W-:Y:S01]  /*1077a0*/  IADD3 R60, P2, R60, UR21, RZ ;  /* 0x000000153c3c7c10 */ /* 0x000fe2000ff5e0ff */
[----:B----4-:R-:W-:-:S15]  /*1077b0*/  HMMA.16816.F32 R4, R36, R6, R32 ;  /* 0x000000062404723c */ /* 0x010fde0000001820 */
[----:B------:R-:W-:-:S08]  /*1077c0*/  NOP ;  /* 0x0000000000007918 */ /* 0x000fd00000000000 */
[----:B------:R-:W-:Y:S04]  /*1077d0*/  STL.64 [R1+0x1830], R4 ;  /* 0x0018300401007387 */ /* 0x000fe80000100a00 */
[----:B------:R1:W-:Y:S01]  /*1077e0*/  STL.64 [R1+0x1838], R6 ;  /* 0x0018380601007387 */ /* 0x0003e20000100a00 */
[C---:B---3--:R-:W-:Y:S06]  /*1077f0*/  HMMA.16816.F32 R32, R36.reuse, R8, R56 ;  /* 0x000000082420723c */ /* 0x048fec0000001838 */
[C---:B-1----:R-:W-:Y:S06]  /*107800*/  HMMA.16816.F32 R4, R36.reuse, R10, R52 ;  /* 0x0000000a2404723c */ /* 0x042fec0000001834 */
[C---:B------:R-:W-:Y:S06]  /*107810*/  HMMA.16816.F32 R20, R36.reuse, R12, R20 ;  /* 0x0000000c2414723c */ /* 0x040fec0000001814 */
[C---:B------:R-:W-:Y:S05]  /*107820*/  HMMA.16816.F32 R8, R36.reuse, R14, R24 ;  /* 0x0000000e2408723c */ /* 0x040fea0000001818 */
[----:B------:R-:W-:Y:S04]  /*107830*/  STL.64 [R1+0x1760], R32 ;  /* 0x0017602001007387 */ /* 0x000fe80000100a00 */
[----:B------:R-:W-:Y:S04]  /*107840*/  STL.64 [R1+0x1768], R34 ;  /* 0x0017682201007387 */ /* 0x000fe80000100a00 */
[----:B------:R-:W-:Y:S04]  /*107850*/  STL.64 [R1+0xb80], R4 ;  /* 0x000b800401007387 */ /* 0x000fe80000100a00 */
[----:B------:R1:W-:Y:S02]  /*107860*/  STL.64 [R1+0xb88], R6 ;  /* 0x000b880601007387 */ /* 0x0003e40000100a00 */
[----:B-1----:R-:W-:Y:S02]  /*107870*/  HMMA.16816.F32 R4, R36, R16, R28 ;  /* 0x000000102404723c */ /* 0x002fe4000000181c */
[----:B------:R-:W-:Y:S04]  /*107880*/  STL.64 [R1+0xad0], R20 ;  /* 0x000ad01401007387 */ /* 0x000fe80000100a00 */
[----:B------:R-:W-:Y:S04]  /*107890*/  STL.64 [R1+0xad8], R22 ;  /* 0x000ad81601007387 */ /* 0x000fe80000100a00 */
[----:B------:R1:W-:Y:S04]  /*1078a0*/  STL.64 [R1+0xac0], R8 ;  /* 0x000ac00801007387 */ /* 0x0003e80000100a00 */
[----:B------:R-:W-:Y:S09]  /*1078b0*/  STL.64 [R1+0xac8], R10 ;  /* 0x000ac80a01007387 */ /* 0x000ff20000100a00 */
[----:B------:R-:W-:Y:S04]  /*1078c0*/  STL.64 [R1+0x870], R4 ;  /* 0x0008700401007387 */ /* 0x000fe80000100a00 */
[----:B------:R2:W-:Y:S04]  /*1078d0*/  STL.64 [R1+0x878], R6 ;  /* 0x0008780601007387 */ /* 0x0005e80000100a00 */
[----:B------:R3:W-:Y:S04]  /*1078e0*/  STL [R1+0x2160], R49 ;  /* 0x0021603101007387 */ /* 0x0007e80000100800 */
        /* <DEDUP_REMOVED lines=9> */
[----:B-1----:R-:W4:Y:S04]  /*107980*/  LDL.LU R9, [R1+0x2174] ;  /* 0x0021740001097983 */ /* 0x002f280000300800 */
[----:B------:R1:W-:Y:S04]  /*107990*/  STL [R1+0x21a0], R47 ;  /* 0x0021a02f01007387 */ /* 0x0003e80000100800 */
[----:B------:R-:W4:Y:S04]  /*1079a0*/  LDL.LU R56, [R1+0x21b0] ;  /* 0x0021b00001387983 */ /* 0x000f280000300800 */
[----:B------:R1:W-:Y:S04]  /*1079b0*/  STL [R1+0x216c], R61 ;  /* 0x00216c3d01007387 */ /* 0x0003e80000100800 */
[----:B------:R-:W4:Y:S04]  /*1079c0*/  LDL.LU R57, [R1+0x217c] ;  /* 0x00217c0001397983 */ /* 0x000f280000300800 */
[----:B------:R1:W-:Y:S04]  /*1079d0*/  STL [R1+0x21a8], R60 ;  /* 0x0021a83c01007387 */ /* 0x0003e80000100800 */
        /* <DEDUP_REMOVED lines=15> */
[----:B---3--:R-:W3:Y:S04]  /*107ad0*/  LDL.LU R49, [R1+0x21bc] ;  /* 0x0021bc0001317983 */ /* 0x008ee80000300800 */
[----:B----4-:R-:W4:Y:S04]  /*107ae0*/  LDL.LU R50, [R1+0x700c] ;  /* 0x00700c0001327983 */ /* 0x010f280000300800 */
        /* <DEDUP_REMOVED lines=10> */
[----:B------:R-:W4:Y:S01]  /*107b90*/  LDL.LU R60, [R1+0x7010] ;  /* 0x00701000013c7983 */ /* 0x000f220000300800 */
[----:B------:R-:W-:-:S02]  /*107ba0*/  IADD3.X R9, R9, UR26, RZ, P1, !PT ;  /* 0x0000001a09097c10 */ /* 0x000fc40008ffe4ff */
[----:B------:R-:W-:Y:S02]  /*107bb0*/  IADD3 R56, P1, R56, UR21, RZ ;  /* 0x0000001538387c10 */ /* 0x000fe4000ff3e0ff */
[----:B------:R-:W-:Y:S02]  /*107bc0*/  IADD3.X R57, R57, UR26, RZ, P0, !PT ;  /* 0x0000001a39397c10 */ /* 0x000fe400087fe4ff */
[----:B------:R-:W-:Y:S02]  /*107bd0*/  IADD3 R58, P0, R58, UR21, RZ ;  /* 0x000000153a3a7c10 */ /* 0x000fe4000ff1e0ff */
[----:B------:R-:W-:Y:S01]  /*107be0*/  IADD3.X R59, R59, UR26, RZ, P6, !PT ;  /* 0x0000001a3b3b7c10 */ /* 0x000fe2000b7fe4ff */
[----:B------:R0:W-:Y:S01]  /*107bf0*/  STL [R1+0x2174], R9 ;  /* 0x0021740901007387 */ /* 0x0001e20000100800 */
[----:B--2---:R-:W-:-:S03]  /*107c00*/  IADD3 R6, P6, R6, UR21, RZ ;  /* 0x0000001506067c10 */ /* 0x004fc6000ffde0ff */
[----:B------:R1:W-:Y:S01]  /*107c10*/  STL [R1+0x21b0], R56 ;  /* 0x0021b03801007387 */ /* 0x0003e20000100800 */
[----:B------:R-:W-:-:S03]  /*107c20*/  IADD3.X R7, R7, UR26, RZ, P5, !PT ;  /* 0x0000001a07077c10 */ /* 0x000fc6000affe4ff */
[----:B------:R2:W-:Y:S01]  /*107c30*/  STL [R1+0x217c], R57 ;  /* 0x00217c3901007387 */ /* 0x0005e20000100800 */
[----:B------:R-:W-:-:S03]  /*107c40*/  IADD3 R4, P5, R4, UR21, RZ ;  /* 0x0000001504047c10 */ /* 0x000fc6000ffbe0ff */
        /* <DEDUP_REMOVED lines=21> */
[----:B---3--:R-:W-:-:S03]  /*107da0*/  IADD3.X R49, R49, UR26, RZ, P6, !PT ;  /* 0x0000001a31317c10 */ /* 0x008fc6000b7fe4ff */
[----:B------:R3:W-:Y:S01]  /*107db0*/  STL [R1+0x21ac], R35 ;  /* 0x0021ac2301007387 */ /* 0x0007e20000100800 */
[----:B----4-:R-:W-:-:S03]  /*107dc0*/  IADD3 R50, P6, R50, UR21, RZ ;  /* 0x0000001532327c10 */ /* 0x010fc6000ffde0ff */
        /* <DEDUP_REMOVED lines=16> */
[----:B------:R4:W-:Y:S04]  /*107ed0*/  STL [R1+0x6ffc], R42 ;  /* 0x006ffc2a01007387 */ /* 0x0009e80000100800 */
[----:B------:R4:W-:Y:S01]  /*107ee0*/  STL [R1+0x21d4], R43 ;  /* 0x0021d42b01007387 */ /* 0x0009e20000100800 */
[----:B------:R-:W-:-:S03]  /*107ef0*/  IADD3.X R47, R47, UR26, RZ, P1, !PT ;  /* 0x0000001a2f2f7c10 */ /* 0x000fc60008ffe4ff */
[----:B------:R4:W-:Y:S01]  /*107f00*/  STL [R1+0x6ff4], R44 ;  /* 0x006ff42c01007387 */ /* 0x0009e20000100800 */
[----:B------:R-:W-:-:S03]  /*107f10*/  IADD3 R61, P1, R61, UR21, RZ ;  /* 0x000000153d3d7c10 */ /* 0x000fc6000ff3e0ff */
[----:B------:R4:W-:Y:S04]  /*107f20*/  STL [R1+0x7020], R45 ;  /* 0x0070202d01007387 */ /* 0x0009e80000100800 */
[----:B------:R4:W-:Y:S01]  /*107f30*/  STL [R1+0x6fec], R46 ;  /* 0x006fec2e01007387 */ /* 0x0009e20000100800 */
[----:B------:R-:W-:-:S03]  /*107f40*/  IADD3.X R60, R60, UR26, RZ, P0, !PT ;  /* 0x0000001a3c3c7c10 */ /* 0x000fc600087fe4ff */
[----:B0-----:R-:W4:Y:S04]  /*107f50*/  LDL.LU R9, [R1+0x6fdc] ;  /* 0x006fdc0001097983 */ /* 0x001f280000300800 */
[----:B------:R0:W-:Y:S04]  /*107f60*/  STL [R1+0x7018], R47 ;  /* 0x0070182f01007387 */ /* 0x0001e80000100800 */
[----:B-1----:R-:W4:Y:S04]  /*107f70*/  LDL.LU R56, [R1+0x7008] ;  /* 0x0070080001387983 */ /* 0x002f280000300800 */
[----:B------:R1:W-:Y:S04]  /*107f80*/  STL [R1+0x6fe4], R61 ;  /* 0x006fe43d01007387 */ /* 0x0003e80000100800 */
[----:B--2---:R-:W2:Y:S04]  /*107f90*/  LDL.LU R57, [R1+0x6fd4] ;  /* 0x006fd40001397983 */ /* 0x004ea80000300800 */
[----:B------:R1:W-:Y:S04]  /*107fa0*/  STL [R1+0x7010], R60 ;  /* 0x0070103c01007387 */ /* 0x0003e80000100800 */
        /* <DEDUP_REMOVED lines=27> */
[----:B------:R-:W4:Y:S01]  /*108160*/  LDL.LU R60, [R1+0x6f64] ;  /* 0x006f6400013c7983 */ /* 0x000f220000300800 */
[----:B------:R-:W-:-:S02]  /*108170*/  IADD3 R9, P0, R9, UR21, RZ ;  /* 0x0000001509097c10 */ /* 0x000fc4000ff1e0ff */
[----:B------:R-:W-:Y:S02]  /*108180*/  IADD3.X R56, R56, UR26, RZ, P6, !PT ;  /* 0x0000001a38387c10 */ /* 0x000fe4000b7fe4ff */
[----:B--2---:R-:W-:Y:S02]  /*108190*/  IADD3 R57, P6, R57, UR21, RZ ;  /* 0x0000001539397c10 */ /* 0x004fe4000ffde0ff */
[----:B------:R-:W-:Y:S02]  /*1081a0*/  IADD3.X R58, R58, UR26, RZ, P5, !PT ;  /* 0x0000001a3a3a7c10 */ /* 0x000fe4000affe4ff */
[----:B------:R-:W-:Y:S01]  /*1081b0*/  IADD3 R59, P5, R59, UR21, RZ ;  /* 0x000000153b3b7c10 */ /* 0x000fe2000ffbe0ff */
        /* <DEDUP_REMOVED lines=19> */
[----:B---3--:R-:W-:-:S03]  /*1082f0*/  IADD3 R35, P0, R35, UR21, RZ ;  /* 0x0000001523237c10 */ /* 0x008fc6000ff1e0ff */
[----:B------:R3:W-:Y:S01]  /*108300*/  STL [R1+0x6fb4], R3 ;  /* 0x006fb40301007387 */ /* 0x0007e20000100800 */
[----:B----4-:R-:W-:-:S03]  /*108310*/  IADD3.X R18, R18, UR26, RZ, P6, !PT ;  /* 0x0000001a12127c10 */ /* 0x010fc6000b7fe4ff */
        /* <DEDUP_REMOVED lines=24> */
[----:B------:R4:W-:Y:S04]  /*1084a0*/  STL [R1+0x6fb0], R42 ;  /* 0x006fb02a01007387 */ /* 0x0009e80000100800 */
[----:B------:R4:W-:Y:S01]  /*1084b0*/  STL [R1+0x6f7c], R43 ;  /* 0x006f7c2b01007387 */ /* 0x0009e20000100800 */
[----:B------:R-:W-:-:S03]  /*1084c0*/  IADD3 R47, P0, R47, UR21, RZ ;  /* 0x000000152f2f7c10 */ /* 0x000fc6000ff1e0ff */
[----:B------:R4:W-:Y:S01]  /*1084d0*/  STL [R1+0x6fa8], R44 ;  /* 0x006fa82c01007387 */ /* 0x0009e20000100800 */
[----:B------:R-:W-:-:S03]  /*1084e0*/  IADD3.X R61, R61, UR26, RZ, P6, !PT ;  /* 0x0000001a3d3d7c10 */ /* 0x000fc6000b7fe4ff */
[----:B------:R4:W-:Y:S04]  /*1084f0*/  STL [R1+0x6f74], R45 ;  /* 0x006f742d01007387 */ /* 0x0009e80000100800 */
[----:B------:R4:W-:Y:S01]  /*108500*/  STL [R1+0x6fa0], R46 ;  /* 0x006fa02e01007387 */ /* 0x0009e20000100800 */
[----:B------:R-:W-:-:S03]  /*108510*/  IADD3 R60, P6, R60, UR21, RZ ;  /* 0x000000153c3c7c10 */ /* 0x000fc6000ffde0ff */
        /* <DEDUP_REMOVED lines=34> */
[----:B------:R-:W-:-:S02]  /*108740*/  IADD3.X R9, R9, UR26, RZ, P5, !PT ;  /* 0x0000001a09097c10 */ /* 0x000fc4000affe4ff */
[----:B------:R-:W-:Y:S02]  /*108750*/  IADD3 R56, P5, R56, UR21, RZ ;  /* 0x0000001538387c10 */ /* 0x000fe4000ffbe0ff */
[----:B--2---:R-:W-:Y:S02]  /*108760*/  IADD3.X R57, R57, UR26, RZ, P4, !PT ;  /* 0x0000001a39397c10 */ /* 0x004fe4000a7fe4ff */
[----:B------:R-:W-:Y:S02]  /*108770*/  IADD3 R58, P4, R58, UR21, RZ ;  /* 0x000000153a3a7c10 */ /* 0x000fe4000ff9e0ff */
[----:B------:R-:W-:Y:S01]  /*108780*/  IADD3.X R59, R59, UR26, RZ, P3, !PT ;  /* 0x0000001a3b3b7c10 */ /* 0x000fe20009ffe4ff */
        /* <DEDUP_REMOVED lines=184> */
[----:B---3--:R-:W-:Y:S02]  /*109310*/  IADD3 R58, P1, R58, UR21, RZ ;  /* 0x000000153a3a7c10 */ /* 0x008fe4000ff3e0ff */
[----:B----4-:R-:W-:Y:S01]  /*109320*/  IADD3.X R59, R59, UR26, RZ, P0, !PT ;  /* 0x0000001a3b3b7c10 */ /* 0x010fe200087fe4ff */
        /* <DEDUP_REMOVED lines=91> */
[----:B---3--:R-:W-:Y:S02]  /*1098e0*/  IADD3.X R58, R58, UR26, RZ, P6, !PT ;  /* 0x0000001a3a3a7c10 */ /* 0x008fe4000b7fe4ff */
[----:B----4-:R-:W-:Y:S01]  /*1098f0*/  IADD3 R59, P6, R59, UR21, RZ ;  /* 0x000000153b3b7c10 */ /* 0x010fe2000ffde0ff */
        /* <DEDUP_REMOVED lines=1023> */
[----:B------:R-:W-:Y:S01]  /*10d8f0*/  STL [R1+0x68c8], R9 ;  /* 0x0068c80901007387 */ /* 0x000fe20000100800 */
[----:B------:R-:W-:-:S03]  /*10d900*/  IADD3 R6, P3, R6, UR21, RZ ;  /* 0x0000001506067c10 */ /* 0x000fc6000ff7e0ff */
[----:B------:R-:W-:Y:S01]  /*10d910*/  STL [R1+0x6894], R56 ;  /* 0x0068943801007387 */ /* 0x000fe20000100800 */
[----:B------:R-:W-:-:S03]  /*10d920*/  IADD3.X R7, R7, UR26, RZ, P2, !PT ;  /* 0x0000001a07077c10 */ /* 0x000fc600097fe4ff */
        /* <DEDUP_REMOVED lines=36> */
[----:B------:R0:W-:Y:S01]  /*10db70*/  STL [R1+0x6878], R51 ;  /* 0x0068783301007387 */ /* 0x0001e20000100800 */
[----:B------:R-:W-:-:S03]  /*10db80*/  IADD3.X R44, R44, UR26, RZ, P6, !PT ;  /* 0x0000001a2c2c7c10 */ /* 0x000fc6000b7fe4ff */
[----:B------:R1:W-:Y:S01]  /*10db90*/  STL [R1+0x6844], R40 ;  /* 0x0068442801007387 */ /* 0x0003e20000100800 */
[----:B------:R-:W-:-:S03]  /*10dba0*/  IADD3.X R45, R45, UR26, RZ, P5, !PT ;  /* 0x0000001a2d2d7c10 */ /* 0x000fc6000affe4ff */
[----:B------:R2:W-:Y:S01]  /*10dbb0*/  STL [R1+0x6870], R41 ;  /* 0x0068702901007387 */ /* 0x0005e20000100800 */
[----:B------:R-:W-:-:S03]  /*10dbc0*/  IADD3.X R46, R46, UR26, RZ, P4, !PT ;  /* 0x0000001a2e2e7c10 */ /* 0x000fc6000a7fe4ff */
[----:B------:R3:W-:Y:S01]  /*10dbd0*/  STL [R1+0x683c], R42 ;  /* 0x00683c2a01007387 */ /* 0x0007e20000100800 */
[----:B------:R-:W-:-:S03]  /*10dbe0*/  IADD3.X R60, R60, UR26, RZ, P1, !PT ;  /* 0x0000001a3c3c7c10 */ /* 0x000fc60008ffe4ff */
[----:B------:R-:W-:Y:S01]  /*10dbf0*/  STL [R1+0x6868], R43 ;  /* 0x0068682b01007387 */ /* 0x000fe20000100800 */
[----:B------:R-:W-:-:S03]  /*10dc00*/  IADD3.X R47, R47, UR26, RZ, P3, !PT ;  /* 0x0000001a2f2f7c10 */ /* 0x000fc60009ffe4ff */
[----:B------:R4:W-:Y:S01]  /*10dc10*/  STL [R1+0x6860], R44 ;  /* 0x0068602c01007387 */ /* 0x0009e20000100800 */
[----:B------:R-:W-:-:S03]  /*10dc20*/  IADD3.X R61, R61, UR26, RZ, P2, !PT ;  /* 0x0000001a3d3d7c10 */ /* 0x000fc600097fe4ff */
[----:B------:R4:W-:Y:S04]  /*10dc30*/  STL [R1+0x6858], R45 ;  /* 0x0068582d01007387 */ /* 0x0009e80000100800 */
[----:B------:R4:W-:Y:S04]  /*10dc40*/  STL [R1+0x6850], R46 ;  /* 0x0068502e01007387 */ /* 0x0009e80000100800 */
[----:B------:R-:W-:Y:S04]  /*10dc50*/  STL [R1+0x6838], R60 ;  /* 0x0068383c01007387 */ /* 0x000fe80000100800 */
[----:B------:R-:W-:Y:S04]  /*10dc60*/  STL [R1+0x6848], R47 ;  /* 0x0068482f01007387 */ /* 0x000fe80000100800 */
[----:B------:R4:W-:Y:S04]  /*10dc70*/  STL [R1+0x6840], R61 ;  /* 0x0068403d01007387 */ /* 0x0009e80000100800 */
[----:B0-----:R-:W4:Y:S04]  /*10dc80*/  LDL.LU R51, [R1+0x6834] ;  /* 0x0068340001337983 */ /* 0x001f280000300800 */
[----:B-1----:R-:W4:Y:S04]  /*10dc90*/  LDL.LU R40, [R1+0x682c] ;  /* 0x00682c0001287983 */ /* 0x002f280000300800 */
[----:B--2---:R-:W2:Y:S04]  /*10dca0*/  LDL.LU R41, [R1+0x6824] ;  /* 0x0068240001297983 */ /* 0x004ea80000300800 */
[----:B---3--:R-:W3:Y:S04]  /*10dcb0*/  LDL.LU R42, [R1+0x681c] ;  /* 0x00681c00012a7983 */ /* 0x008ee80000300800 */
[----:B----4-:R-:W4:Y:S04]  /*10dcc0*/  LDL.LU R44, [R1+0x6814] ;  /* 0x00681400012c7983 */ /* 0x010f280000300800 */
[----:B------:R-:W4:Y:S04]  /*10dcd0*/  LDL.LU R45, [R1+0x680c] ;  /* 0x00680c00012d7983 */ /* 0x000f280000300800 */
[----:B------:R-:W4:Y:S04]  /*10dce0*/  LDL.LU R46, [R1+0x6804] ;  /* 0x00680400012e7983 */ /* 0x000f280000300800 */
[----:B------:R-:W4:Y:S04]  /*10dcf0*/  LDL.LU R61, [R1+0x6830] ;  /* 0x00683000013d7983 */ /* 0x000f280000300800 */
[----:B------:R-:W4:Y:S04]  /*10dd00*/  LDL.LU R47, [R1+0x67fc] ;  /* 0x0067fc00012f7983 */ /* 0x000f280000300800 */
[----:B------:R-:W4:Y:S04]  /*10dd10*/  LDL.LU R60, [R1+0x6828] ;  /* 0x00682800013c7983 */ /* 0x000f280000300800 */
[----:B------:R-:W4:Y:S01]  /*10dd20*/  LDL.LU R43, [R1+0x2fd8] ;  /* 0x002fd800012b7983 */ /* 0x000f220000300800 */
[----:B------:R-:W-:-:S02]  /*10dd30*/  IADD3 R51, P5, R51, UR21, RZ ;  /* 0x0000001533337c10 */ /* 0x000fc4000ffbe0ff */
[----:B------:R-:W-:Y:S02]  /*10dd40*/  IADD3 R40, P4, R40, UR21, RZ ;  /* 0x0000001528287c10 */ /* 0x000fe4000ff9e0ff */
[----:B--2---:R-:W-:Y:S02]  /*10dd50*/  IADD3 R41, P3, R41, UR21, RZ ;  /* 0x0000001529297c10 */ /* 0x004fe4000ff7e0ff */
[----:B---3--:R-:W-:Y:S02]  /*10dd60*/  IADD3 R42, P2, R42, UR21, RZ ;  /* 0x000000152a2a7c10 */ /* 0x008fe4000ff5e0ff */
[----:B----4-:R-:W-:Y:S02]  /*10dd70*/  IADD3 R44, P1, R44, UR21, RZ ;  /* 0x000000152c2c7c10 */ /* 0x010fe4000ff3e0ff */
[----:B------:R-:W-:Y:S02]  /*10dd80*/  IADD3 R45, P0, R45, UR21, RZ ;  /* 0x000000152d2d7c10 */ /* 0x000fe4000ff1e0ff */
[----:B------:R-:W-:-:S02]  /*10dd90*/  IADD3 R46, P6, R46, UR21, RZ ;  /* 0x000000152e2e7c10 */ /* 0x000fc4000ffde0ff */
[----:B------:R-:W-:Y:S01]  /*10dda0*/  IADD3.X R61, R61, UR26, RZ, P5, !PT ;  /* 0x0000001a3d3d7c10 */ /* 0x000fe2000affe4ff */
[----:B------:R-:W-:-:S05]  /*10ddb0*/  VIADD R43, R43, 0x1 ;  /* 0x000000012b2b7836 */ /* 0x000fca0000000000 */
[----:B------:R-:W-:Y:S04]  /*10ddc0*/  STL [R1+0x2fd8], R43 ;  /* 0x002fd82b01007387 */ /* 0x000fe80000100800 */
[----:B------:R-:W-:Y:S04]  /*10ddd0*/  STL [R1+0x6834], R51 ;  /* 0x0068343301007387 */ /* 0x000fe80000100800 */
[----:B------:R-:W-:Y:S04]  /*10dde0*/  STL [R1+0x682c], R40 ;  /* 0x00682c2801007387 */ /* 0x000fe80000100800 */
[----:B------:R-:W-:Y:S04]  /*10ddf0*/  STL [R1+0x6824], R41 ;  /* 0x0068242901007387 */ /* 0x000fe80000100800 */
[----:B------:R-:W-:Y:S04]  /*10de00*/  STL [R1+0x681c], R42 ;  /* 0x00681c2a01007387 */ /* 0x000fe80000100800 */
[----:B------:R-:W-:Y:S04]  /*10de10*/  STL [R1+0x6814], R44 ;  /* 0x0068142c01007387 */ /* 0x000fe80000100800 */
[----:B------:R-:W2:Y:S04]  /*10de20*/  LDL.LU R56, [R1+0x67f4] ;  /* 0x0067f40001387983 */ /* 0x000ea80000300800 */
[----:B------:R-:W-:Y:S04]  /*10de30*/  STL [R1+0x680c], R45 ;  /* 0x00680c2d01007387 */ /* 0x000fe80000100800 */
[----:B------:R-:W3:Y:S04]  /*10de40*/  LDL.LU R57, [R1+0x6820] ;  /* 0x0068200001397983 */ /* 0x000ee80000300800 */
[----:B------:R0:W-:Y:S04]  /*10de50*/  STL [R1+0x6804], R46 ;  /* 0x0068042e01007387 */ /* 0x0001e80000100800 */
[----:B------:R-:W4:Y:S04]  /*10de60*/  LDL.LU R58, [R1+0x67ec] ;  /* 0x0067ec00013a7983 */ /* 0x000f280000300800 */
        /* <DEDUP_REMOVED lines=13> */
[----:B-1----:R-:W4:Y:S01]  /*10df40*/  LDL.LU R61, [R1+0x67e8] ;  /* 0x0067e800013d7983 */ /* 0x002f220000300800 */
[----:B------:R-:W-:-:S02]  /*10df50*/  IADD3 R47, P5, R47, UR21, RZ ;  /* 0x000000152f2f7c10 */ /* 0x000fc4000ffbe0ff */
[----:B------:R-:W-:Y:S01]  /*10df60*/  IADD3.X R60, R60, UR26, RZ, P4, !PT ;  /* 0x0000001a3c3c7c10 */ /* 0x000fe2000a7fe4ff */
[----:B------:R-:W4:Y:S04]  /*10df70*/  LDL.LU R18, [R1+0x67b4] ;  /* 0x0067b40001127983 */ /* 0x000f280000300800 */
[----:B------:R-:W4:Y:S04]  /*10df80*/  LDL.LU R19, [R1+0x67e0] ;  /* 0x0067e00001137983 */ /* 0x000f280000300800 */
        /* <DEDUP_REMOVED lines=13> */
[----:B--2---:R-:W-:-:S05]  /*10e060*/  IADD3 R56, P4, R56, UR21, RZ ;  /* 0x0000001538387c10 */ /* 0x004fca000ff9e0ff */
[----:B------:R-:W-:Y:S01]  /*10e070*/  STL [R1+0x67f4], R56 ;  /* 0x0067f43801007387 */ /* 0x000fe20000100800 */
[----:B---3--:R-:W-:-:S05]  /*10e080*/  IADD3.X R57, R57, UR26, RZ, P3, !PT ;  /* 0x0000001a39397c10 */ /* 0x008fca0009ffe4ff */
[----:B------:R-:W-:Y:S01]  /*10e090*/  STL [R1+0x6820], R57 ;  /* 0x0068203901007387 */ /* 0x000fe20000100800 */
[----:B----4-:R-:W-:-:S05]  /*10e0a0*/  IADD3 R58, P3, R58, UR21, RZ ;  /* 0x000000153a3a7c10 */ /* 0x010fca000ff7e0ff */
[----:B------:R-:W-:Y:S01]  /*10e0b0*/  STL [R1+0x67ec], R58 ;  /* 0x0067ec3a01007387 */ /* 0x000fe20000100800 */
[----:B------:R-:W-:Y:S02]  /*10e0c0*/  IADD3.X R59, R59, UR26, RZ, P2, !PT ;  /* 0x0000001a3b3b7c10 */ /* 0x000fe400097fe4ff */
        /* <DEDUP_REMOVED lines=20> */
[----:B------:R-:W-:Y:S02]  /*10e210*/  IADD3 R46, P4, R46, UR21, RZ ;  /* 0x000000152e2e7c10 */ /* 0x000fe4000ff9e0ff */
[----:B------:R-:W-:-:S03]  /*10e220*/  IADD3.X R61, R61, UR26, RZ, P3, !PT ;  /* 0x0000001a3d3d7c10 */ /* 0x000fc60009ffe4ff */
[----:B------:R0:W-:Y:S04]  /*10e230*/  STL [R1+0x67bc], R46 ;  /* 0x0067bc2e01007387 */ /* 0x0001e80000100800 */
[----:B------:R-:W-:Y:S04]  /*10e240*/  STL [R1+0x67f0], R35 ;  /* 0x0067f02301007387 */ /* 0x000fe80000100800 */
[----:B0-----:R-:W2:Y:S04]  /*10e250*/  LDL.LU R46, [R1+0x67b0] ;  /* 0x0067b000012e7983 */ /* 0x001ea80000300800 */
[----:B------:R0:W-:Y:S04]  /*10e260*/  STL [R1+0x67e8], R61 ;  /* 0x0067e83d01007387 */ /* 0x0001e80000100800 */
[----:B0-----:R-:W3:Y:S01]  /*10e270*/  LDL.LU R61, [R1+0x677c] ;  /* 0x00677c00013d7983 */ /* 0x001ee20000300800 */
[----:B------:R-:W-:-:S02]  /*10e280*/  IADD3 R18, P3, R18, UR21, RZ ;  /* 0x0000001512127c10 */ /* 0x000fc4000ff7e0ff */
[----:B------:R-:W-:Y:S02]  /*10e290*/  IADD3.X R19, R19, UR26, RZ, P2, !PT ;  /* 0x0000001a13137c10 */ /* 0x000fe400097fe4ff */
[----:B------:R-:W-:Y:S01]  /*10e2a0*/  IADD3 R48, P2, R48, UR21, RZ ;  /* 0x0000001530307c10 */ /* 0x000fe2000ff5e0ff */
[----:B------:R-:W-:Y:S01]  /*10e2b0*/  STL [R1+0x67b4], R18 ;  /* 0x0067b41201007387 */ /* 0x000fe20000100800 */
[----:B------:R-:W-:Y:S02]  /*10e2c0*/  IADD3.X R49, R49, UR26, RZ, P1, !PT ;  /* 0x0000001a31317c10 */ /* 0x000fe40008ffe4ff */
[----:B------:R-:W-:Y:S01]  /*10e2d0*/  IADD3 R50, P1, R50, UR21, RZ ;  /* 0x0000001532327c10 */ /* 0x000fe2000ff3e0ff */
[----:B------:R-:W-:Y:S01]  /*10e2e0*/  STL [R1+0x67e0], R19 ;  /* 0x0067e01301007387 */ /* 0x000fe20000100800 */
[----:B------:R-:W-:Y:S02]  /*10e2f0*/  IADD3.X R51, R51, UR26, RZ, P0, !PT ;  /* 0x0000001a33337c10 */ /* 0x000fe400087fe4ff */
[----:B------:R-:W-:Y:S01]  /*10e300*/  IADD3 R40, P0, R40, UR21, RZ ;  /* 0x0000001528287c10 */ /* 0x000fe2000ff1e0ff */
        /* <DEDUP_REMOVED lines=12> */
[----:B------:R-:W-:Y:S04]  /*10e3d0*/  STL [R1+0x6794], R42 ;  /* 0x0067942a01007387 */ /* 0x000fe80000100800 */
[----:B------:R-:W-:Y:S04]  /*10e3e0*/  STL [R1+0x67c0], R44 ;  /* 0x0067c02c01007387 */ /* 0x000fe80000100800 */
[----:B------:R-:W4:Y:S04]  /*10e3f0*/  LDL.LU R56, [R1+0x67a8] ;  /* 0x0067a80001387983 */ /* 0x000f280000300800 */
[----:B------:R-:W-:Y:S04]  /*10e400*/  STL [R1+0x678c], R45 ;  /* 0x00678c2d01007387 */ /* 0x000fe80000100800 */
        /* <DEDUP_REMOVED lines=17> */
[----:B------:R-:W4:Y:S04]  /*10e520*/  LDL.LU R18, [R1+0x6768] ;  /* 0x0067680001127983 */ /* 0x000f280000300800 */
[----:B------:R-:W4:Y:S01]  /*10e530*/  LDL.LU R19, [R1+0x6734] ;  /* 0x0067340001137983 */ /* 0x000f220000300800 */
[----:B--2---:R-:W-:-:S05]  /*10e540*/  IADD3.X R46, R46, UR26, RZ, P3, !PT ;  /* 0x0000001a2e2e7c10 */ /* 0x004fca0009ffe4ff */
[----:B------:R0:W-:Y:S04]  /*10e550*/  STL [R1+0x67b0], R46 ;  /* 0x0067b02e01007387 */ /* 0x0001e80000100800 */
[----:B------:R-:W2:Y:S01]  /*10e560*/  LDL.LU R48, [R1+0x6760] ;  /* 0x0067600001307983 */ /* 0x000ea20000300800 */
[----:B---3--:R-:W-:-:S05]  /*10e570*/  IADD3 R61, P3, R61, UR21, RZ ;  /* 0x000000153d3d7c10 */ /* 0x008fca000ff7e0ff */
[----:B------:R1:W-:Y:S04]  /*10e580*/  STL [R1+0x677c], R61 ;  /* 0x00677c3d01007387 */ /* 0x0003e80000100800 */
        /* <DEDUP_REMOVED lines=8> */
[----:B0-----:R-:W3:Y:S04]  /*10e610*/  LDL.LU R46, [R1+0x670c] ;  /* 0x00670c00012e7983 */ /* 0x001ee80000300800 */
[----:B-1----:R-:W3:Y:S01]  /*10e620*/  LDL.LU R61, [R1+0x6738] ;  /* 0x00673800013d7983 */ /* 0x002ee20000300800 */
[----:B----4-:R-:W-:-:S02]  /*10e630*/  IADD3.X R56, R56, UR26, RZ, P2, !PT ;  /* 0x0000001a38387c10 */ /* 0x010fc400097fe4ff */
        /* <DEDUP_REMOVED lines=25> */
[----:B------:R-:W-:Y:S01]  /*10e7d0*/  IADD3.X R47, R47, UR26, RZ, P2, !PT ;  /* 0x0000001a2f2f7c10 */ /* 0x000fe200097fe4ff */
[----:B------:R-:W-:Y:S01]  /*10e7e0*/  STL [R1+0x6778], R34 ;  /* 0x0067782201007387 */ /* 0x000fe20000100800 */
[----:B------:R-:W-:-:S03]  /*10e7f0*/  IADD3 R60, P2, R60, UR21, RZ ;  /* 0x000000153c3c7c10 */ /* 0x000fc6000ff5e0ff */
[----:B------:R0:W-:Y:S04]  /*10e800*/  STL [R1+0x6770], R47 ;  /* 0x0067702f01007387 */ /* 0x0001e80000100800 */
[----:B------:R-:W-:Y:S04]  /*10e810*/  STL [R1+0x6744], R35 ;  /* 0x0067442301007387 */ /* 0x000fe80000100800 */
[----:B0-----:R-:W4:Y:S04]  /*10e820*/  LDL.LU R47, [R1+0x6704] ;  /* 0x00670400012f7983 */ /* 0x001f280000300800 */
[----:B------:R0:W-:Y:S04]  /*10e830*/  STL [R1+0x673c], R60 ;  /* 0x00673c3c01007387 */ /* 0x0001e80000100800 */
[----:B0-----:R-:W4:Y:S01]  /*10e840*/  LDL.LU R60, [R1+0x6730] ;  /* 0x00673000013c7983 */ /* 0x001f220000300800 */
[----:B------:R-:W-:-:S02]  /*10e850*/  IADD3.X R18, R18, UR26, RZ, P1, !PT ;  /* 0x0000001a12127c10 */ /* 0x000fc40008ffe4ff */
[----:B------:R-:W-:-:S03]  /*10e860*/  IADD3 R19, P1, R19, UR21, RZ ;  /* 0x0000001513137c10 */ /* 0x000fc6000ff3e0ff */
[----:B------:R-:W-:Y:S04]  /*10e870*/  STL [R1+0x6768], R18 ;  /* 0x0067681201007387 */ /* 0x000fe80000100800 */
[----:B------:R-:W-:Y:S01]  /*10e880*/  STL [R1+0x6734], R19 ;  /* 0x0067341301007387 */ /* 0x000fe20000100800 */
[----:B--2---:R-:W-:-:S05]  /*10e890*/  IADD3.X R48, R48, UR26, RZ, P0, !PT ;  /* 0x0000001a30307c10 */ /* 0x004fca00087fe4ff */
[----:B------:R-:W-:Y:S01]  /*10e8a0*/  STL [R1+0x6760], R48 ;  /* 0x0067603001007387 */ /* 0x000fe20000100800 */
[----:B---3--:R-:W-:Y:S02]  /*10e8b0*/  IADD3 R49, P0, R49, UR21, RZ ;  /* 0x0000001531317c10 */ /* 0x008fe4000ff1e0ff */
        /* <DEDUP_REMOVED lines=15> */
[----:B------:R-:W2:Y:S01]  /*10e9b0*/  LDL.LU R56, [R1+0x66fc] ;  /* 0x0066fc0001387983 */ /* 0x000ea20000300800 */
[----:B------:R-:W-:-:S03]  /*10e9c0*/  IADD3.X R61, R61, UR26, RZ, P2, !PT ;  /* 0x0000001a3d3d7c10 */ /* 0x000fc600097fe4ff */
[----:B------:R-:W-:Y:S04]  /*10e9d0*/  STL [R1+0x6740], R45 ;  /* 0x0067402d01007387 */ /* 0x000fe80000100800 */
[----:B------:R-:W3:Y:S04]  /*10e9e0*/  LDL.LU R57, [R1+0x6728] ;  /* 0x0067280001397983 */ /* 0x000ee80000300800 */
[----:B------:R0:W-:Y:S04]  /*10e9f0*/  STL [R1+0x670c], R46 ;  /* 0x00670c2e01007387 */ /* 0x0001e80000100800 */
[----:B------:R-:W3:Y:S04]  /*10ea00*/  LDL.LU R58, [R1+0x66f4] ;  /* 0x0066f400013a7983 */ /* 0x000ee80000300800 */
        /* <DEDUP_REMOVED lines=13> */
[----:B-1----:R-:W3:Y:S04]  /*10eae0*/  LDL.LU R61, [R1+0x66f0] ;  /* 0x0066f000013d7983 */ /* 0x002ee80000300800 */
[----:B------:R-:W3:Y:S04]  /*10eaf0*/  LDL.LU R18, [R1+0x66bc] ;  /* 0x0066bc0001127983 */ /* 0x000ee80000300800 */
[----:B------:R-:W3:Y:S01]  /*10eb00*/  LDL.LU R19, [R1+0x66e8] ;  /* 0x0066e80001137983 */ /* 0x000ee20000300800 */
[----:B----4-:R-:W-:-:S05]  /*10eb10*/  IADD3 R47, P2, R47, UR21, RZ ;  /* 0x000000152f2f7c10 */ /* 0x010fca000ff5e0ff */
[----:B------:R0:W-:Y:S04]  /*10eb20*/  STL [R1+0x6704], R47 ;  /* 0x0067042f01007387 */ /* 0x0001e80000100800 */
[----:B------:R-:W4:Y:S01]  /*10eb30*/  LDL.LU R48, [R1+0x66b4] ;  /* 0x0066b40001307983 */ /* 0x000f220000300800 */
[----:B------:R-:W-:-:S05]  /*10eb40*/  IADD3.X R60, R60, UR26, RZ, P1, !PT ;  /* 0x0000001a3c3c7c10 */ /* 0x000fca0008ffe4ff */
        /* <DEDUP_REMOVED lines=11> */
[----:B--2---:R-:W-:-:S02]  /*10ec00*/  IADD3 R56, P1, R56, UR21, RZ ;  /* 0x0000001538387c10 */ /* 0x004fc4000ff3e0ff */
[----:B---3--:R-:W-:-:S03]  /*10ec10*/  IADD3.X R57, R57, UR26, RZ, P0, !PT ;  /* 0x0000001a39397c10 */ /* 0x008fc600087fe4ff */
        /* <DEDUP_REMOVED lines=25> */
[----:B------:R-:W-:Y:S01]  /*10edb0*/  STL [R1+0x66cc], R34 ;  /* 0x0066cc2201007387 */ /* 0x000fe20000100800 */
        /* <DEDUP_REMOVED lines=8> */
[----:B----4-:R-:W-:Y:S01]  /*10ee40*/  IADD3 R48, P6, R48, UR21, RZ ;  /* 0x0000001530307c10 */ /* 0x010fe2000ffde0ff */
[----:B------:R-:W-:Y:S04]  /*10ee50*/  STL [R1+0x66bc], R18 ;  /* 0x0066bc1201007387 */ /* 0x000fe80000100800 */
        /* <DEDUP_REMOVED lines=18> */
[----:B------:R-:W4:Y:S01]  /*10ef80*/  LDL.LU R56, [R1+0x66b0] ;  /* 0x0066b00001387983 */ /* 0x000f220000300800 */
[----:B------:R-:W-:-:S03]  /*10ef90*/  IADD3 R60, P1, R60, UR21, RZ ;  /* 0x000000153c3c7c10 */ /* 0x000fc6000ff3e0ff */
        /* <DEDUP_REMOVED lines=10279> */
[----:B------:R0:W-:Y:S01]  /*137210*/  STL [R1+0x3168], R4 ;  /* 0x0031680401007387 */ /* 0x0001e20000100800 */
[----:B------:R-:W-:-:S03]  /*137220*/  IADD3.X R2, R2, UR26, RZ, P5, !PT ;  /* 0x0000001a02027c10 */ /* 0x000fc6000affe4ff */
[----:B------:R-:W-:Y:S01]  /*137230*/  STL [R1+0x3134], R5 ;  /* 0x0031340501007387 */ /* 0x000fe20000100800 */
[----:B------:R-:W-:-:S03]  /*137240*/  IADD3 R3, P5, R3, UR21, RZ ;  /* 0x0000001503037c10 */ /* 0x000fc6000ffbe0ff */
[----:B------:R-:W-:Y:S01]  /*137250*/  STL [R1+0x3160], R2 ;  /* 0x0031600201007387 */ /* 0x000fe20000100800 */
[----:B0-----:R-:W0:Y:S01]  /*137260*/  LDC R4, c[0x0][0x23c] ;  /* 0x00008f00ff047b82 */ /* 0x001e220000000800 */
[----:B------:R-:W-:Y:S02]  /*137270*/  IADD3.X R32, R32, UR26, RZ, P4, !PT ;  /* 0x0000001a20207c10 */ /* 0x000fe4000a7fe4ff */
        /* <DEDUP_REMOVED lines=11> */
[----:B-1----:R-:W4:Y:S04]  /*137330*/  LDL.LU R47, [R1+0x30dc] ;  /* 0x0030dc00012f7983 */ /* 0x002f280000300800 */
[----:B------:R1:W-:Y:S04]  /*137340*/  STL [R1+0x3114], R60 ;  /* 0x0031143c01007387 */ /* 0x0003e80000100800 */
[----:B-1----:R-:W4:Y:S01]  /*137350*/  LDL.LU R60, [R1+0x3108] ;  /* 0x00310800013c7983 */ /* 0x002f220000300800 */
[----:B------:R-:W-:-:S02]  /*137360*/  IADD3.X R18, R18, UR26, RZ, P1, !PT ;  /* 0x0000001a12127c10 */ /* 0x000fc40008ffe4ff */
[----:B------:R-:W-:-:S03]  /*137370*/  IADD3 R19, P1, R19, UR21, RZ ;  /* 0x0000001513137c10 */ /* 0x000fc6000ff3e0ff */
[----:B------:R1:W-:Y:S04]  /*137380*/  STL [R1+0x3140], R18 ;  /* 0x0031401201007387 */ /* 0x0003e80000100800 */
[----:B------:R0:W-:Y:S01]  /*137390*/  STL [R1+0x310c], R19 ;  /* 0x00310c1301007387 */ /* 0x0001e20000100800 */
        /* <DEDUP_REMOVED lines=22> */
[----:B------:R-:W-:Y:S04]  /*137500*/  STL [R1+0x30e4], R46 ;  /* 0x0030e42e01007387 */ /* 0x000fe80000100800 */
        /* <DEDUP_REMOVED lines=12> */
[----:B-1----:R-:W3:Y:S04]  /*1375d0*/  LDL.LU R18, [R1+0x30d0] ;  /* 0x0030d00001127983 */ /* 0x002ee80000300800 */
[----:B0-----:R-:W3:Y:S04]  /*1375e0*/  LDL.LU R19, [R1+0x7070] ;  /* 0x0070700001137983 */ /* 0x001ee80000300800 */
[----:B------:R-:W3:Y:S04]  /*1375f0*/  LDL.LU R61, [R1+0x30c8] ;  /* 0x0030c800013d7983 */ /* 0x000ee80000300800 */
        /* <DEDUP_REMOVED lines=16> */
[----:B------:R-:W-:Y:S01]  /*137700*/  IMAD.SHL.U32 R4, R4, 0x80, RZ ;  /* 0x0000008004047824 */ /* 0x000fe200078e00ff */
        /* <DEDUP_REMOVED lines=11> */
[----:B------:R-:W-:-:S03]  /*1377c0*/  IADD3 R5, P5, R4, R5, RZ ;  /* 0x0000000504057210 */ /* 0x000fc60007fbe0ff */
        /* <DEDUP_REMOVED lines=15> */
[----:B------:R-:W-:-:S05]  /*1378c0*/  IADD3.X R61, R61, UR26, RZ, P0, !PT ;  /* 0x0000001a3d3d7c10 */ /* 0x000fca00087fe4ff */
[----:B------:R0:W-:Y:S04]  /*1378d0*/  STL [R1+0x30c8], R61 ;  /* 0x0030c83d01007387 */ /* 0x0001e80000100800 */
[----:B------:R1:W-:Y:S04]  /*1378e0*/  STL [R1+0x30d0], R18 ;  /* 0x0030d01201007387 */ /* 0x0003e80000100800 */
[----:B0-----:R-:W2:Y:S01]  /*1378f0*/  LDL.LU R61, [R1+0x70ac] ;  /* 0x0070ac00013d7983 */ /* 0x001ea20000300800 */
[----:B------:R-:W-:Y:S02]  /*137900*/  SHF.R.S32.HI R2, RZ, 0x1f, R4 ;  /* 0x0000001fff027819 */ /* 0x000fe40000011404 */
[----:B------:R-:W-:-:S02]  /*137910*/  IADD3 R19, P1, R4, R19, RZ ;  /* 0x0000001304137210 */ /* 0x000fc40007f3e0ff */
[C---:B------:R-:W-:Y:S02]  /*137920*/  IADD3 R48, P0, R4.reuse, R48, RZ ;  /* 0x0000003004307210 */ /* 0x040fe40007f1e0ff */
[----:B------:R-:W-:Y:S02]  /*137930*/  IADD3.X R49, R49, UR26, RZ, P6, !PT ;  /* 0x0000001a31317c10 */ /* 0x000fe4000b7fe4ff */
[----:B----4-:R-:W-:Y:S01]  /*137940*/  IADD3 R50, P6, R4, R50, RZ ;  /* 0x0000003204327210 */ /* 0x010fe20007fde0ff */
[----:B------:R0:W-:Y:S04]  /*137950*/  STL [R1+0x7070], R19 ;  /* 0x0070701301007387 */ /* 0x0001e80000100800 */
[----:B------:R-:W-:Y:S04]  /*137960*/  STL [R1+0x707c], R48 ;  /* 0x00707c3001007387 */ /* 0x000fe80000100800 */
[----:B------:R-:W-:Y:S01]  /*137970*/  STL [R1+0x30c0], R49 ;  /* 0x0030c03101007387 */ /* 0x000fe20000100800 */
[----:B------:R-:W-:-:S03]  /*137980*/  IMAD.X R51, R2, 0x1, R51, P5 ;  /* 0x0000000102337824 */ /* 0x000fc600028e0633 */
[----:B------:R-:W-:Y:S01]  /*137990*/  STL [R1+0x7090], R50 ;  /* 0x0070903201007387 */ /* 0x000fe20000100800 */
[----:B------:R-:W-:-:S03]  /*1379a0*/  IADD3 R40, P5, R4, R40, RZ ;  /* 0x0000002804287210 */ /* 0x000fc60007fbe0ff */
        /* <DEDUP_REMOVED lines=12> */
[----:B------:R-:W3:Y:S01]  /*137a70*/  LDL.LU R55, [R1+0x7050] ;  /* 0x0070500001377983 */ /* 0x000ee20000300800 */
[----:B------:R-:W-:-:S03]  /*137a80*/  IMAD.X R60, R2, 0x1, R60, P1 ;  /* 0x00000001023c7824 */ /* 0x000fc600008e063c */
[----:B------:R-:W-:Y:S04]  /*137a90*/  STL [R1+0x78d4], R46 ;  /* 0x0078d42e01007387 */ /* 0x000fe80000100800 */
[----:B------:R-:W4:Y:S04]  /*137aa0*/  LDL.LU R8, [R1+0x70a8] ;  /* 0x0070a80001087983 */ /* 0x000f280000300800 */
[----:B------:R-:W-:Y:S04]  /*137ab0*/  STL [R1+0x70b0], R47 ;  /* 0x0070b02f01007387 */ /* 0x000fe80000100800 */
        /* <DEDUP_REMOVED lines=15> */
[----:B0-----:R-:W4:Y:S04]  /*137bb0*/  LDL.LU R19, [R1+0x7084] ;  /* 0x0070840001137983 */ /* 0x001f280000300800 */
[----:B------:R-:W4:Y:S04]  /*137bc0*/  LDL.LU R60, [R1+0x70e8] ;  /* 0x0070e800013c7983 */ /* 0x000f280000300800 */
[----:B------:R-:W4:Y:S04]  /*137bd0*/  LDL.LU R48, [R1+0x7080] ;  /* 0x0070800001307983 */ /* 0x000f280000300800 */
[----:B------:R-:W4:Y:S04]  /*137be0*/  LDL.LU R49, [R1+0x70fc] ;  /* 0x0070fc0001317983 */ /* 0x000f280000300800 */
[----:B------:R-:W4:Y:S01]  /*137bf0*/  LDL.LU R50, [R1+0x7098] ;  /* 0x0070980001327983 */ /* 0x000f220000300800 */
[----:B--2---:R-:W-:-:S05]  /*137c00*/  IADD3 R61, P1, R4, R61, RZ ;  /* 0x0000003d043d7210 */ /* 0x004fca0007f3e0ff */
        /* <DEDUP_REMOVED lines=9> */
[----:B0-----:R-:W2:Y:S01]  /*137ca0*/  LDL.LU R61, [R1+0x7130] ;  /* 0x00713000013d7983 */ /* 0x001ea20000300800 */
[----:B---3--:R-:W-:Y:S01]  /*137cb0*/  IMAD.X R55, R2, 0x1, R55, P0 ;  /* 0x0000000102377824 */ /* 0x008fe200000e0637 */
[----:B----4-:R-:W-:-:S04]  /*137cc0*/  IADD3 R8, P0, R4, R8, RZ ;  /* 0x0000000804087210 */ /* 0x010fc80007f1e0ff */
        /* <DEDUP_REMOVED lines=27> */
[----:B------:R-:W-:Y:S01]  /*137e80*/  IADD3 R18, P0, R4, R18, RZ ;  /* 0x0000001204127210 */ /* 0x000fe20007f1e0ff */
[----:B------:R-:W-:Y:S01]  /*137e90*/  IMAD.X R19, R2, 0x1, R19, P6 ;  /* 0x0000000102137824 */ /* 0x000fe200030e0613 */
[----:B------:R-:W-:Y:S01]  /*137ea0*/  IADD3 R60, P6, R4, R60, RZ ;  /* 0x0000003c043c7210 */ /* 0x000fe20007fde0ff */
[----:B------:R-:W-:Y:S04]  /*137eb0*/  STL [R1+0x7074], R35 ;  /* 0x0070742301007387 */ /* 0x000fe80000100800 */
[----:B------:R0:W-:Y:S04]  /*137ec0*/  STL [R1+0x70e8], R60 ;  /* 0x0070e83c01007387 */ /* 0x0001e80000100800 */
[----:B------:R1:W-:Y:S04]  /*137ed0*/  STL [R1+0x70ec], R18 ;  /* 0x0070ec1201007387 */ /* 0x0003e80000100800 */
[----:B0-----:R-:W3:Y:S01]  /*137ee0*/  LDL.LU R60, [R1+0x70b4] ;  /* 0x0070b400013c7983 */ /* 0x001ee20000300800 */
[----:B------:R-:W-:Y:S01]  /*137ef0*/  IMAD.X R48, R2, 0x1, R48, P5 ;  /* 0x0000000102307824 */ /* 0x000fe200028e0630 */
[----:B------:R-:W-:Y:S01]  /*137f00*/  IADD3 R49, P5, R4, R49, RZ ;  /* 0x0000003104317210 */ /* 0x000fe20007fbe0ff */
[----:B------:R-:W-:Y:S01]  /*137f10*/  IMAD.X R50, R2, 0x1, R50, P4 ;  /* 0x0000000102327824 */ /* 0x000fe200020e0632 */
[----:B------:R0:W-:Y:S04]  /*137f20*/  STL [R1+0x7084], R19 ;  /* 0x0070841301007387 */ /* 0x0001e80000100800 */
[----:B------:R-:W-:Y:S04]  /*137f30*/  STL [R1+0x7080], R48 ;  /* 0x0070803001007387 */ /* 0x000fe80000100800 */
[----:B------:R-:W-:Y:S04]  /*137f40*/  STL [R1+0x70fc], R49 ;  /* 0x0070fc3101007387 */ /* 0x000fe80000100800 */
[----:B------:R-:W-:Y:S01]  /*137f50*/  STL [R1+0x7098], R50 ;  /* 0x0070983201007387 */ /* 0x000fe20000100800 */
[----:B--2---:R-:W-:Y:S01]  /*137f60*/  IADD3 R51, P4, R4, R51, RZ ;  /* 0x0000003304337210 */ /* 0x004fe20007f9e0ff */
[----:B------:R-:W-:-:S04]  /*137f70*/  IMAD.X R40, R2, 0x1, R40, P3 ;  /* 0x0000000102287824 */ /* 0x000fc800018e0628 */
        /* <DEDUP_REMOVED lines=12> */
[----:B------:R-:W2:Y:S01]  /*138040*/  LDL.LU R55, [R1+0x712c] ;  /* 0x00712c0001377983 */ /* 0x000ea20000300800 */
[----:B------:R-:W-:-:S03]  /*138050*/  IADD3 R61, P0, R4, R61, RZ ;  /* 0x0000003d043d7210 */ /* 0x000fc60007f1e0ff */
        /* <DEDUP_REMOVED lines=23> */
[----:B---3--:R-:W-:-:S05]  /*1381d0*/  IMAD.X R60, R2, 0x1, R60, P6 ;  /* 0x00000001023c7824 */ /* 0x008fca00030e063c */
        /* <DEDUP_REMOVED lines=9> */
[----:B0-----:R-:W3:Y:S01]  /*138270*/  LDL.LU R60, [R1+0x7138] ;  /* 0x00713800013c7983 */ /* 0x001ee20000300800 */
[----:B--2---:R-:W-:Y:S01]  /*138280*/  IADD3 R55, P6, R4, R55, RZ ;  /* 0x0000003704377210 */ /* 0x004fe20007fde0ff */
[----:B----4-:R-:W-:-:S04]  /*138290*/  IMAD.X R8, R2, 0x1, R8, P5 ;  /* 0x0000000102087824 */ /* 0x010fc800028e0608 */
        /* <DEDUP_REMOVED lines=29> */
[----:B------:R-:W-:-:S05]  /*138470*/  IMAD.X R61, R2, 0x1, R61, P4 ;  /* 0x00000001023d7824 */ /* 0x000fca00020e063d */
[----:B------:R0:W-:Y:S04]  /*138480*/  STL [R1+0x7104], R61 ;  /* 0x0071043d01007387 */ /* 0x0001e80000100800 */
[----:B------:R1:W-:Y:S04]  /*138490*/  STL [R1+0x70f4], R18 ;  /* 0x0070f41201007387 */ /* 0x0003e80000100800 */
[----:B0-----:R-:W2:Y:S01]  /*1384a0*/  LDL.LU R61, [R1+0x71b0] ;  /* 0x0071b000013d7983 */ /* 0x001ea20000300800 */
[----:B------:R-:W-:Y:S01]  /*1384b0*/  IADD3 R19, P5, R4, R19, RZ ;  /* 0x0000001304137210 */ /* 0x000fe20007fbe0ff */
[----:B------:R-:W-:Y:S01]  /*1384c0*/  IMAD.X R49, R2, 0x1, R49, P3 ;  /* 0x0000000102317824 */ /* 0x000fe200018e0631 */
[----:B------:R-:W-:-:S02]  /*1384d0*/  IADD3 R48, P4, R4, R48, RZ ;  /* 0x0000003004307210 */ /* 0x000fc40007f9e0ff */
[----:B------:R-:W-:Y:S01]  /*1384e0*/  IADD3 R50, P3, R4, R50, RZ ;  /* 0x0000003204327210 */ /* 0x000fe20007f7e0ff */
[----:B------:R0:W-:Y:S04]  /*1384f0*/  STL [R1+0x716c], R19 ;  /* 0x00716c1301007387 */ /* 0x0001e80000100800 */
[----:B------:R-:W-:Y:S04]  /*138500*/  STL [R1+0x7168], R48 ;  /* 0x0071683001007387 */ /* 0x000fe80000100800 */
[----:B------:R-:W-:Y:S04]  /*138510*/  STL [R1+0x7100], R49 ;  /* 0x0071003101007387 */ /* 0x000fe80000100800 */
[----:B------:R-:W-:Y:S01]  /*138520*/  STL [R1+0x717c], R50 ;  /* 0x00717c3201007387 */ /* 0x000fe20000100800 */
[----:B---3--:R-:W-:Y:S01]  /*138530*/  IMAD.X R51, R2, 0x1, R51, P2 ;  /* 0x0000000102337824 */ /* 0x008fe200010e0633 */
[----:B------:R-:W-:-:S04]  /*138540*/  IADD3 R40, P2, R4, R40, RZ ;  /* 0x0000002804287210 */ /* 0x000fc80007f5e0ff */
        /* <DEDUP_REMOVED lines=1209> */
[----:B------:R2:W-:Y:S01]  /*13d0e0*/  STL [R1+0x77cc], R51 ;  /* 0x0077cc3301007387 */ /* 0x0005e20000100800 */
[----:B------:R-:W-:-:S03]  /*13d0f0*/  IADD3 R41, P3, R4, R41, RZ ;  /* 0x0000002904297210 */ /* 0x000fc60007f7e0ff */
[----:B------:R4:W-:Y:S01]  /*13d100*/  STL [R1+0x7764], R40 ;  /* 0x0077642801007387 */ /* 0x0009e20000100800 */
[----:B------:R-:W-:-:S03]  /*13d110*/  IMAD.X R42, R2, 0x1, R42, P2 ;  /* 0x00000001022a7824 */ /* 0x000fc600010e062a */
        /* <DEDUP_REMOVED lines=8> */
[----:B------:R-:W4:Y:S01]  /*13d1a0*/  LDL.LU R55, [R1+0x77e8] ;  /* 0x0077e80001377983 */ /* 0x000f220000300800 */
[----:B------:R-:W-:-:S03]  /*13d1b0*/  IADD3 R61, P0, R4, R61, RZ ;  /* 0x0000003d043d7210 */ /* 0x000fc60007f1e0ff */
[----:B------:R4:W-:Y:S04]  /*13d1c0*/  STL [R1+0x77f0], R46 ;  /* 0x0077f02e01007387 */ /* 0x0009e80000100800 */
        /* <DEDUP_REMOVED lines=18> */
[----:B--2---:R-:W2:Y:S04]  /*13d2f0*/  LDL.LU R51, [R1+0x77c0] ;  /* 0x0077c00001337983 */ /* 0x004ea80000300800 */
[----:B------:R-:W2:Y:S04]  /*13d300*/  LDL.LU R48, [R1+0x7830] ;  /* 0x0078300001307983 */ /* 0x000ea80000300800 */
[----:B------:R-:W2:Y:S04]  /*13d310*/  LDL.LU R49, [R1+0x77d8] ;  /* 0x0077d80001317983 */ /* 0x000ea80000300800 */
[----:B------:R-:W2:Y:S01]  /*13d320*/  LDL.LU R50, [R1+0x782c] ;  /* 0x00782c0001327983 */ /* 0x000ea20000300800 */
[----:B---3--:R-:W-:-:S05]  /*13d330*/  IMAD.X R60, R2, 0x1, R60, P6 ;  /* 0x00000001023c7824 */ /* 0x008fca00030e063c */
[----:B------:R0:W-:Y:S04]  /*13d340*/  STL [R1+0x7784], R60 ;  /* 0x0077843c01007387 */ /* 0x0001e80000100800 */
[----:B----4-:R-:W3:Y:S04]  /*13d350*/  LDL.LU R40, [R1+0x77d4] ;  /* 0x0077d40001287983 */ /* 0x010ee80000300800 */
[----:B------:R-:W4:Y:S04]  /*13d360*/  LDL.LU R41, [R1+0x7828] ;  /* 0x0078280001297983 */ /* 0x000f280000300800 */
[----:B------:R-:W4:Y:S04]  /*13d370*/  LDL.LU R42, [R1+0x77e4] ;  /* 0x0077e400012a7983 */ /* 0x000f280000300800 */
[----:B------:R-:W4:Y:S04]  /*13d380*/  LDL.LU R44, [R1+0x77e0] ;  /* 0x0077e000012c7983 */ /* 0x000f280000300800 */
[----:B------:R-:W4:Y:S04]  /*13d390*/  LDL.LU R45, [R1+0x77f8] ;  /* 0x0077f800012d7983 */ /* 0x000f280000300800 */
[----:B------:R-:W4:Y:S04]  /*13d3a0*/  LDL.LU R46, [R1+0x77f4] ;  /* 0x0077f400012e7983 */ /* 0x000f280000300800 */
[----:B------:R-:W4:Y:S04]  /*13d3b0*/  LDL.LU R47, [R1+0x7804] ;  /* 0x00780400012f7983 */ /* 0x000f280000300800 */
[----:B------:R-:W4:Y:S04]  /*13d3c0*/  LDL.LU R61, [R1+0x7800] ;  /* 0x00780000013d7983 */ /* 0x000f280000300800 */
[----:B0-----:R-:W4:Y:S01]  /*13d3d0*/  LDL.LU R60, [R1+0x7814] ;  /* 0x00781400013c7983 */ /* 0x001f220000300800 */
[----:B------:R-:W-:Y:S01]  /*13d3e0*/  IADD3 R55, P6, R4, R55, RZ ;  /* 0x0000003704377210 */ /* 0x000fe20007fde0ff */
        /* <DEDUP_REMOVED lines=27> */
[----:B------:R-:W-:Y:S04]  /*13d5a0*/  STL [R1+0x77b4], R34 ;  /* 0x0077b42201007387 */ /* 0x000fe80000100800 */
[----:B------:R-:W-:Y:S01]  /*13d5b0*/  STL [R1+0x781c], R35 ;  /* 0x00781c2301007387 */ /* 0x000fe20000100800 */
[----:B--2---:R-:W-:-:S05]  /*13d5c0*/  IMAD.X R51, R2, 0x1, R51, P4 ;  /* 0x0000000102337824 */ /* 0x004fca00020e0633 */
[----:B------:R0:W-:Y:S02]  /*13d5d0*/  STL [R1+0x77c0], R51 ;  /* 0x0077c03301007387 */ /* 0x0001e40000100800 */
[----:B0-----:R-:W0:Y:S01]  /*13d5e0*/  LDC R51, c[0x0][0x230] ;  /* 0x00008c00ff337b82 */ /* 0x001e220000000800 */
[----:B------:R-:W-:Y:S01]  /*13d5f0*/  IMAD.X R18, R2, 0x1, R18, P5 ;  /* 0x0000000102127824 */ /* 0x000fe200028e0612 */
[----:B------:R-:W-:Y:S01]  /*13d600*/  IADD3 R19, P5, R4, R19, RZ ;  /* 0x0000001304137210 */ /* 0x000fe20007fbe0ff */
[----:B------:R-:W-:Y:S01]  /*13d610*/  IMAD.X R49, R2, 0x1, R49, P3 ;  /* 0x0000000102317824 */ /* 0x000fe200018e0631 */
[C---:B------:R-:W-:Y:S02]  /*13d620*/  IADD3 R48, P4, R4.reuse, R48, RZ ;  /* 0x0000003004307210 */ /* 0x040fe40007f9e0ff */
[----:B------:R-:W-:Y:S01]  /*13d630*/  IADD3 R50, P3, R4, R50, RZ ;  /* 0x0000003204327210 */ /* 0x000fe20007f7e0ff */
[----:B------:R2:W-:Y:S04]  /*13d640*/  STL [R1+0x77c4], R18 ;  /* 0x0077c41201007387 */ /* 0x0005e80000100800 */
[----:B------:R2:W-:Y:S04]  /*13d650*/  STL [R1+0x7818], R19 ;  /* 0x0078181301007387 */ /* 0x0005e80000100800 */
[----:B------:R2:W-:Y:S04]  /*13d660*/  STL [R1+0x7830], R48 ;  /* 0x0078303001007387 */ /* 0x0005e80000100800 */
[----:B------:R2:W-:Y:S01]  /*13d670*/  STL [R1+0x77d8], R49 ;  /* 0x0077d83101007387 */ /* 0x0005e20000100800 */
[----:B---3--:R-:W-:-:S02]  /*13d680*/  IMAD.X R40, R2, 0x1, R40, P2 ;  /* 0x0000000102287824 */ /* 0x008fc400010e0628 */
[----:B0-----:R-:W-:Y:S01]  /*13d690*/  VIADD R51, R51, 0x7f ;  /* 0x0000007f33337836 */ /* 0x001fe20000000000 */
[----:B----4-:R-:W-:Y:S01]  /*13d6a0*/  IADD3 R41, P2, R4, R41, RZ ;  /* 0x0000002904297210 */ /* 0x010fe20007f5e0ff */
[----:B------:R2:W-:Y:S01]  /*13d6b0*/  STL [R1+0x782c], R50 ;  /* 0x00782c3201007387 */ /* 0x0005e20000100800 */
[----:B------:R-:W-:-:S03]  /*13d6c0*/  IMAD.X R42, R2, 0x1, R42, P1 ;  /* 0x00000001022a7824 */ /* 0x000fc600008e062a */
[----:B------:R2:W-:Y:S01]  /*13d6d0*/  STL [R1+0x77d4], R40 ;  /* 0x0077d42801007387 */ /* 0x0005e20000100800 */
[C---:B------:R-:W-:Y:S01]  /*13d6e0*/  IMAD.X R44, R2.reuse, 0x1, R44, P0 ;  /* 0x00000001022c7824 */ /* 0x040fe200000e062c */
[----:B------:R-:W-:Y:S02]  /*13d6f0*/  SHF.R.S32.HI R3, RZ, 0x1f, R51 ;  /* 0x0000001fff037819 */ /* 0x000fe40000011433 */
[----:B------:R2:W-:Y:S01]  /*13d700*/  STL [R1+0x7828], R41 ;  /* 0x0078282901007387 */ /* 0x0005e20000100800 */
[----:B------:R-:W-:-:S03]  /*13d710*/  IMAD.X R45, R2, 0x1, R45, P6 ;  /* 0x00000001022d7824 */ /* 0x000fc600030e062d */
[----:B------:R2:W-:Y:S01]  /*13d720*/  STL [R1+0x77e4], R42 ;  /* 0x0077e42a01007387 */ /* 0x0005e20000100800 */
[----:B------:R-:W-:-:S03]  /*13d730*/  IMAD.X R46, R2, 0x1, R46, P5 ;  /* 0x00000001022e7824 */ /* 0x000fc600028e062e */
[----:B------:R2:W-:Y:S01]  /*13d740*/  STL [R1+0x77e0], R44 ;  /* 0x0077e02c01007387 */ /* 0x0005e20000100800 */
[C---:B------:R-:W-:Y:S01]  /*13d750*/  IMAD.X R47, R2.reuse, 0x1, R47, P4 ;  /* 0x00000001022f7824 */ /* 0x040fe200020e062f */
[----:B------:R-:W-:Y:S02]  /*13d760*/  LEA.HI R3, R3, R51, RZ, 0x7 ;  /* 0x0000003303037211 */ /* 0x000fe400078f38ff */
[----:B------:R2:W-:Y:S01]  /*13d770*/  STL [R1+0x77f8], R45 ;  /* 0x0077f82d01007387 */ /* 0x0005e20000100800 */
[C---:B------:R-:W-:Y:S02]  /*13d780*/  IMAD.X R61, R2.reuse, 0x1, R61, P3 ;  /* 0x00000001023d7824 */ /* 0x040fe400018e063d */
[----:B------:R-:W-:Y:S01]  /*13d790*/  IMAD.X R60, R2, 0x1, R60, P2 ;  /* 0x00000001023c7824 */ /* 0x000fe200010e063c */
[----:B------:R2:W-:Y:S01]  /*13d7a0*/  STL [R1+0x77f4], R46 ;  /* 0x0077f42e01007387 */ /* 0x0005e20000100800 */
[----:B------:R-:W-:-:S03]  /*13d7b0*/  SHF.R.S32.HI R3, RZ, 0x7, R3 ;  /* 0x00000007ff037819 */ /* 0x000fc60000011403 */
[----:B------:R2:W-:Y:S04]  /*13d7c0*/  STL [R1+0x7814], R60 ;  /* 0x0078143c01007387 */ /* 0x0005e80000100800 */
[----:B------:R2:W-:Y:S04]  /*13d7d0*/  STL [R1+0x7804], R47 ;  /* 0x0078042f01007387 */ /* 0x0005e80000100800 */
[----:B------:R2:W-:Y:S01]  /*13d7e0*/  STL [R1+0x7800], R61 ;  /* 0x0078003d01007387 */ /* 0x0005e20000100800 */
[----:B------:R-:W-:-:S13]  /*13d7f0*/  ISETP.NE.U32.AND P1, PT, R43, R3, PT ;  /* 0x000000032b00720c */ /* 0x000fda0003f25070 */
[----:B--2---:R-:W-:Y:S05]  /*13d800*/  @P1 BRA `(.L_x_1) ;  /* 0xffffef6800c81947 */ /* 0x004fea000383ffff */
.L_x_0:
[----:B------:R-:W2:Y:S01]  /*13d810*/  LDL.LU R13, [R1+0xef0] ;  /* 0x000ef000010d7983 */ /* 0x000ea20000300800 */
[----:B------:R-:W-:Y:S01]  /*13d820*/  ULDC.64 UR34, c[0x0][0x228] ;  /* 0x00008a0000227ab9 */ /* 0x000fe20000000a00 */
[----:B------:R-:W-:Y:S01]  /*13d830*/  ULDC UR4, c[0x0][0x244] ;  /* 0x0000910000047ab9 */ /* 0x000fe20000000800 */
[----:B------:R-:W-:Y:S01]  /*13d840*/  ULDC.64 UR8, c[0x0][0x220] ;  /* 0x0000880000087ab9 */ /* 0x000fe20000000a00 */
[----:B------:R-:W2:Y:S01]  /*13d850*/  LDL.LU R12, [R1+0xef4] ;  /* 0x000ef400010c7983 */ /* 0x000ea20000300800 */
[----:B------:R-:W-:Y:S01]  /*13d860*/  ULDC UR6, c[0x0][0x244] ;  /* 0x0000910000067ab9 */ /* 0x000fe20000000800 */
[----:B------:R-:W-:Y:S01]  /*13d870*/  ULDC.64 UR10, c[0x0][0x220] ;  /* 0x00008800000a7ab9 */ /* 0x000fe20000000a00 */
[----:B------:R-:W-:Y:S01]  /*13d880*/  ULDC UR12, c[0x0][0x248] ;  /* 0x00009200000c7ab9 */ /* 0x000fe20000000800 */
[----:B------:R-:W3:Y:S01]  /*13d890*/  LDL.LU R11, [R1+0xef8] ;  /* 0x000ef800010b7983 */ /* 0x000ee20000300800 */
[----:B------:R-:W-:Y:S01]  /*13d8a0*/  ULDC UR14, c[0x0][0x248] ;  /* 0x00009200000e7ab9 */ /* 0x000fe20000000800 */
[----:B------:R-:W-:Y:S01]  /*13d8b0*/  ULDC UR16, c[0x0][0x248] ;  /* 0x0000920000107ab9 */ /* 0x000fe20000000800 */
[----:B------:R-:W-:Y:S01]  /*13d8c0*/  ULDC UR18, c[0x0][0x248] ;  /* 0x0000920000127ab9 */ /* 0x000fe20000000800 */
[----:B------:R-:W3:Y:S01]  /*13d8d0*/  LDL.LU R10, [R1+0xefc] ;  /* 0x000efc00010a7983 */ /* 0x000ee20000300800 */
[----:B------:R-:W-:Y:S01]  /*13d8e0*/  ULDC UR19, c[0x0][0x248] ;  /* 0x0000920000137ab9 */ /* 0x000fe20000000800 */
[----:B------:R-:W-:Y:S01]  /*13d8f0*/  ULDC UR21, c[0x0][0x248] ;  /* 0x0000920000157ab9 */ /* 0x000fe20000000800 */
[----:B------:R-:W-:Y:S01]  /*13d900*/  ULDC UR23, c[0x0][0x248] ;  /* 0x0000920000177ab9 */ /* 0x000fe20000000800 */
[----:B------:R-:W1:Y:S01]  /*13d910*/  LDL.LU R9, [R1+0xf30] ;  /* 0x000f300001097983 */ /* 0x000e620000300800 */
[----:B------:R-:W-:Y:S01]  /*13d920*/  ULDC UR28, c[0x0][0x248] ;  /* 0x00009200001c7ab9 */ /* 0x000fe20000000800 */
[----:B------:R-:W0:Y:S01]  /*13d930*/  S2UR UR26, SR_CgaCtaId ;  /* 0x00000000001a79c3 */ /* 0x000e220000008800 */
[----:B------:R-:W-:Y:S01]  /*13d940*/  ULDC UR24, c[0x0][0x228] ;  /* 0x00008a0000187ab9 */ /* 0x000fe20000000800 */
[----:B------:R-:W1:Y:S01]  /*13d950*/  LDL.LU R8, [R1+0xf34] ;  /* 0x000f340001087983 */ /* 0x000e620000300800 */
[----:B------:R-:W-:Y:S01]  /*13d960*/  ULDC UR25, c[0x0][0x228] ;  /* 0x00008a0000197ab9 */ /* 0x000fe20000000800 */
[----:B------:R-:W-:Y:S01]  /*13d970*/  ULDC UR39, c[0x0][0x248] ;  /* 0x0000920000277ab9 */ /* 0x000fe20000000800 */
[----:B------:R-:W-:Y:S01]  /*13d980*/  ULDC UR27, c[0x0][0x228] ;  /* 0x00008a00001b7ab9 */ /* 0x000fe20000000800 */
[----:B-----5:R1:W-:Y:S01]  /*13d990*/  STL [R1+0x81d4], R0 ;  /* 0x0081d40001007387 */ /* 0x0203e20000100800 */
[----:B------:R-:W-:Y:S01]  /*13d9a0*/  ULDC UR38, c[0x0][0x228] ;  /* 0x00008a0000267ab9 */ /* 0x000fe20000000800 */
[----:B------:R-:W-:Y:S01]  /*13d9b0*/  ULDC UR54, c[0x0][0x228] ;  /* 0x00008a0000367ab9 */ /* 0x000fe20000000800 */
[----:B------:R-:W-:Y:S01]  /*13d9c0*/  ULDC UR53, c[0x0][0x228] ;  /* 0x00008a0000357ab9 */ /* 0x000fe20000000800 */
[----:B------:R-:W-:Y:S01]  /*13d9d0*/  STL [R1+0x81d0], R2 ;  /* 0x0081d00201007387 */ /* 0x000fe20000100800 */
        /* <DEDUP_REMOVED lines=11> */
[----:B------:R-:W-:Y:S01]  /*13da90*/  STL.64 [R1+0x8120], R4 ;  /* 0x0081200401007387 */ /* 0x000fe20000100a00 */
[----:B------:R-:W-:Y:S01]  /*13daa0*/  ULDC UR37, c[0x0][0x228] ;  /* 0x00008a0000257ab9 */ /* 0x000fe20000000800 */
[----:B------:R-:W-:Y:S01]  /*13dab0*/  ULDC UR40, c[0x0][0x228] ;  /* 0x00008a0000287ab9 */ /* 0x000fe20000000800 */
[----:B------:R-:W-:Y:S01]  /*13dac0*/  ULDC UR41, c[0x0][0x228] ;  /* 0x00008a0000297ab9 */ /* 0x000fe20000000800 */
[----:B------:R-:W-:Y:S01]  /*13dad0*/  STL.64 [R1+0x8118], R6 ;  /* 0x0081180601007387 */ /* 0x000fe20000100a00 */
        /* <DEDUP_REMOVED lines=21> */
[----:B------:R-:W-:-:S02]  /*13dc30*/  ULDC UR22, c[0x0][0x228] ;  /* 0x00008a0000167ab9 */ /* 0x000fc40000000800 */
[----:B------:R4:W-:Y:S04]  /*13dc40*/  STL.64 [R1+0x80f8], R54 ;  /* 0x0080f83601007387 */ /* 0x0009e80000100a00 */
[----:B------:R-:W-:Y:S01]  /*13dc50*/  STL [R1+0x8128], R55 ;  /* 0x0081283701007387 */ /* 0x000fe20000100800 */
[----:B--2---:R-:W-:-:S05]  /*13dc60*/  F2FP.SATFINITE.E4M3.F32.PACK_AB_MERGE_C R16, R12, R13, RZ ;  /* 0x0000000d0c10723e */ /* 0x004fca00048070ff */
[----:B------:R-:W-:Y:S01]  /*13dc70*/  STL [R1+0x81e0], R16 ;  /* 0x0081e01001007387 */ /* 0x000fe20000100800 */
[----:B---3--:R-:W-:-:S05]  /*13dc80*/  F2FP.SATFINITE.E4M3.F32.PACK_AB_MERGE_C R15, R10, R11, RZ ;  /* 0x0000000b0a0f723e */ /* 0x008fca00048070ff */
[----:B------:R-:W-:Y:S01]  /*13dc90*/  STL [R1+0x81e4], R15 ;  /* 0x0081e40f01007387 */ /* 0x000fe20000100800 */
[----:B-1----:R-:W-:-:S03]  /*13dca0*/  F2FP.SATFINITE.E4M3.F32.PACK_AB_MERGE_C R0, R8, R9, RZ ;  /* 0x000000090800723e */ /* 0x002fc600048070ff */
[----:B----4-:R-:W2:Y:S04]  /*13dcb0*/  LDL.LU R54, [R1+0xf38] ;  /* 0x000f380001367983 */ /* 0x010ea80000300800 */
[----:B------:R-:W2:Y:S04]  /*13dcc0*/  LDL.LU R52, [R1+0xf3c] ;  /* 0x000f3c0001347983 */ /* 0x000ea80000300800 */
[----:B------:R1:W-:Y:S04]  /*13dcd0*/  STL [R1+0x2928], R0 ;  /* 0x0029280001007387 */ /* 0x0003e80000100800 */
        /* <DEDUP_REMOVED lines=56> */
[----:B--2---:R-:W-:-:S05]  /*13e060*/  F2FP.SATFINITE.E4M3.F32.PACK_AB_MERGE_C R52, R52, R54, RZ ;  /* 0x000000363434723e */ /* 0x004fca00048070ff */
[----:B------:R-:W-:Y:S01]  /*13e070*/  STL [R1+0x2918], R52 ;  /* 0x0029183401007387 */ /* 0x000fe20000100800 */
[----:B---3--:R-:W-:-:S05]  /*13e080*/  F2FP.SATFINITE.E4M3.F32.PACK_AB_MERGE_C R16, R51, R53, RZ ;  /* 0x000000353310723e */ /* 0x008fca00048070ff */
[----:B------:R-:W-:Y:S01]  /*13e090*/  STL [R1+0x2a10], R16 ;  /* 0x002a101001007387 */ /* 0x000fe20000100800 */
[----:B----4-:R-:W-:-:S05]  /*13e0a0*/  F2FP.SATFINITE.E4M3.F32.PACK_AB_MERGE_C R15, R48, R50, RZ ;  /* 0x00000032300f723e */ /* 0x010fca00048070ff */
[----:B------:R-:W-:Y:S01]  /*13e0b0*/  STL [R1+0x2a18], R15 ;  /* 0x002a180f01007387 */ /* 0x000fe20000100800 */
[----:B------:R-:W-:-:S05]  /*13e0c0*/  F2FP.SATFINITE.E4M3.F32.PACK_AB_MERGE_C R7, R7, R49, RZ ;  /* 0x000000310707723e */ /* 0x000fca00048070ff */
        /* <DEDUP_REMOVED lines=8> */
[----:B------:R1:W-:Y:S01]  /*13e150*/  STL [R1+0x360], R3 ;  /* 0x0003600301007387 */ /* 0x0003e20000100800 */
[----:B------:R-:W-:-:S05]  /*13e160*/  F2FP.SATFINITE.E4M3.F32.PACK_AB_MERGE_C R2, R59, R60, RZ ;  /* 0x0000003c3b02723e */ /* 0x000fca00048070ff */
[----:B------:R2:W-:Y:S01]  /*13e170*/  STL [R1+0x364], R2 ;  /* 0x0003640201007387 */ /* 0x0005e20000100800 */
[----:B------:R-:W-:-:S05]  /*13e180*/  F2FP.SATFINITE.E4M3.F32.PACK_AB_MERGE_C R0, R57, R58, RZ ;  /* 0x0000003a3900723e */ /* 0x000fca00048070ff */
[----:B------:R3:W-:Y:S01]  /*13e190*/  STL [R1+0x2d8], R0 ;  /* 0x0002d80001007387 */ /* 0x0007e20000100800 */
[----:B-1----:R-:W-:-:S05]  /*13e1a0*/  F2FP.SATFINITE.E4M3.F32.PACK_AB_MERGE_C R3, R46, R47, RZ ;  /* 0x0000002f2e03723e */ /* 0x002fca00048070ff */
[----:B------:R-:W-:Y:S01]  /*13e1b0*/  STL [R1+0x2dc], R3 ;  /* 0x0002dc0301007387 */ /* 0x000fe20000100800 */
[----:B--2---:R-:W-:-:S05]  /*13e1c0*/  F2FP.SATFINITE.E4M3.F32.PACK_AB_MERGE_C R2, R44, R45, RZ ;  /* 0x0000002d2c02723e */ /* 0x004fca00048070ff */
[----:B------:R1:W-:Y:S01]  /*13e1d0*/  STL [R1+0x2c8], R2 ;  /* 0x0002c80201007387 */ /* 0x0003e20000100800 */
[----:B---3--:R-:W-:Y:S02]  /*13e1e0*/  F2FP.SATFINITE.E4M3.F32.PACK_AB_MERGE_C R0, R42, R43, RZ ;  /* 0x0000002b2a00723e */ /* 0x008fe400048070ff */
[----:B------:R-:W-:-:S05]  /*13e1f0*/  F2FP.SATFINITE.E4M3.F32.PACK_AB_MERGE_C R14, R14, R41, RZ ;  /* 0x000000290e0e723e */ /* 0x000fca00048070ff */
[----:B------:R-:W-:Y:S01]  /*13e200*/  STL [R1+0x81e8], R14 ;  /* 0x0081e80e01007387 */ /* 0x000fe20000100800 */
[----:B------:R-:W-:-:S03]  /*13e210*/  F2FP.SATFINITE.E4M3.F32.PACK_AB_MERGE_C R47, R39, R40, RZ ;  /* 0x00000028272f723e */ /* 0x000fc600048070ff */
[----:B------:R2:W-:Y:S04]  /*13e220*/  STL [R1+0x2cc], R0 ;  /* 0x0002cc0001007387 */ /* 0x0005e80000100800 */
[----:B------:R-:W-:Y:S01]  /*13e230*/  STL [R1+0x81ec], R47 ;  /* 0x0081ec2f01007387 */ /* 0x000fe20000100800 */
[----:B-1----:R-:W-:-:S05]  /*13e240*/  F2FP.SATFINITE.E4M3.F32.PACK_AB_MERGE_C R2, R37, R38, RZ ;  /* 0x000000262502723e */ /* 0x002fca00048070ff */
[----:B------:R1:W-:Y:S01]  /*13e250*/  STL [R1+0x291c], R2 ;  /* 0x00291c0201007387 */ /* 0x0003e20000100800 */
[----:B--2---:R-:W-:-:S05]  /*13e260*/  F2FP.SATFINITE.E4M3.F32.PACK_AB_MERGE_C R0, R35, R36, RZ ;  /* 0x000000242300723e */ /* 0x004fca00048070ff */
[----:B------:R2:W-:Y:S01]  /*13e270*/  STL [R1+0x2924], R0 ;  /* 0x0029240001007387 */ /* 0x0005e20000100800 */
[----:B------:R-:W-:-:S05]  /*13e280*/  F2FP.SATFINITE.E4M3.F32.PACK_AB_MERGE_C R3, R33, R34, RZ ;  /* 0x000000222103723e */ /* 0x000fca00048070ff */
[----:B------:R3:W-:Y:S01]  /*13e290*/  STL [R1+0x2a0c], R3 ;  /* 0x002a0c0301007387 */ /* 0x0007e20000100800 */
[----:B-1----:R-:W-:-:S05]  /*13e2a0*/  F2FP.SATFINITE.E4M3.F32.PACK_AB_MERGE_C R2, R31, R32, RZ ;  /* 0x000000201f02723e */ /* 0x002fca00048070ff */
[----:B------:R1:W-:Y:S01]  /*13e2b0*/  STL [R1+0x2a14], R2 ;  /* 0x002a140201007387 */ /* 0x0003e20000100800 */
[----:B--2---:R-:W-:-:S05]  /*13e2c0*/  F2FP.SATFINITE.E4M3.F32.PACK_AB_MERGE_C R0, R29, R30, RZ ;  /* 0x0000001e1d00723e */ /* 0x004fca00048070ff */
[----:B------:R2:W-:Y:S01]  /*13e2d0*/  STL [R1+0x28f0], R0 ;  /* 0x0028f00001007387 */ /* 0x0005e20000100800 */
[----:B---3--:R-:W-:-:S05]  /*13e2e0*/  F2FP.SATFINITE.E4M3.F32.PACK_AB_MERGE_C R3, R27, R28, RZ ;  /* 0x0000001c1b03723e */ /* 0x008fca00048070ff */
        /* <DEDUP_REMOVED lines=12> */
[----:B------:R-:W-:Y:S01]  /*13e3b0*/  STL [R1+0x2d0], R3 ;  /* 0x0002d00301007387 */ /* 0x000fe20000100800 */
[----:B-1----:R-:W-:Y:S02]  /*13e3c0*/  F2FP.SATFINITE.E4M3.F32.PACK_AB_MERGE_C R2, R10, R11, RZ ;  /* 0x0000000b0a02723e */ /* 0x002fe400048070ff */
[----:B--2---:R-:W-:Y:S02]  /*13e3d0*/  F2FP.SATFINITE.E4M3.F32.PACK_AB_MERGE_C R0, R8, R9, RZ ;  /* 0x000000090800723e */ /* 0x004fe400048070ff */
[----:B------:R-:W2:Y:S04]  /*13e3e0*/  LDL.LU R9, [R1+0xea4] ;  /* 0x000ea40001097983 */ /* 0x000ea80000300800 */
[----:B------:R-:W-:Y:S04]  /*13e3f0*/  STL [R1+0x2bc], R2 ;  /* 0x0002bc0201007387 */ /* 0x000fe80000100800 */
[----:B------:R-:W3:Y:S04]  /*13e400*/  LDL.LU R13, [R1+0xeac] ;  /* 0x000eac00010d7983 */ /* 0x000ee80000300800 */
[----:B------:R-:W-:Y:S04]  /*13e410*/  STL [R1+0x2b8], R0 ;  /* 0x0002b80001007387 */ /* 0x000fe80000100800 */
[----:B---3--:R1:W-:Y:S04]  /*13e420*/  STL [R1+0x81f8], R13 ;  /* 0x0081f80d01007387 */ /* 0x0083e80000100800 */
[----:B-1----:R-:W2:Y:S04]  /*13e430*/  LDL.LU R13, [R1+0xea0] ;  /* 0x000ea000010d7983 */ /* 0x002ea80000300800 */
[----:B------:R-:W3:Y:S04]  /*13e440*/  LDL.LU R47, [R1+0xe74] ;  /* 0x000e7400012f7983 */ /* 0x000ee80000300800 */
[----:B---3--:R1:W-:Y:S04]  /*13e450*/  STL [R1+0x81f4], R47 ;  /* 0x0081f42f01007387 */ /* 0x0083e80000100800 */
[----:B-1----:R-:W3:Y:S04]  /*13e460*/  LDL.LU R47, [R1+0xea8] ;  /* 0x000ea800012f7983 */ /* 0x002ee80000300800 */
[----:B------:R-:W4:Y:S01]  /*13e470*/  LDL.LU R14, [R1+0xe78] ;  /* 0x000e7800010e7983 */ /* 0x000f220000300800 */
[----:B--2---:R-:W-:-:S03]  /*13e480*/  F2FP.SATFINITE.E4M3.F32.PACK_AB_MERGE_C R9, R9, R13, RZ ;  /* 0x0000000d0909723e */ /* 0x004fc600048070ff */
[----:B----4-:R1:W-:Y:S04]  /*13e490*/  STL [R1+0x81f0], R14 ;  /* 0x0081f00e01007387 */ /* 0x0103e80000100800 */
[----:B-1----:R-:W2:Y:S04]  /*13e4a0*/  LDL.LU R14, [R1+0xe70] ;  /* 0x000e7000010e7983 */ /* 0x002ea80000300800 */
        /* <DEDUP_REMOVED lines=57> */
[----:B------:R-:W3:Y:S02]  /*13e840*/  LDL.LU R13, [R1+0x81f8] ;  /* 0x0081f800010d7983 */ /* 0x000ee40000300800 */
[----:B---3--:R-:W-:-:S02]  /*13e850*/  F2FP.SATFINITE.E4M3.F32.PACK_AB_MERGE_C R13, R13, R47, RZ ;  /* 0x0000002f0d0d723e */ /* 0x008fc400048070ff */
[----:B------:R-:W2:Y:S02]  /*13e860*/  LDL.LU R47, [R1+0x81f4] ;  /* 0x0081f400012f7983 */ /* 0x000ea40000300800 */
[----:B--2---:R-:W-:Y:S02]  /*13e870*/  F2FP.SATFINITE.E4M3.F32.PACK_AB_MERGE_C R47, R47, R14, RZ ;  /* 0x0000000e2f2f723e */ /* 0x004fe400048070ff */
[----:B------:R-:W2:Y:S04]  /*13e880*/  LDL.LU R14, [R1+0x81f0] ;  /* 0x0081f000010e7983 */ /* 0x000ea80000300800 */
[----:B------:R1:W-:Y:S01]  /*13e890*/  STL [R1+0x2914], R47 ;  /* 0x0029142f01007387 */ /* 0x0003e20000100800 */
[----:B----4-:R-:W-:Y:S02]  /*13e8a0*/  F2FP.SATFINITE.E4M3.F32.PACK_AB_MERGE_C R7, R7, R49, RZ ;  /* 0x000000310707723e */ /* 0x010fe400048070ff */
[----:B------:R-:W-:Y:S01]  /*13e8b0*/  F2FP.SATFINITE.E4M3.F32.PACK_AB_MERGE_C R4, R4, R6, RZ ;  /* 0x000000060404723e */ /* 0x000fe200048070ff */
[----:B-1----:R-:W3:Y:S01]  /*13e8c0*/  LDL.LU R47, [R1+0x81ec] ;  /* 0x0081ec00012f7983 */ /* 0x002ee20000300800 */
[----:B------:R-:W-:-:S02]  /*13e8d0*/  F2FP.SATFINITE.E4M3.F32.PACK_AB_MERGE_C R3, R3, R5, RZ ;  /* 0x000000050303723e */ /* 0x000fc400048070ff */
[----:B------:R-:W-:Y:S02]  /*13e8e0*/  F2FP.SATFINITE.E4M3.F32.PACK_AB_MERGE_C R2, R2, R56, RZ ;  /* 0x000000380202723e */ /* 0x000fe400048070ff */
[----:B------:R-:W-:Y:S02]  /*13e8f0*/  F2FP.SATFINITE.E4M3.F32.PACK_AB_MERGE_C R0, R61, R0, RZ ;  /* 0x000000003d00723e */ /* 0x000fe400048070ff */
[----:B------:R-:W-:Y:S02]  /*13e900*/  F2FP.SATFINITE.E4M3.F32.PACK_AB_MERGE_C R12, R12, R44, RZ ;  /* 0x0000002c0c0c723e */ /* 0x000fe400048070ff */
[----:B--2---:R-:W-:Y:S02]  /*13e910*/  F2FP.SATFINITE.E4M3.F32.PACK_AB_MERGE_C R15, R15, R14, RZ ;  /* 0x0000000e0f0f723e */ /* 0x004fe400048070ff */
[----:B------:R-:W-:Y:S02]  /*13e920*/  F2FP.SATFINITE.E4M3.F32.PACK_AB_MERGE_C R14, R55, R16, RZ ;  /* 0x00000010370e723e */ /* 0x000fe400048070ff */
[----:B------:R-:W-:Y:S01]  /*13e930*/  F2FP.SATFINITE.E4M3.F32.PACK_AB_MERGE_C R16, R52, R54, RZ ;  /* 0x000000363410723e */ /* 0x000fe200048070ff */
[----:B------:R1:W-:Y:S04]  /*13e940*/  STL [R1+0x2908], R15 ;  /* 0x0029080f01007387 */ /* 0x0003e80000100800 */
[----:B------:R2:W-:Y:S04]  /*13e950*/  STL [R1+0x29e8], R14 ;  /* 0x0029e80e01007387 */ /* 0x0005e80000100800 */
[----:B------:R-:W-:Y:S01]  /*13e960*/  STL [R1+0x29f0], R16 ;  /* 0x0029f01001007387 */ /* 0x000fe20000100800 */
[----:B-1----:R-:W-:-:S02]  /*13e970*/  F2FP.SATFINITE.E4M3.F32.PACK_AB_MERGE_C R15, R51, R53, RZ ;  /* 0x00000035330f723e */ /* 0x002fc400048070ff */
[----:B--2---:R-:W-:-:S03]  /*13e980*/  F2FP.SATFINITE.E4M3.F32.PACK_AB_MERGE_C R14, R48, R50, RZ ;  /* 0x00000032300e723e */ /* 0x004fc600048070ff */
[----:B------:R-:W-:Y:S04]  /*13e990*/  STL [R1+0x28dc], R15 ;  /* 0x0028dc0f01007387 */ /* 0x000fe80000100800 */
[----:B------:R-:W-:Y:S04]  /*13e9a0*/  STL [R1+0x28e4], R14 ;  /* 0x0028e40e01007387 */ /* 0x000fe80000100800 */
[----:B------:R-:W-:Y:S04]  /*13e9b0*/  STL [R1+0x28ac], R7 ;  /* 0x0028ac0701007387 */ /* 0x000fe80000100800 */
[----:B------:R-:W-:Y:S04]  /*13e9c0*/  STL [R1+0x28b4], R4 ;  /* 0x0028b40401007387 */ /* 0x000fe80000100800 */
[----:B------:R1:W-:Y:S04]  /*13e9d0*/  STL [R1+0x330], R3 ;  /* 0x0003300301007387 */ /* 0x0003e80000100800 */
[----:B------:R2:W-:Y:S04]  /*13e9e0*/  STL [R1+0x334], R2 ;  /* 0x0003340201007387 */ /* 0x0005e80000100800 */
[----:B------:R4:W-:Y:S01]  /*13e9f0*/  STL [R1+0x2c0], R0 ;  /* 0x0002c00001007387 */ /* 0x0009e20000100800 */
[----:B-1----:R-:W-:-:S02]  /*13ea00*/  F2FP.SATFINITE.E4M3.F32.PACK_AB_MERGE_C R3, R59, R60, RZ ;  /* 0x0000003c3b03723e */ /* 0x002fc400048070ff */
[----:B--2---:R-:W-:-:S03]  /*13ea10*/  F2FP.SATFINITE.E4M3.F32.PACK_AB_MERGE_C R2, R57, R58, RZ ;  /* 0x0000003a3902723e */ /* 0x004fc600048070ff */
[----:B------:R1:W-:Y:S01]  /*13ea20*/  STL [R1+0x2c4], R3 ;  /* 0x0002c40301007387 */ /* 0x0003e20000100800 */
[----:B----4-:R-:W-:-:S03]  /*13ea30*/  F2FP.SATFINITE.E4M3.F32.PACK_AB_MERGE_C R0, R45, R46, RZ ;  /* 0x0000002e2d00723e */ /* 0x010fc600048070ff */
[----:B------:R2:W-:Y:S01]  /*13ea40*/  STL [R1+0x2a8], R2 ;  /* 0x0002a80201007387 */ /* 0x0005e20000100800 */
[----:B------:R-:W-:-:S03]  /*13ea50*/  F2FP.SATFINITE.E4M3.F32.PACK_AB_MERGE_C R46, R42, R43, RZ ;  /* 0x0000002b2a2e723e */ /* 0x000fc600048070ff */
[----:B------:R4:W-:Y:S01]  /*13ea60*/  STL [R1+0x2ac], R0 ;  /* 0x0002ac0001007387 */ /* 0x0009e20000100800 */
[----:B-1----:R-:W-:Y:S02]  /*13ea70*/  F2FP.SATFINITE.E4M3.F32.PACK_AB_MERGE_C R3, R36, R37, RZ ;  /* 0x000000252403723e */ /* 0x002fe400048070ff */
[----:B--2---:R-:W-:Y:S02]  /*13ea80*/  F2FP.SATFINITE.E4M3.F32.PACK_AB_MERGE_C R2, R40, R41, RZ ;  /* 0x000000292802723e */ /* 0x004fe400048070ff */
[----:B----4-:R-:W-:-:S03]  /*13ea90*/  F2FP.SATFINITE.E4M3.F32.PACK_AB_MERGE_C R0, R38, R39, RZ ;  /* 0x000000272600723e */ /* 0x010fc600048070ff */
[----:B------:R1:W-:Y:S04]  /*13eaa0*/  STL [R1+0x290c], R2 ;  /* 0x00290c0201007387 */ /* 0x0003e80000100800 */
[----:B------:R2:W-:Y:S04]  /*13eab0*/  STL [R1+0x2910], R0 ;  /* 0x0029100001007387 */ /* 0x0005e80000100800 */
[----:B------:R4:W-:Y:S01]  /*13eac0*/  STL [R1+0x29e4], R3 ;  /* 0x0029e40301007387 */ /* 0x0009e20000100800 */
[----:B-1----:R-:W-:Y:S02]  /*13ead0*/  F2FP.SATFINITE.E4M3.F32.PACK_AB_MERGE_C R2, R34, R35, RZ ;  /* 0x000000232202723e */ /* 0x002fe400048070ff */
[----:B--2---:R-:W-:-:S03]  /*13eae0*/  F2FP.SATFINITE.E4M3.F32.PACK_AB_MERGE_C R0, R32, R33, RZ ;  /* 0x000000212000723e */ /* 0x004fc600048070ff */
[----:B------:R1:W-:Y:S01]  /*13eaf0*/  STL [R1+0x29ec], R2 ;  /* 0x0029ec0201007387 */ /* 0x0003e20000100800 */
[----:B----4-:R-:W-:-:S03]  /*13eb00*/  F2FP.SATFINITE.E4M3.F32.PACK_AB_MERGE_C R3, R30, R31, RZ ;  /* 0x0000001f1e03723e */ /* 0x010fc600048070ff */
        /* <DEDUP_REMOVED lines=13> */
[----:B------:R-:W-:Y:S01]  /*13ebe0*/  STL [R1+0x2b0], R3 ;  /* 0x0002b00301007387 */ /* 0x000fe20000100800 */
[----:B-1----:R-:W-:-:S03]  /*13ebf0*/  F2FP.SATFINITE.E4M3.F32.PACK_AB_MERGE_C R2, R11, R17, RZ ;  /* 0x000000110b02723e */ /* 0x002fc600048070ff */
[----:B------:R-:W4:Y:S01]  /*13ec00*/  LDL.LU R14, [R1+0xda0] ;  /* 0x000da000010e7983 */ /* 0x000f220000300800 */
[----:B--2---:R-:W-:-:S03]  /*13ec10*/  F2FP.SATFINITE.E4M3.F32.PACK_AB_MERGE_C R0, R8, R10, RZ ;  /* 0x0000000a0800723e */ /* 0x004fc600048070ff */
[----:B------:R-:W-:Y:S04]  /*13ec20*/  STL [R1+0x29c], R2 ;  /* 0x00029c0201007387 */ /* 0x000fe80000100800 */
[----:B------:R-:W4:Y:S04]  /*13ec30*/  LDL.LU R8, [R1+0xda4] ;  /* 0x000da40001087983 */ /* 0x000f280000300800 */
[----:B------:R1:W-:Y:S04]  /*13ec40*/  STL [R1+0x298], R0 ;  /* 0x0002980001007387 */ /* 0x0003e80000100800 */
[----:B------:R-:W2:Y:S04]  /*13ec50*/  LDL.LU R15, [R1+0xda8] ;  /* 0x000da800010f7983 */ /* 0x000ea80000300800 */
[----:B------:R-:W2:Y:S04]  /*13ec60*/  LDL.LU R11, [R1+0xdac] ;  /* 0x000dac00010b7983 */ /* 0x000ea80000300800 */
[----:B------:R-:W3:Y:S04]  /*13ec70*/  LDL.LU R16, [R1+0xd70] ;  /* 0x000d700001107983 */ /* 0x000ee80000300800 */
[----:B------:R-:W3:Y:S04]  /*13ec80*/  LDL.LU R51, [R1+0xd74] ;  /* 0x000d740001337983 */ /* 0x000ee80000300800 */
[----:B------:R-:W3:Y:S04]  /*13ec90*/  LDL.LU R7, [R1+0xd78] ;  /* 0x000d780001077983 */ /* 0x000ee80000300800 */
[----:B-1----:R-:W3:Y:S04]  /*13eca0*/  LDL.LU R0, [R1+0xd7c] ;  /* 0x000d7c0001007983 */ /* 0x002ee80000300800 */
        /* <DEDUP_REMOVED lines=48> */
[----:B----4-:R-:W-:-:S03]  /*13efb0*/  F2FP.SATFINITE.E4M3.F32.PACK_AB_MERGE_C R8, R8, R14, RZ ;  /* 0x0000000e0808723e */ /* 0x010fc600048070ff */
[----:B------:R-:W4:Y:S01]  /*13efc0*/  LDL.LU R14, [R1+0x81e8] ;  /* 0x0081e800010e7983 */ /* 0x000f220000300800 */
[----:B--2---:R-:W-:-:S03]  /*13efd0*/  F2FP.SATFINITE.E4M3.F32.PACK_AB_MERGE_C R11, R11, R15, RZ ;  /* 0x0000000f0b0b723e */ /* 0x004fc600048070ff */
[----:B------:R-:W2:Y:S01]  /*13efe0*/  LDL.LU R15, [R1+0x81e4] ;  /* 0x0081e400010f7983 */ /* 0x000ea20000300800 */
[----:B---3--:R-:W-:-:S03]  /*13eff0*/  F2FP.SATFINITE.E4M3.F32.PACK_AB_MERGE_C R51, R51, R16, RZ ;  /* 0x000000103333723e */ /* 0x008fc600048070ff */
[----:B------:R-:W3:Y:S04]  /*13f000*/  LDL.LU R16, [R1+0x81e0] ;  /* 0x0081e00001107983 */ /* 0x000ee80000300800 */
[----:B------:R1:W-:Y:S01]  /*13f010*/  STL [R1+0x2904], R51 ;  /* 0x0029043301007387 */ /* 0x0003e20000100800 */
[----:B------:R-:W-:-:S03]  /*13f020*/  F2FP.SATFINITE.E4M3.F32.PACK_AB_MERGE_C R0, R0, R7, RZ ;  /* 0x000000070000723e */ /* 0x000fc600048070ff */
[----:B-1----:R-:W4:Y:S04]  /*13f030*/  LDL.LU R51, [R1+0x81dc] ;  /* 0x0081dc0001337983 */ /* 0x002f280000300800 */
[----:B------:R-:W4:Y:S04]  /*13f040*/  LDL.LU R7, [R1+0x81d8] ;  /* 0x0081d80001077983 */ /* 0x000f280000300800 */
[----:B------:R1:W-:Y:S04]  /*13f050*/  STL [R1+0x28f8], R0 ;  /* 0x0028f80001007387 */ /* 0x0003e80000100800 */
[----:B-1----:R-:W2:Y:S01]  /*13f060*/  LDL.LU R0, [R1+0x81d4] ;  /* 0x0081d40001007983 */ /* 0x002ea20000300800 */
[----:B------:R-:W-:-:S02]  /*13f070*/  F2FP.SATFINITE.E4M3.F32.PACK_AB_MERGE_C R56, R56, R2, RZ ;  /* 0x000000023838723e */ /* 0x000fc400048070ff */
[----:B------:R-:W-:Y:S01]  /*13f080*/  F2FP.SATFINITE.E4M3.F32.PACK_AB_MERGE_C R55, R55, R3, RZ ;  /* 0x000000033737723e */ /* 0x000fe200048070ff */
[----:B------:R-:W4:Y:S01]  /*13f090*/  LDL.LU R2, [R1+0x81d0] ;  /* 0x0081d00001027983 */ /* 0x000f220000300800 */
[----:B------:R-:W-:Y:S02]  /*13f0a0*/  F2FP.SATFINITE.E4M3.F32.PACK_AB_MERGE_C R54, R52, R54, RZ ;  /* 0x000000363436723e */ /* 0x000fe400048070ff */
[----:B------:R-:W-:Y:S01]  /*13f0b0*/  F2FP.SATFINITE.E4M3.F32.PACK_AB_MERGE_C R52, R50, R53, RZ ;  /* 0x000000353234723e */ /* 0x000fe200048070ff */
[----:B------:R1:W-:Y:S01]  /*13f0c0*/  STL [R1+0x29b4], R56 ;  /* 0x0029b43801007387 */ /* 0x0003e20000100800 */
[----:B------:R-:W-:-:S03]  /*13f0d0*/  F2FP.SATFINITE.E4M3.F32.PACK_AB_MERGE_C R50, R18, R20, RZ ;  /* 0x000000141232723e */ /* 0x000fc600048070ff */
[----:B-1----:R-:W4:Y:S04]  /*13f0e0*/  LDL.LU R56, [R1+0x81cc] ;  /* 0x0081cc0001387983 */ /* 0x002f280000300800 */
[----:B------:R-:W4:Y:S01]  /*13f0f0*/  LDL.LU R3, [R1+0x81c8] ;  /* 0x0081c80001037983 */ /* 0x000f220000300800 */
[----:B------:R-:W-:-:S03]  /*13f100*/  F2FP.SATFINITE.E4M3.F32.PACK_AB_MERGE_C R48, R49, R48, RZ ;  /* 0x000000303130723e */ /* 0x000fc600048070ff */
[----:B------:R-:W-:Y:S04]  /*13f110*/  STL [R1+0x29c8], R55 ;  /* 0x0029c83701007387 */ /* 0x000fe80000100800 */
[----:B------:R-:W-:Y:S01]  /*13f120*/  STL [R1+0x28cc], R54 ;  /* 0x0028cc3601007387 */ /* 0x000fe20000100800 */
[----:B------:R-:W-:-:S03]  /*13f130*/  F2FP.SATFINITE.E4M3.F32.PACK_AB_MERGE_C R4, R4, R6, RZ ;  /* 0x000000060404723e */ /* 0x000fc600048070ff */
[----:B------:R-:W4:Y:S04]  /*13f140*/  LDL.LU R20, [R1+0xb48] ;  /* 0x000b480001147983 */ /* 0x000f280000300800 */
[----:B------:R-:W-:Y:S01]  /*13f150*/  STL [R1+0x28d4], R52 ;  /* 0x0028d43401007387 */ /* 0x000fe20000100800 */
[----:B------:R-:W-:-:S03]  /*13f160*/  F2FP.SATFINITE.E4M3.F32.PACK_AB_MERGE_C R6, R61, R5, RZ ;  /* 0x000000053d06723e */ /* 0x000fc600048070ff */
[----:B------:R-:W4:Y:S04]  /*13f170*/  LDL.LU R18, [R1+0xb4c] ;  /* 0x000b4c0001127983 */ /* 0x000f280000300800 */
[----:B------:R-:W-:Y:S01]  /*13f180*/  STL [R1+0x289c], R50 ;  /* 0x00289c3201007387 */ /* 0x000fe20000100800 */
[----:B------:R-:W-:-:S03]  /*13f190*/  F2FP.SATFINITE.E4M3.F32.PACK_AB_MERGE_C R5, R59, R60, RZ ;  /* 0x0000003c3b05723e */ /* 0x000fc600048070ff */
[----:B------:R-:W-:Y:S04]  /*13f1a0*/  STL [R1+0x28a4], R48 ;  /* 0x0028a43001007387 */ /* 0x000fe80000100800 */
[----:B------:R1:W-:Y:S04]  /*13f1b0*/  STL [R1+0x2f0], R4 ;  /* 0x0002f00401007387 */ /* 0x0003e80000100800 */
[----:B------:R0:W-:Y:S01]  /*13f1c0*/  STL [R1+0x2f4], R6 ;  /* 0x0002f40601007387 */ /* 0x0001e20000100800 */
[----:B-1----:R-:W-:-:S03]  /*13f1d0*/  F2FP.SATFINITE.E4M3.F32.PACK_AB_MERGE_C R4, R57, R58, RZ ;  /* 0x0000003a3904723e */ /* 0x002fc600048070ff */
[----:B------:R1:W-:Y:S01]  /*13f1e0*/  STL [R1+0x2a0], R5 ;  /* 0x0002a00501007387 */ /* 0x0003e20000100800 */
[----:B0-----:R-:W-:-:S03]  /*13f1f0*/  F2FP.SATFINITE.E4M3.F32.PACK_AB_MERGE_C R6, R44, R45, RZ ;  /* 0x0000002d2c06723e */ /* 0x001fc600048070ff */
[----:B------:R0:W-:Y:S01]  /*13f200*/  STL [R1+0x2a4], R4 ;  /* 0x0002a40401007387 */ /* 0x0001e20000100800 */
[----:B-1----:R-:W-:-:S03]  /*13f210*/  F2FP.SATFINITE.E4M3.F32.PACK_AB_MERGE_C R5, R42, R43, RZ ;  /* 0x0000002b2a05723e */ /* 0x002fc600048070ff */
[----:B0-----:R-:W4:Y:S04]  /*13f220*/  LDL R4, [R1+0x2ac4] ;  /* 0x002ac40001047983 */ /* 0x001f280000100800 */
[----:B------:R0:W-:Y:S04]  /*13f230*/  STL [R1+0x288], R6 ;  /* 0x0002880601007387 */ /* 0x0001e80000100800 */
[----:B------:R1:W-:Y:S01]  /*13f240*/  STL [R1+0x28c], R5 ;  /* 0x00028c0501007387 */ /* 0x0003e20000100800 */
[----:B0-----:R-:W-:-:S05]  /*13f250*/  F2FP.SATFINITE.E4M3.F32.PACK_AB_MERGE_C R6, R37, R38, RZ ;  /* 0x000000262506723e */ /* 0x001fca00048070ff */
[----:B------:R0:W-:Y:S01]  /*13f260*/  STL [R1+0x28fc], R6 ;  /* 0x0028fc0601007387 */ /* 0x0001e20000100800 */
[----:B-1----:R-:W-:Y:S02]  /*13f270*/  F2FP.SATFINITE.E4M3.F32.PACK_AB_MERGE_C R5, R35, R36, RZ ;  /* 0x000000242305723e */ /* 0x002fe400048070ff */
[----:B------:R-:W-:-:S03]  /*13f280*/  F2FP.SATFINITE.E4M3.F32.PACK_AB_MERGE_C R33, R33, R34, RZ ;  /* 0x000000222121723e */ /* 0x000fc600048070ff */
[----:B------:R1:W-:Y:S04]  /*13f290*/  STL [R1+0x2900], R5 ;  /* 0x0029000501007387 */ /* 0x0003e80000100800 */
[----:B------:R-:W-:Y:S01]  /*13f2a0*/  STL [R1+0x29b0], R33 ;  /* 0x0029b02101007387 */ /* 0x000fe20000100800 */
[----:B0-----:R-:W-:Y:S02]  /*13f2b0*/  F2FP.SATFINITE.E4M3.F32.PACK_AB_MERGE_C R6, R31, R32, RZ ;  /* 0x000000201f06723e */ /* 0x001fe400048070ff */
[----:B-1----:R-:W-:Y:S02]  /*13f2c0*/  F2FP.SATFINITE.E4M3.F32.PACK_AB_MERGE_C R5, R19, R30, RZ ;  /* 0x0000001e1305723e */ /* 0x002fe400048070ff */
[----:B------:R-:W4:Y:S04]  /*13f2d0*/  LDL R19, [R1+0x2fd4] ;  /* 0x002fd40001137983 */ /* 0x000f280000100800 */
[----:B------:R0:W-:Y:S01]  /*13f2e0*/  STL [R1+0x29c0], R6 ;  /* 0x0029c00601007387 */ /* 0x0001e20000100800 */
[----:B------:R-:W-:-:S03]  /*13f2f0*/  F2FP.SATFINITE.E4M3.F32.PACK_AB_MERGE_C R28, R28, R29, RZ ;  /* 0x0000001d1c1c723e */ /* 0x000fc600048070ff */
[----:B------:R1:W-:Y:S01]  /*13f300*/  STL [R1+0x28d0], R5 ;  /* 0x0028d00501007387 */ /* 0x0003e20000100800 */
[----:B0-----:R-:W-:-:S03]  /*13f310*/  F2FP.SATFINITE.E4M3.F32.PACK_AB_MERGE_C R6, R26, R27, RZ ;  /* 0x0000001b1a06723e */ /* 0x001fc600048070ff */
[----:B------:R0:W-:Y:S01]  /*13f320*/  STL [R1+0x28c8], R28 ;  /* 0x0028c81c01007387 */ /* 0x0001e20000100800 */
[----:B------:R-:W4:Y:S03]  /*13f330*/  LDC R27, c[0x0][0x244] ;  /* 0x00009100ff1b7b82 */ /* 0x000f260000000800 */
[----:B------:R0:W-:Y:S01]  /*13f340*/  STL [R1+0x28a0], R6 ;  /* 0x0028a00601007387 */ /* 0x0001e20000100800 */
[----:B-1----:R-:W-:-:S04]  /*13f350*/  F2FP.SATFINITE.E4M3.F32.PACK_AB_MERGE_C R5, R24, R25, RZ ;  /* 0x000000191805723e */ /* 0x002fc800048070ff */
[----:B------:R-:W1:Y:S01]  /*13f360*/  LDC R26, c[0x0][0x244] ;  /* 0x00009100ff1a7b82 */ /* 0x000e620000000800 */
[----:B------:R-:W-:Y:S01]  /*13f370*/  F2FP.SATFINITE.E4M3.F32.PACK_AB_MERGE_C R22, R22, R23, RZ ;  /* 0x000000171616723e */ /* 0x000fe200048070ff */
[----:B------:R-:W-:Y:S06]  /*13f380*/  STL [R1+0x94], R5 ;  /* 0x0000940501007387 */ /* 0x000fec0000100800 */
[----:B0-----:R-:W0:Y:S01]  /*13f390*/  LDC R28, c[0x0][0x244] ;  /* 0x00009100ff1c7b82 */ /* 0x001e220000000800 */
[----:B------:R-:W-:Y:S01]  /*13f3a0*/  F2FP.SATFINITE.E4M3.F32.PACK_AB_MERGE_C R6, R17, R21, RZ ;  /* 0x000000151106723e */ /* 0x000fe200048070ff */
[----:B------:R1:W-:Y:S01]  /*13f3b0*/  STL [R1+0x90], R22 ;  /* 0x0000901601007387 */ /* 0x0003e20000100800 */
[----:B------:R-:W-:-:S05]  /*13f3c0*/  LOP3.LUT R17, R8, 0xffff, RZ, 0xc0, !PT ;  /* 0x0000ffff08117812 */ /* 0x000fca00078ec0ff */
[----:B------:R-:W0:Y:S01]  /*13f3d0*/  LDC R23, c[0x0][0x244] ;  /* 0x00009100ff177b82 */ /* 0x000e220000000800 */
[----:B------:R1:W-:Y:S01]  /*13f3e0*/  STL [R1+0x8c], R6 ;  /* 0x00008c0601007387 */ /* 0x0003e20000100800 */
[----:B------:R-:W-:Y:S02]  /*13f3f0*/  F2FP.SATFINITE.E4M3.F32.PACK_AB_MERGE_C R10, R10, R41, RZ ;  /* 0x000000290a0a723e */ /* 0x000fe400048070ff */
[----:B------:R-:W-:Y:S02]  /*13f400*/  LOP3.LUT R13, R13, 0xffff, RZ, 0xc0, !PT ;  /* 0x0000ffff0d0d7812 */ /* 0x000fe400078ec0ff */
[----:B------:R-:W-:Y:S02]  /*13f410*/  LOP3.LUT R12, R12, 0xffff, RZ, 0xc0, !PT ;  /* 0x0000ffff0c0c7812 */ /* 0x000fe400078ec0ff */
[----:B-1----:R-:W1:Y:S01]  /*13f420*/  LDC R22, c[0x0][0x244] ;  /* 0x00009100ff167b82 */ /* 0x002e620000000800 */
[----:B------:R-:W-:Y:S02]  /*13f430*/  LOP3.LUT R6, R9, 0xffff, RZ, 0xc0, !PT ;  /* 0x0000ffff09067812 */ /* 0x000fe400078ec0ff */
[----:B---3--:R-:W-:-:S05]  /*13f440*/  LOP3.LUT R5, R16, 0xffff, RZ, 0xc0, !PT ;  /* 0x0000ffff10057812 */ /* 0x008fca00078ec0ff */
[----:B------:R3:W-:Y:S01]  /*13f450*/  STL [R1+0x2ae4], R5 ;  /* 0x002ae40501007387 */ /* 0x0007e20000100800 */
[----:B------:R-:W-:-:S03]  /*13f460*/  PRMT R16, R5, 0x3340, R6 ;  /* 0x0000334005107816 */ /* 0x000fc60000000006 */
[----:B------:R-:W-:Y:S04]  /*13f470*/  STL [R1+0x2af0], R17 ;  /* 0x002af01101007387 */ /* 0x000fe80000100800 */
[----:B------:R0:W-:Y:S04]  /*13f480*/  STL [R1+0x2adc], R6 ;  /* 0x002adc0601007387 */ /* 0x0001e80000100800 */
[----:B---3--:R-:W3:Y:S04]  /*13f490*/  LDL R5, [R1+0x2fdc] ;  /* 0x002fdc0001057983 */ /* 0x008ee80000100800 */
[----:B0-----:R-:W3:Y:S01]  /*13f4a0*/  LDL R6, [R1+0x2fe0] ;  /* 0x002fe00001067983 */ /* 0x001ee20000100800 */
[----:B--2---:R-:W-:-:S03]  /*13f4b0*/  PRMT R9, R17, 0x3340, R0 ;  /* 0x0000334011097816 */ /* 0x004fc60000000000 */
[----:B------:R-:W2:Y:S01]  /*13f4c0*/  LDL R17, [R1+0x2fe4] ;  /* 0x002fe40001117983 */ /* 0x000ea20000100800 */
[----:B------:R-:W-:Y:S02]  /*13f4d0*/  LOP3.LUT R15, R15, 0xffff, RZ, 0xc0, !PT ;  /* 0x0000ffff0f0f7812 */ /* 0x000fe400078ec0ff */
[----:B----4-:R-:W-:Y:S02]  /*13f4e0*/  LOP3.LUT R14, R14, 0xffff, RZ, 0xc0, !PT ;  /* 0x0000ffff0e0e7812 */ /* 0x010fe400078ec0ff */
[----:B------:R-:W-:Y:S02]  /*13f4f0*/  F2FP.SATFINITE.E4M3.F32.PACK_AB_MERGE_C R45, R39, R40, RZ ;  /* 0x00000028272d723e */ /* 0x000fe400048070ff */
[----:B------:R-:W-:-:S05]  /*13f500*/  F2FP.SATFINITE.E4M3.F32.PACK_AB_MERGE_C R18, R18, R20, RZ ;  /* 0x000000141212723e */ /* 0x000fca00048070ff */
[----:B------:R0:W-:Y:S02]  /*13f510*/  STL [R1+0x88], R18 ;  /* 0x0000881201007387 */ /* 0x0001e40000100800 */
[----:B0-----:R-:W-:Y:S01]  /*13f520*/  LOP3.LUT R18, R10, 0xffff, RZ, 0xc0, !PT ;  /* 0x0000ffff0a127812 */ /* 0x001fe200078ec0ff */
[----:B------:R-:W-:-:S05]  /*13f530*/  VIADD R8, R4, 0x2a ;  /* 0x0000002a04087836 */ /* 0x000fca0000000000 */
[----:B------:R-:W-:Y:S01]  /*13f540*/  ISETP.GE.AND P0, PT, R8, UR35, PT ;  /* 0x0000002308007c0c */ /* 0x000fe2000bf06270 */
[----:B------:R-:W-:Y:S01]  /*13f550*/  ULDC UR35, c[0x0][0x228] ;  /* 0x00008a0000237ab9 */ /* 0x000fe20000000800 */
[----:B------:R-:W-:Y:S02]  /*13f560*/  PRMT R8, R16, 0x5410, R9 ;  /* 0x0000541010087816 */ /* 0x000fe40000000009 */
[----:B------:R-:W0:Y:S03]  /*13f570*/  LDC R16, c[0x0][0x244] ;  /* 0x00009100ff107b82 */ /* 0x000e260000000800 */
[----:B------:R4:W-:Y:S04]  /*13f580*/  STL [R1+0xa4], R8 ;  /* 0x0000a40801007387 */ /* 0x0009e80000100800 */
[----:B------:R-:W-:Y:S01]  /*13f590*/  STL [R1+0x2ae0], R15 ;  /* 0x002ae00f01007387 */ /* 0x000fe20000100800 */
[----:B----4-:R-:W-:-:S03]  /*13f5a0*/  LOP3.LUT R8, R11, 0xffff, RZ, 0xc0, !PT ;  /* 0x0000ffff0b087812 */ /* 0x010fc600078ec0ff */
[----:B------:R-:W-:Y:S01]  /*13f5b0*/  STL [R1+0x2ad8], R13 ;  /* 0x002ad80d01007387 */ /* 0x000fe20000100800 */
[----:B------:R-:W-:-:S03]  /*13f5c0*/  PRMT R9, R18, 0x3340, R0 ;  /* 0x0000334012097816 */ /* 0x000fc60000000000 */
[----:B------:R-:W-:Y:S04]  /*13f5d0*/  STL [R1+0x2ad4], R8 ;  /* 0x002ad40801007387 */ /* 0x000fe80000100800 */
[----:B------:R-:W-:Y:S04]  /*13f5e0*/  STL [R1+0x2aec], R14 ;  /* 0x002aec0e01007387 */ /* 0x000fe80000100800 */
[----:B------:R-:W-:Y:S04]  /*13f5f0*/  STL [R1+0x2ae8], R12 ;  /* 0x002ae80c01007387 */ /* 0x000fe80000100800 */
[----:B------:R4:W-:Y:S01]  /*13f600*/  STL [R1+0x2af4], R18 ;  /* 0x002af41201007387 */ /* 0x0009e20000100800 */
[----:B------:R-:W-:Y:S01]  /*13f610*/  IMAD R38, R19, UR4, RZ ;  /* 0x0000000413267c24 */ /* 0x000fe2000f8e02ff */
[----:B------:R-:W-:Y:S01]  /*13f620*/  ULDC.64 UR4, c[0x0][0x220] ;  /* 0x0000880000047ab9 */ /* 0x000fe20000000a00 */
[----:B----4-:R-:W4:Y:S03]  /*13f630*/  LDC R18, c[0x0][0x244] ;  /* 0x00009100ff127b82 */ /* 0x010f260000000800 */
[----:B------:R-:W-:Y:S01]  /*13f640*/  IADD3 R39, P1, R38, UR4, RZ ;  /* 0x0000000426277c10 */ /* 0x000fe2000ff3e0ff */
[----:B------:R-:W-:Y:S01]  /*13f650*/  IMAD R28, R28, 0x80, R38 ;  /* 0x000000801c1c7824 */ /* 0x000fe200078e0226 */
[----:B------:R-:W-:-:S02]  /*13f660*/  ULDC UR4, c[0x0][0x244] ;  /* 0x0000910000047ab9 */ /* 0x000fc40000000800 */
[----:B------:R-:W-:Y:S01]  /*13f670*/  LEA.HI.X.SX32 R38, R38, UR5, 0x1, P1 ;  /* 0x0000000526267c11 */ /* 0x000fe200088f0eff */
[----:B------:R-:W-:Y:S01]  /*13f680*/  ULDC UR5, c[0x0][0x244] ;  /* 0x0000910000057ab9 */ /* 0x000fe20000000800 */
[----:B------:R-:W-:Y:S01]  /*13f690*/  PRMT R10, R15, 0x3340, R13 ;  /* 0x000033400f0a7816 */ /* 0x000fe2000000000d */
[----:B------:R-:W-:Y:S01]  /*13f6a0*/  IMAD R27, R27, 0x20, R28 ;  /* 0x000000201b1b7824 */ /* 0x000fe200078e021c */
[----:B------:R-:W0:Y:S01]  /*13f6b0*/  LDC R15, c[0x0][0x244] ;  /* 0x00009100ff0f7b82 */ /* 0x000e220000000800 */
[----:B------:R-:W-:Y:S02]  /*13f6c0*/  PRMT R8, R8, 0x3340, R0 ;  /* 0x0000334008087816 */ /* 0x000fe40000000000 */
[----:B------:R-:W-:Y:S01]  /*13f6d0*/  PRMT R11, R14, 0x3340, R12 ;  /* 0x000033400e0b7816 */ /* 0x000fe2000000000c */
[----:B------:R-:W-:Y:S01]  /*13f6e0*/  IMAD R26, R26, 0x20, R27 ;  /* 0x000000201a1a7824 */ /* 0x000fe200078e021b */
[----:B------:R-:W-:-:S03]  /*13f6f0*/  PRMT R10, R10, 0x5410, R8 ;  /* 0x000054100a0a7816 */ /* 0x000fc60000000008 */
[----:B------:R-:W0:Y:S01]  /*13f700*/  LDC R14, c[0x0][0x244] ;  /* 0x00009100ff0e7b82 */ /* 0x000e220000000800 */
[----:B------:R-:W-:Y:S01]  /*13f710*/  PRMT R8, R11, 0x5410, R9 ;  /* 0x000054100b087816 */ /* 0x000fe20000000009 */
[----:B------:R-:W-:-:S06]  /*13f720*/  IMAD R23, R23, 0x20, R26 ;  /* 0x0000002017177824 */ /* 0x000fcc00078e021a */
[----:B------:R-:W0:Y:S01]  /*13f730*/  LDC R11, c[0x0][0x244] ;  /* 0x00009100ff0b7b82 */ /* 0x000e220000000800 */
[----:B-1----:R-:W-:Y:S01]  /*13f740*/  IMAD R22, R22, 0x20, R23 ;  /* 0x0000002016167824 */ /* 0x002fe200078e0217 */
[----:B------:R-:W-:Y:S06]  /*13f750*/  STL [R1+0xa0], R10 ;  /* 0x0000a00a01007387 */ /* 0x000fec0000100800 */
[----:B------:R-:W1:Y:S01]  /*13f760*/  LDC R9, c[0x0][0x244] ;  /* 0x00009100ff097b82 */ /* 0x000e620000000800 */
[----:B------:R0:W-:Y:S01]  /*13f770*/  STL [R1+0x9c], R8 ;  /* 0x00009c0801007387 */ /* 0x0001e20000100800 */
[----:B----4-:R-:W-:-:S04]  /*13f780*/  IMAD R18, R18, 0x20, R22 ;  /* 0x0000002012127824 */ /* 0x010fc800078e0216 */
[----:B0-----:R-:W-:Y:S02]  /*13f790*/  IMAD R16, R16, 0x20, R18 ;  /* 0x0000002010107824 */ /* 0x001fe400078e0212 */
[----:B------:R-:W0:Y:S02]  /*13f7a0*/  LDC R8, c[0x0][0x244] ;  /* 0x00009100ff087b82 */ /* 0x000e240000000800 */
[----:B------:R-:W-:-:S04]  /*13f7b0*/  IMAD R15, R15, 0x20, R16 ;  /* 0x000000200f0f7824 */ /* 0x000fc800078e0210 */
[----:B------:R-:W-:-:S04]  /*13f7c0*/  IMAD R14, R14, 0x20, R15 ;  /* 0x000000200e0e7824 */ /* 0x000fc800078e020f */
[----:B------:R-:W-:-:S04]  /*13f7d0*/  IMAD R11, R11, 0x20, R14 ;  /* 0x000000200b0b7824 */ /* 0x000fc800078e020e */
[----:B-1----:R-:W-:-:S04]  /*13f7e0*/  IMAD R9, R9, 0x20, R11 ;  /* 0x0000002009097824 */ /* 0x002fc800078e020b */
[----:B0-----:R-:W-:Y:S02]  /*13f7f0*/  IMAD R8, R8, 0x20, R9 ;  /* 0x0000002008087824 */ /* 0x001fe400078e0209 */
[----:B---3--:R-:W-:Y:S02]  /*13f800*/  IMAD R33, R6, UR5, RZ ;  /* 0x0000000506217c24 */ /* 0x008fe4000f8e02ff */
[----:B------:R-:W-:Y:S01]  /*13f810*/  IMAD R32, R5, UR6, RZ ;  /* 0x0000000605207c24 */ /* 0x000fe2000f8e02ff */
[----:B------:R-:W-:Y:S01]  /*13f820*/  ULDC.64 UR6, c[0x0][0x220] ;  /* 0x0000880000067ab9 */ /* 0x000fe20000000a00 */
[----:B--2---:R-:W-:Y:S01]  /*13f830*/  IMAD R34, R17, UR4, RZ ;  /* 0x0000000411227c24 */ /* 0x004fe2000f8e02ff */
[----:B------:R-:W-:Y:S02]  /*13f840*/  ULDC.64 UR4, c[0x0][0x220] ;  /* 0x0000880000047ab9 */ /* 0x000fe40000000a00 */
[----:B------:R-:W-:Y:S02]  /*13f850*/  IADD3 R36, P2, R33, UR4, RZ ;  /* 0x0000000421247c10 */ /* 0x000fe4000ff5e0ff */
[----:B------:R-:W-:-:S02]  /*13f860*/  IADD3 R37, P1, R34, UR8, RZ ;  /* 0x0000000822257c10 */ /* 0x000fc4000ff3e0ff */
[----:B------:R-:W-:Y:S01]  /*13f870*/  LEA.HI.X.SX32 R33, R33, UR5, 0x1, P2 ;  /* 0x0000000521217c11 */ /* 0x000fe200090f0eff */
[----:B------:R-:W-:Y:S01]  /*13f880*/  ULDC.64 UR4, c[0x0][0x220] ;  /* 0x0000880000047ab9 */ /* 0x000fe20000000a00 */
[----:B------:R-:W-:Y:S01]  /*13f890*/  LEA.HI.X.SX32 R34, R34, UR9, 0x1, P1 ;  /* 0x0000000922227c11 */ /* 0x000fe200088f0eff */
[----:B------:R-:W-:Y:S01]  /*13f8a0*/  ULDC.64 UR8, c[0x0][0x220] ;  /* 0x0000880000087ab9 */ /* 0x000fe20000000a00 */
[----:B------:R-:W-:Y:S02]  /*13f8b0*/  IADD3 R31, P1, R28, UR4, RZ ;  /* 0x000000041c1f7c10 */ /* 0x000fe4000ff3e0ff */
[----:B------:R-:W-:Y:S02]  /*13f8c0*/  IADD3 R35, P3, R32, UR6, RZ ;  /* 0x0000000620237c10 */ /* 0x000fe4000ff7e0ff */
[----:B------:R-:W-:Y:S01]  /*13f8d0*/  LEA.HI.X.SX32 R28, R28, UR5, 0x1, P1 ;  /* 0x000000051c1c7c11 */ /* 0x000fe200088f0eff */
[----:B------:R-:W-:Y:S01]  /*13f8e0*/  ULDC.64 UR4, c[0x0][0x220] ;  /* 0x0000880000047ab9 */ /* 0x000fe20000000a00 */
[----:B------:R-:W-:Y:S01]  /*13f8f0*/  LEA.HI.X.SX32 R32, R32, UR7, 0x1, P3 ;  /* 0x0000000720207c11 */ /* 0x000fe200098f0eff */
[----:B------:R-:W-:Y:S01]  /*13f900*/  ULDC.64 UR6, c[0x0][0x220] ;  /* 0x0000880000067ab9 */ /* 0x000fe20000000a00 */
[----:B------:R-:W-:-:S02]  /*13f910*/  IADD3 R25, P1, R23, UR4, RZ ;  /* 0x0000000417197c10 */ /* 0x000fc4000ff3e0ff */
[----:B------:R-:W-:Y:S02]  /*13f920*/  IADD3 R30, P2, R27, UR6, RZ ;  /* 0x000000061b1e7c10 */ /* 0x000fe4000ff5e0ff */
[----:B------:R-:W-:Y:S01]  /*13f930*/  LEA.HI.X.SX32 R23, R23, UR5, 0x1, P1 ;  /* 0x0000000517177c11 */ /* 0x000fe200088f0eff */
[----:B------:R-:W-:Y:S01]  /*13f940*/  ULDC.64 UR4, c[0x0][0x220] ;  /* 0x0000880000047ab9 */ /* 0x000fe20000000a00 */
[----:B------:R-:W-:Y:S01]  /*13f950*/  LEA.HI.X.SX32 R27, R27, UR7, 0x1, P2 ;  /* 0x000000071b1b7c11 */ /* 0x000fe200090f0eff */
[----:B------:R-:W-:Y:S01]  /*13f960*/  ULDC.64 UR6, c[0x0][0x220] ;  /* 0x0000880000067ab9 */ /* 0x000fe20000000a00 */
[----:B------:R-:W-:Y:S01]  /*13f970*/  IADD3 R21, P1, R18, UR4, RZ ;  /* 0x0000000412157c10 */ /* 0x000fe2000ff3e0ff */
[----:B------:R-:W-:Y:S01]  /*13f980*/  ULDC UR4, c[0x0][0x248] ;  /* 0x0000920000047ab9 */ /* 0x000fe20000000800 */
[----:B------:R-:W-:Y:S01]  /*13f990*/  IADD3 R24, P2, R22, UR6, RZ ;  /* 0x0000000616187c10 */ /* 0x000fe2000ff5e0ff */
[----:B------:R-:W-:Y:S01]  /*13f9a0*/  IMAD R61, R4, UR4, RZ ;  /* 0x00000004043d7c24 */ /* 0x000fe2000f8e02ff */
[----:B------:R-:W-:Y:S01]  /*13f9b0*/  ULDC UR4, c[0x0][0x248] ;  /* 0x0000920000047ab9 */ /* 0x000fe20000000800 */
[----:B------:R-:W-:-:S02]  /*13f9c0*/  IADD3 R29, P3, R26, UR8, RZ ;  /* 0x000000081a1d7c10 */ /* 0x000fc4000ff7e0ff */
[----:B------:R-:W-:Y:S01]  /*13f9d0*/  LEA.HI.X.SX32 R22, R22, UR7, 0x1, P2 ;  /* 0x0000000716167c11 */ /* 0x000fe200090f0eff */
[----:B------:R-:W-:Y:S01]  /*13f9e0*/  ULDC.64 UR6, c[0x0][0x220] ;  /* 0x0000880000067ab9 */ /* 0x000fe20000000a00 */
[----:B------:R-:W-:Y:S01]  /*13f9f0*/  VIADD R4, R61, UR4 ;  /* 0x000000043d047c36 */ /* 0x000fe20008000000 */
[----:B------:R-:W-:Y:S01]  /*13fa00*/  LEA.HI.X.SX32 R18, R18, UR5, 0x1, P1 ;  /* 0x0000000512127c11 */ /* 0x000fe200088f0eff */
[----:B------:R-:W-:Y:S01]  /*13fa10*/  ULDC UR5, c[0x0][0x248] ;  /* 0x0000920000057ab9 */ /* 0x000fe20000000800 */
[----:B------:R-:W-:Y:S01]  /*13fa20*/  IADD3 R20, P2, R16, UR6, RZ ;  /* 0x0000000610147c10 */ /* 0x000fe2000ff5e0ff */
[----:B------:R-:W-:Y:S01]  /*13fa30*/  VIADD R4, R4, UR5 ;  /* 0x0000000504047c36 */ /* 0x000fe20008000000 */
[----:B------:R-:W-:Y:S01]  /*13fa40*/  LEA.HI.X.SX32 R26, R26, UR9, 0x1, P3 ;  /* 0x000000091a1a7c11 */ /* 0x000fe200098f0eff */
[----:B------:R-:W-:Y:S01]  /*13fa50*/  ULDC.64 UR8, c[0x0][0x220] ;  /* 0x0000880000087ab9 */ /* 0x000fe20000000a00 */
[----:B------:R-:W-:Y:S01]  /*13fa60*/  IADD3 R17, P1, R14, UR10, RZ ;  /* 0x0000000a0e117c10 */ /* 0x000fe2000ff3e0ff */
[----:B------:R-:W-:Y:S01]  /*13fa70*/  ULDC UR5, c[0x0][0x248] ;  /* 0x0000920000057ab9 */ /* 0x000fe20000000800 */
[----:B------:R-:W-:Y:S01]  /*13fa80*/  LEA.HI.X.SX32 R16, R16, UR7, 0x1, P2 ;  /* 0x0000000710107c11 */ /* 0x000fe200090f0eff */
[----:B------:R-:W-:Y:S01]  /*13fa90*/  ULDC.64 UR6, c[0x0][0x220] ;  /* 0x0000880000067ab9 */ /* 0x000fe20000000a00 */
[----:B------:R-:W-:Y:S01]  /*13faa0*/  IADD3 R19, P3, R15, UR8, RZ ;  /* 0x000000080f137c10 */ /* 0x000fe2000ff7e0ff */
[----:B------:R-:W-:Y:S01]  /*13fab0*/  VIADD R60, R4, UR5 ;  /* 0x00000005043c7c36 */ /* 0x000fe20008000000 */
[----:B------:R-:W-:Y:S01]  /*13fac0*/  LEA.HI.X.SX32 R14, R14, UR11, 0x1, P1 ;  /* 0x0000000b0e0e7c11 */ /* 0x000fe200088f0eff */
[----:B------:R-:W-:Y:S01]  /*13fad0*/  ULDC UR5, c[0x0][0x248] ;  /* 0x0000920000057ab9 */ /* 0x000fe20000000800 */
[----:B------:R-:W-:Y:S01]  /*13fae0*/  IADD3 R13, P1, R11, UR6, RZ ;  /* 0x000000060b0d7c10 */ /* 0x000fe2000ff3e0ff */
[----:B------:R-:W-:Y:S01]  /*13faf0*/  ULDC.64 UR10, c[0x0][0x220] ;  /* 0x00008800000a7ab9 */ /* 0x000fe20000000a00 */
[----:B------:R-:W-:Y:S01]  /*13fb00*/  LEA.HI.X.SX32 R15, R15, UR9, 0x1, P3 ;  /* 0x000000090f0f7c11 */ /* 0x000fe200098f0eff */
[----:B------:R-:W-:Y:S01]  /*13fb10*/  ULDC.64 UR8, c[0x0][0x220] ;  /* 0x0000880000087ab9 */ /* 0x000fe20000000a00 */
[----:B------:R-:W-:Y:S01]  /*13fb20*/  VIADD R59, R60, UR5 ;  /* 0x000000053c3b7c36 */ /* 0x000fe20008000000 */
[----:B------:R-:W-:Y:S01]  /*13fb30*/  LEA.HI.X.SX32 R11, R11, UR7, 0x1, P1 ;  /* 0x000000070b0b7c11 */ /* 0x000fe200088f0eff */
[----:B------:R-:W-:Y:S01]  /*13fb40*/  ULDC UR5, c[0x0][0x248] ;  /* 0x0000920000057ab9 */ /* 0x000fe20000000800 */
[----:B------:R-:W-:Y:S01]  /*13fb50*/  IADD3 R12, P2, R9, UR8, RZ ;  /* 0x00000008090c7c10 */ /* 0x000fe2000ff5e0ff */
[----:B------:R-:W-:Y:S01]  /*13fb60*/  ULDC UR6, c[0x0][0x248] ;  /* 0x0000920000067ab9 */ /* 0x000fe20000000800 */
[C---:B------:R-:W-:Y:S01]  /*13fb70*/  IADD3 R10, P1, R8.reuse, UR10, RZ ;  /* 0x0000000a080a7c10 */ /* 0x040fe2000ff3e0ff */
[----:B------:R-:W-:Y:S01]  /*13fb80*/  VIADD R5, R59, UR5 ;  /* 0x000000053b057c36 */ /* 0x000fe20008000000 */
[----:B------:R-:W-:Y:S01]  /*13fb90*/  LEA.HI.X.SX32 R9, R9, UR9, 0x1, P2 ;  /* 0x0000000909097c11 */ /* 0x000fe200090f0eff */
[----:B------:R-:W-:Y:S01]  /*13fba0*/  ULDC UR5, c[0x0][0x248] ;  /* 0x0000920000057ab9 */ /* 0x000fe20000000800 */
[----:B------:R-:W-:Y:S01]  /*13fbb0*/  LEA.HI.X.SX32 R8, R8, UR11, 0x1, P1 ;  /* 0x0000000b08087c11 */ /* 0x000fe200088f0eff */
[----:B------:R0:W-:Y:S01]  /*13fbc0*/  STL.64 [R1+0x81c0], R12 ;  /* 0x0081c00c01007387 */ /* 0x0001e20000100a00 */
[----:B------:R-:W-:Y:S01]  /*13fbd0*/  ULDC UR8, c[0x0][0x248] ;  /* 0x0000920000087ab9 */ /* 0x000fe20000000800 */
[----:B------:R-:W-:Y:S01]  /*13fbe0*/  ULDC UR10, c[0x0][0x248] ;  /* 0x00009200000a7ab9 */ /* 0x000fe20000000800 */
[----:B------:R-:W-:Y:S01]  /*13fbf0*/  LOP3.LUT R47, R47, 0xffff, RZ, 0xc0, !PT ;  /* 0x0000ffff2f2f7812 */ /* 0x000fe200078ec0ff */
[----:B------:R-:W-:Y:S01]  /*13fc00*/  STL.64 [R1+0x81b8], R10 ;  /* 0x0081b80a01007387 */ /* 0x000fe20000100a00 */
[----:B------:R-:W-:-:S02]  /*13fc10*/  LOP3.LUT R57, R45, 0xffff, RZ, 0xc0, !PT ;  /* 0x0000ffff2d397812 */ /* 0x000fc400078ec0ff */
[----:B------:R-:W-:Y:S01]  /*13fc20*/  LOP3.LUT R58, R46, 0xffff, RZ, 0xc0, !PT ;  /* 0x0000ffff2e3a7812 */ /* 0x000fe200078ec0ff */
[----:B------:R1:W-:Y:S01]  /*13fc30*/  STL.64 [R1+0x81b0], R8 ;  /* 0x0081b00801007387 */ /* 0x0003e20000100a00 */
[----:B------:R-:W-:Y:S01]  /*13fc40*/  LOP3.LUT R2, R2, 0xffefffff, RZ, 0xc0, !PT ;  /* 0xffefffff02027812 */ /* 0x000fe200078ec0ff */
[----:B------:R-:W-:Y:S01]  /*13fc50*/  UMOV UR4, 0x400 ;  /* 0x0000040000047882 */ /* 0x000fe20000000000 */
[----:B------:R-:W-:Y:S01]  /*13fc60*/  ULDC UR7, c[0x0][0x228] ;  /* 0x00008a0000077ab9 */ /* 0x000fe20000000800 */
[----:B0-----:R-:W-:Y:S01]  /*13fc70*/  VIADD R12, R5, UR5 ;  /* 0x00000005050c7c36 */ /* 0x001fe20008000000 */
[----:B------:R-:W-:Y:S01]  /*13fc80*/  ULDC UR5, c[0x0][0x248] ;  /* 0x0000920000057ab9 */ /* 0x000fe20000000800 */
[----:B------:R-:W-:Y:S01]  /*13fc90*/  ULDC UR9, c[0x0][0x228] ;  /* 0x00008a0000097ab9 */ /* 0x000fe20000000800 */
[----:B------:R-:W-:Y:S01]  /*13fca0*/  ULDC UR11, c[0x0][0x228] ;  /* 0x00008a00000b7ab9 */ /* 0x000fe20000000800 */
[----:B-1----:R-:W-:Y:S01]  /*13fcb0*/  VIADD R8, R12, UR5 ;  /* 0x000000050c087c36 */ /* 0x002fe20008000000 */
[----:B------:R-:W-:-:S03]  /*13fcc0*/  ULDC UR5, c[0x0][0x248] ;  /* 0x0000920000057ab9 */ /* 0x000fc60000000800 */
[----:B------:R-:W-:Y:S01]  /*13fcd0*/  VIADD R13, R8, UR5 ;  /* 0x00000005080d7c36 */ /* 0x000fe20008000000 */
        /* <DEDUP_REMOVED lines=20> */
[----:B------:R0:W-:Y:S01]  /*13fe20*/  STL.64 [R1+0x8158], R40 ;  /* 0x0081582801007387 */ /* 0x0001e20000100a00 */
[----:B------:R-:W-:Y:S02]  /*13fe30*/  ULEA UR4, UR26, UR4, 0x18 ;  /* 0x000000041a047291 */ /* 0x000fe4000f8ec03f */
[----:B------:R-:W-:Y:S01]  /*13fe40*/  VIADD R48, R49, UR6 ;  /* 0x0000000631307c36 */ /* 0x000fe20008000000 */
[----:B------:R1:W-:Y:S01]  /*13fe50*/  STL.64 [R1+0x8148], R54 ;  /* 0x0081483601007387 */ /* 0x0003e20000100a00 */
[----:B------:R-:W-:Y:S01]  /*13fe60*/  ULDC UR26, c[0x0][0x248] ;  /* 0x00009200001a7ab9 */ /* 0x000fe20000000800 */
[----:B------:R-:W-:Y:S01]  /*13fe70*/  ULDC UR5, c[0x0][0x228] ;  /* 0x00008a0000057ab9 */ /* 0x000fe20000000800 */
[----:B------:R-:W-:Y:S01]  /*13fe80*/  ULDC UR6, c[0x0][0x228] ;  /* 0x00008a0000067ab9 */ /* 0x000fe20000000800 */
[----:B0-----:R-:W2:Y:S04]  /*13fe90*/  LDL R41, [R1+0x2fe8] ;  /* 0x002fe80001297983 */ /* 0x001ea80000100800 */
[----:B-1----:R-:W3:Y:S04]  /*13fea0*/  LDL R54, [R1+0x2fec] ;  /* 0x002fec0001367983 */ /* 0x002ee80000100800 */
[----:B------:R0:W-:Y:S04]  /*13feb0*/  STL.64 [R1+0x8140], R48 ;  /* 0x0081403001007387 */ /* 0x0001e80000100a00 */
[----:B0-----:R-:W4:Y:S01]  /*13fec0*/  LDL R49, [R1+0x2ffc] ;  /* 0x002ffc0001317983 */ /* 0x001f220000100800 */
[----:B------:R-:W-:Y:S01]  /*13fed0*/  VIADD R53, R48, UR8 ;  /* 0x0000000830357c36 */ /* 0x000fe20008000000 */
[----:B------:R-:W-:-:S03]  /*13fee0*/  ULDC UR8, c[0x0][0x228] ;  /* 0x00008a0000087ab9 */ /* 0x000fc60000000800 */
[----:B------:R-:W-:Y:S01]  /*13fef0*/  VIADD R52, R53, UR10 ;  /* 0x0000000a35347c36 */ /* 0x000fe20008000000 */
[----:B------:R-:W-:Y:S01]  /*13ff00*/  ULDC UR10, c[0x0][0x228] ;  /* 0x00008a00000a7ab9 */ /* 0x000fe20000000800 */
[----:B------:R-:W-:Y:S02]  /*13ff10*/  IMAD.MOV.U32 R40, RZ, RZ, R5 ;  /* 0x000000ffff287224 */ /* 0x000fe400078e0005 */
[----:B------:R-:W-:Y:S02]  /*13ff20*/  VIADD R5, R52, UR12 ;  /* 0x0000000c34057c36 */ /* 0x000fe40008000000 */
[----:B------:R-:W-:Y:S01]  /*13ff30*/  IMAD.MOV.U32 R55, RZ, RZ, R4 ;  /* 0x000000ffff377224 */ /* 0x000fe200078e0004 */
[----:B------:R-:W-:Y:S01]  /*13ff40*/  STL.64 [R1+0x8138], R52 ;  /* 0x0081383401007387 */ /* 0x000fe20000100a00 */
[----:B------:R-:W-:Y:S01]  /*13ff50*/  VIADD R4, R5, UR14 ;  /* 0x0000000e05047c36 */ /* 0x000fe20008000000 */
[----:B------:R-:W-:Y:S01]  /*13ff60*/  ULDC UR12, c[0x0][0x228] ;  /* 0x00008a00000c7ab9 */ /* 0x000fe20000000800 */
[----:B------:R-:W-:-:S02]  /*13ff70*/  ULDC UR14, c[0x0][0x228] ;  /* 0x00008a00000e7ab9 */ /* 0x000fc40000000800 */
[----:B------:R-:W-:Y:S01]  /*13ff80*/  VIADD R50, R4, UR16 ;  /* 0x0000001004327c36 */ /* 0x000fe20008000000 */
[----:B------:R-:W-:Y:S01]  /*13ff90*/  STL.64 [R1+0x8130], R4 ;  /* 0x0081300401007387 */ /* 0x000fe20000100a00 */
[----:B------:R-:W-:Y:S02]  /*13ffa0*/  ULDC UR16, c[0x0][0x228] ;  /* 0x00008a0000107ab9 */ /* 0x000fe40000000800 */
[----:B------:R-:W-:Y:S01]  /*13ffb0*/  VIADD R6, R50, UR18 ;  /* 0x0000001232067c36 */ /* 0x000fe20008000000 */
[----:B------:R-:W-:Y:S01]  /*13ffc0*/  STL.64 [R1+0x8150], R50 ;  /* 0x0081503201007387 */ /* 0x000fe20000100a00 */
[----:B------:R-:W-:Y:S02]  /*13ffd0*/  ULDC UR18, c[0x0][0x228] ;  /* 0x00008a0000127ab9 */ /* 0x000fe40000000800 */
[----:B------:R-:W-:Y:S01]  /*13ffe0*/  VIADD R42, R6, UR19 ;  /* 0x00000013062a7c36 */ /* 0x000fe20008000000 */
[----:B------:R-:W-:Y:S01]  /*13fff0*/  STL.64 [R1+0x8160], R6 ;  /* 0x0081600601007387 */ /* 0x000fe20000100a00 */
[----:B------:R-:W-:-:S02]  /*140000*/  ULDC UR19, c[0x0][0x228] ;  /* 0x00008a0000137ab9 */ /* 0x000fc40000000800 */
[----:B------:R-:W-:Y:S01]  /*140010*/  VIADD R43, R42, UR21 ;  /* 0x000000152a2b7c36 */ /* 0x000fe20008000000 */
[----:B------:R-:W-:-:S03]  /*140020*/  ULDC UR21, c[0x0][0x228] ;  /* 0x00008a0000157ab9 */ /* 0x000fc60000000800 */
[----:B------:R-:W-:Y:S01]  /*140030*/  VIADD R44, R43, UR23 ;  /* 0x000000172b2c7c36 */ /* 0x000fe20008000000 */
[----:B------:R-:W-:-:S03]  /*140040*/  ULDC UR23, c[0x0][0x248] ;  /* 0x0000920000177ab9 */ /* 0x000fc60000000800 */
[----:B------:R-:W-:Y:S01]  /*140050*/  VIADD R45, R44, UR23 ;  /* 0x000000172c2d7c36 */ /* 0x000fe20008000000 */
[----:B------:R-:W-:Y:S01]  /*140060*/  ULDC UR23, c[0x0][0x248] ;  /* 0x0000920000177ab9 */ /* 0x000fe20000000800 */
[----:B------:R-:W-:Y:S02]  /*140070*/  STL.64 [R1+0x8168], R42 ;  /* 0x0081682a01007387 */ /* 0x000fe40000100a00 */
[----:B------:R-:W-:Y:S01]  /*140080*/  VIADD R46, R45, UR23 ;  /* 0x000000172d2e7c36 */ /* 0x000fe20008000000 */
[----:B------:R-:W-:Y:S01]  /*140090*/  ULDC UR23, c[0x0][0x248] ;  /* 0x0000920000177ab9 */ /* 0x000fe20000000800 */
[----:B------:R-:W-:Y:S04]  /*1400a0*/  STL [R1+0x2acc], R47 ;  /* 0x002acc2f01007387 */ /* 0x000fe80000100800 */
[----:B------:R-:W-:Y:S04]  /*1400b0*/  STL [R1+0x2ad0], R57 ;  /* 0x002ad03901007387 */ /* 0x000fe80000100800 */
[----:B------:R0:W-:Y:S02]  /*1400c0*/  STL [R1+0x2ac8], R58 ;  /* 0x002ac83a01007387 */ /* 0x0001e40000100800 */
[----:B0-----:R-:W-:Y:S01]  /*1400d0*/  PRMT R58, R47, 0x3340, R58 ;  /* 0x000033402f3a7816 */ /* 0x001fe2000000003a */
[----:B------:R-:W-:Y:S01]  /*1400e0*/  VIADD R47, R46, UR28 ;  /* 0x0000001c2e2f7c36 */ /* 0x000fe20008000000 */
[----:B------:R-:W-:Y:S01]  /*1400f0*/  ULDC.64 UR28, c[0x0][0x228] ;  /* 0x00008a00001c7ab9 */ /* 0x000fe20000000a00 */
[----:B------:R-:W-:-:S04]  /*140100*/  PRMT R57, R57, 0x3340, R0 ;  /* 0x0000334039397816 */ /* 0x000fc80000000000 */
[----:B------:R-:W-:Y:S01]  /*140110*/  PRMT R4, R58, 0x5410, R57 ;  /* 0x000054103a047816 */ /* 0x000fe20000000039 */
[----:B------:R-:W-:Y:S01]  /*140120*/  VIADD R57, R47, UR23 ;  /* 0x000000172f397c36 */ /* 0x000fe20008000000 */
[----:B------:R0:W-:Y:S01]  /*140130*/  STL.64 [R1+0x8170], R44 ;  /* 0x0081702c01007387 */ /* 0x0001e20000100a00 */
[----:B------:R-:W-:Y:S01]  /*140140*/  IMAD.MOV.U32 R7, RZ, RZ, R55 ;  /* 0x000000ffff077224 */ /* 0x000fe200078e0037 */
[----:B------:R-:W-:Y:S01]  /*140150*/  ULDC UR23, c[0x0][0x228] ;  /* 0x00008a0000177ab9 */ /* 0x000fe20000000800 */
[----:B------:R-:W-:Y:S01]  /*140160*/  VIADD R58, R57, UR26 ;  /* 0x0000001a393a7c36 */ /* 0x000fe20008000000 */
[----:B------:R-:W-:Y:S01]  /*140170*/  ULDC UR26, c[0x0][0x248] ;  /* 0x00009200001a7ab9 */ /* 0x000fe20000000800 */
[----:B------:R-:W-:Y:S01]  /*140180*/  STL [R1+0x98], R4 ;  /* 0x0000980401007387 */ /* 0x000fe20000100800 */
[----:B------:R-:W-:-:S03]  /*140190*/  IMAD.MOV.U32 R55, RZ, RZ, R40 ;  /* 0x000000ffff377224 */ /* 0x000fc600078e0028 */
[----:B------:R-:W-:Y:S01]  /*1401a0*/  STL.64 [R1+0x8178], R46 ;  /* 0x0081782e01007387 */ /* 0x000fe20000100a00 */
[----:B------:R-:W-:-:S03]  /*1401b0*/  IMAD.MOV.U32 R40, RZ, RZ, R60 ;  /* 0x000000ffff287224 */ /* 0x000fc600078e003c */
[----:B------:R1:W-:Y:S01]  /*1401c0*/  STL.64 [R1+0x8180], R56 ;  /* 0x0081803801007387 */ /* 0x0003e20000100a00 */
[----:B0-----:R-:W-:Y:S01]  /*1401d0*/  SHF.R.S32.HI R44, RZ, 0x1f, R7 ;  /* 0x0000001fff2c7819 */ /* 0x001fe20000011407 */
[----:B------:R-:W-:-:S05]  /*1401e0*/  IMAD.MOV.U32 R48, RZ, RZ, R40 ;  /* 0x000000ffff307224 */ /* 0x000fca00078e0028 */
[----:B-1----:R-:W-:Y:S02]  /*1401f0*/  SHF.R.S32.HI R56, RZ, 0x1f, R48 ;  /* 0x0000001fff387819 */ /* 0x002fe40000011430 */
[----:B----4-:R-:W-:Y:S01]  /*140200*/  ISETP.LT.AND P1, PT, R49, UR28, !P0 ;  /* 0x0000001c31007c0c */ /* 0x010fe2000c721270 */
[----:B------:R-:W-:Y:S01]  /*140210*/  VIADD R49, R61, UR39 ;  /* 0x000000273d317c36 */ /* 0x000fe20008000000 */
[----:B------:R-:W-:Y:S01]  /*140220*/  ULDC UR39, c[0x0][0x248] ;  /* 0x0000920000277ab9 */ /* 0x000fe20000000800 */
[----:B------:R-:W-:Y:S01]  /*140230*/  IMAD.MOV.U32 R52, RZ, RZ, R55 ;  /* 0x000000ffff347224 */ /* 0x000fe200078e0037 */
[----:B------:R-:W-:-:S09]  /*140240*/  ULDC UR28, c[0x0][0x228] ;  /* 0x00008a00001c7ab9 */ /* 0x000fd20000000800 */
[----:B------:R-:W-:Y:S02]  /*140250*/  @P1 LOP3.LUT R2, R2, 0x100000, RZ, 0xfc, !PT ;  /* 0x0010000002021812 */ /* 0x000fe400078efcff */
[----:B--2---:R-:W-:Y:S02]  /*140260*/  ISETP.LT.AND P1, PT, R41, UR24, !P0 ;  /* 0x0000001829007c0c */ /* 0x004fe4000c721270 */
[----:B------:R-:W-:Y:S01]  /*140270*/  LOP3.LUT R2, R2, 0xfdffffff, RZ, 0xc0, !PT ;  /* 0xfdffffff02027812 */ /* 0x000fe200078ec0ff */
[----:B------:R-:W-:Y:S02]  /*140280*/  IMAD.MOV.U32 R41, RZ, RZ, R59 ;  /* 0x000000ffff297224 */ /* 0x000fe400078e003b */
[----:B------:R-:W-:Y:S01]  /*140290*/  IMAD.MOV.U32 R57, RZ, RZ, R49 ;  /* 0x000000ffff397224 */ /* 0x000fe200078e0031 */
[----:B------:R-:W-:Y:S01]  /*1402a0*/  SHF.R.S32.HI R46, RZ, 0x1f, R52 ;  /* 0x0000001fff2e7819 */ /* 0x000fe20000011434 */
[----:B------:R-:W-:Y:S01]  /*1402b0*/  IMAD.MOV.U32 R55, RZ, RZ, R13 ;  /* 0x000000ffff377224 */ /* 0x000fe200078e000d */
[----:B------:R-:W-:-:S05]  /*1402c0*/  ULDC UR24, c[0x0][0x228] ;  /* 0x00008a0000187ab9 */ /* 0x000fca0000000800 */
[----:B------:R-:W-:Y:S02]  /*1402d0*/  @P1 LOP3.LUT R2, R2, 0x2000000, RZ, 0xfc, !PT ;  /* 0x0200000002021812 */ /* 0x000fe400078efcff */
[----:B---3--:R-:W-:Y:S02]  /*1402e0*/  ISETP.LT.AND P1, PT, R54, UR25, !P0 ;  /* 0x0000001936007c0c */ /* 0x008fe4000c721270 */
[----:B------:R-:W-:Y:S01]  /*1402f0*/  LOP3.LUT R2, R2, 0xfeffffff, RZ, 0xc0, !PT ;  /* 0xfeffffff02027812 */ /* 0x000fe200078ec0ff */
[----:B------:R-:W-:Y:S01]  /*140300*/  VIADD R59, R58, UR26 ;  /* 0x0000001a3a3b7c36 */ /* 0x000fe20008000000 */
[----:B------:R-:W-:Y:S01]  /*140310*/  ULDC UR26, c[0x0][0x248] ;  /* 0x00009200001a7ab9 */ /* 0x000fe20000000800 */
[----:B------:R-:W-:Y:S01]  /*140320*/  SHF.R.S32.HI R6, RZ, 0x1f, R57 ;  /* 0x0000001fff067819 */ /* 0x000fe20000011439 */
[----:B------:R-:W-:Y:S01]  /*140330*/  IMAD.MOV.U32 R51, RZ, RZ, R41 ;  /* 0x000000ffff337224 */ /* 0x000fe200078e0029 */
[----:B------:R-:W-:-:S06]  /*140340*/  ULDC UR25, c[0x0][0x228] ;  /* 0x00008a0000197ab9 */ /* 0x000fcc0000000800 */
[----:B------:R-:W-:Y:S01]  /*140350*/  @P1 LOP3.LUT R2, R2, 0x1000000, RZ, 0xfc, !PT ;  /* 0x0100000002021812 */ /* 0x000fe200078efcff */
[----:B------:R-:W-:Y:S01]  /*140360*/  VIADD R60, R59, UR26 ;  /* 0x0000001a3b3c7c36 */ /* 0x000fe20008000000 */
[----:B------:R-:W-:-:S03]  /*140370*/  ULDC UR26, c[0x0][0x248] ;  /* 0x00009200001a7ab9 */ /* 0x000fc60000000800 */
[----:B------:R-:W-:Y:S04]  /*140380*/  STL.64 [R1+0x8188], R2 ;  /* 0x0081880201007387 */ /* 0x000fe80000100a00 */
[----:B------:R0:W-:Y:S02]  /*140390*/  STL.64 [R1+0x8190], R58 ;  /* 0x0081903a01007387 */ /* 0x0001e40000100a00 */
[----:B0-----:R-:W-:-:S05]  /*1403a0*/  IMAD.MOV.U32 R59, RZ, RZ, R61 ;  /* 0x000000ffff3b7224 */ /* 0x001fca00078e003d */
[----:B------:R-:W-:Y:S02]  /*1403b0*/  SHF.R.S32.HI R45, RZ, 0x1f, R59 ;  /* 0x0000001fff2d7819 */ /* 0x000fe4000001143b */
[C---:B------:R-:W-:Y:S01]  /*1403c0*/  IADD3 R2, P1, R59.reuse, R39, RZ ;  /* 0x000000273b027210 */ /* 0x040fe20007f3e0ff */
[----:B------:R-:W-:Y:S01]  /*1403d0*/  VIADD R61, R60, UR26 ;  /* 0x0000001a3c3d7c36 */ /* 0x000fe20008000000 */
[C---:B------:R-:W-:Y:S01]  /*1403e0*/  IADD3 R42, P3, R59.reuse, R37, RZ ;  /* 0x000000253b2a7210 */ /* 0x040fe20007f7e0ff */
[----:B------:R-:W-:Y:S01]  /*1403f0*/  IMAD.MOV.U32 R54, RZ, RZ, R10 ;  /* 0x000000ffff367224 */ /* 0x000fe200078e000a */
[----:B------:R-:W-:Y:S01]  /*140400*/  IADD3 R4, P2, R59, R36, RZ ;  /* 0x000000243b047210 */ /* 0x000fe20007f5e0ff */
[C---:B------:R-:W-:Y:S01]  /*140410*/  IMAD.X R3, R45.reuse, 0x1, R38, P1 ;  /* 0x000000012d037824 */ /* 0x040fe200008e0626 */
[----:B------:R-:W-:Y:S01]  /*140420*/  STL.64 [R1+0x8198], R60 ;  /* 0x0081983c01007387 */ /* 0x000fe20000100a00 */
[----:B------:R-:W-:Y:S01]  /*140430*/  SHF.R.S32.HI R47, RZ, 0x1f, R51 ;  /* 0x0000001fff2f7819 */ /* 0x000fe20000011433 */
[----:B------:R-:W-:Y:S01]  /*140440*/  IMAD.MOV.U32 R49, RZ, RZ, R9 ;  /* 0x000000ffff317224 */ /* 0x000fe200078e0009 */
[----:B------:R-:W-:Y:S01]  /*140450*/  ULDC UR26, c[0x0][0x228] ;  /* 0x00008a00001a7ab9 */ /* 0x000fe20000000800 */
[----:B------:R0:W-:Y:S01]  /*140460*/  STL.64 [R1+0xef0], R2 ;  /* 0x000ef00201007387 */ /* 0x0001e20000100a00 */
[----:B------:R-:W-:-:S02]  /*140470*/  IMAD.X R43, R45, 0x1, R34, P3 ;  /* 0x000000012d2b7824 */ /* 0x000fc400018e0622 */
[----:B------:R-:W-:Y:S01]  /*140480*/  IMAD.X R5, R45, 0x1, R33, P2 ;  /* 0x000000012d057824 */ /* 0x000fe200010e0621 */
[----:B0-----:R-:W-:Y:S02]  /*140490*/  IADD3 R2, P1, R59, R35, RZ ;  /* 0x000000233b027210 */ /* 0x001fe40007f3e0ff */
[----:B------:R0:W-:Y:S03]  /*1404a0*/  STL.64 [R1+0xee8], R42 ;  /* 0x000ee82a01007387 */ /* 0x0001e60000100a00 */
[----:B------:R-:W-:Y:S01]  /*1404b0*/  IMAD.X R3, R45, 0x1, R32, P1 ;  /* 0x000000012d037824 */ /* 0x000fe200008e0620 */
[----:B------:R1:W-:Y:S04]  /*1404c0*/  STL.64 [R1+0xee0], R4 ;  /* 0x000ee00401007387 */ /* 0x0003e80000100a00 */
[----:B------:R2:W-:Y:S01]  /*1404d0*/  STL.64 [R1+0x1d58], R2 ;  /* 0x001d580201007387 */ /* 0x0005e20000100a00 */
[----:B0-----:R-:W-:-:S02]  /*1404e0*/  IADD3 R42, P3, R57, R39, RZ ;  /* 0x00000027392a7210 */ /* 0x001fc40007f7e0ff */
[----:B-1----:R-:W-:-:S03]  /*1404f0*/  IADD3 R4, P2, R57, R37, RZ ;  /* 0x0000002539047210 */ /* 0x002fc60007f5e0ff */
[C---:B------:R-:W-:Y:S01]  /*140500*/  IMAD.X R43, R6.reuse, 0x1, R38, P3 ;  /* 0x00000001062b7824 */ /* 0x040fe200018e0626 */
[----:B--2---:R-:W-:Y:S01]  /*140510*/  IADD3 R2, P1, R57, R36, RZ ;  /* 0x0000002439027210 */ /* 0x004fe20007f3e0ff */
[----:B------:R-:W-:-:S03]  /*140520*/  IMAD.X R5, R6, 0x1, R34, P2 ;  /* 0x0000000106057824 */ /* 0x000fc600010e0622 */
[----:B------:R0:W-:Y:S01]  /*140530*/  STL.64 [R1+0x1cf8], R42 ;  /* 0x001cf82a01007387 */ /* 0x0001e20000100a00 */
[----:B------:R-:W-:-:S03]  /*140540*/  IMAD.X R3, R6, 0x1, R33, P1 ;  /* 0x0000000106037824 */ /* 0x000fc600008e0621 */
[----:B------:R-:W-:Y:S04]  /*140550*/  STL.64 [R1+0x1cf0], R4 ;  /* 0x001cf00401007387 */ /* 0x000fe80000100a00 */
[----:B------:R1:W-:Y:S01]  /*140560*/  STL.64 [R1+0x1ce8], R2 ;  /* 0x001ce80201007387 */ /* 0x0003e20000100a00 */
[----:B0-----:R-:W-:Y:S02]  /*140570*/  IADD3 R42, P3, R57, R35, RZ ;  /* 0x00000023392a7210 */ /* 0x001fe40007f7e0ff */
[----:B-1----:R-:W-:-:S03]  /*140580*/  IADD3 R2, P1, R59, R30, RZ ;  /* 0x0000001e3b027210 */ /* 0x002fc60007f3e0ff */
[----:B------:R-:W-:Y:S02]  /*140590*/  IMAD.X R43, R6, 0x1, R32, P3 ;  /* 0x00000001062b7824 */ /* 0x000fe400018e0620 */
[----:B------:R-:W-:-:S03]  /*1405a0*/  IMAD.X R3, R45, 0x1, R27, P1 ;  /* 0x000000012d037824 */ /* 0x000fc600008e061b */
[----:B------:R-:W-:Y:S01]  /*1405b0*/  STL.64 [R1+0x1ce0], R42 ;  /* 0x001ce02a01007387 */ /* 0x000fe20000100a00 */
[----:B------:R-:W-:-:S03]  /*1405c0*/  IADD3 R4, P2, R59, R31, RZ ;  /* 0x0000001f3b047210 */ /* 0x000fc60007f5e0ff */
[----:B------:R0:W-:Y:S02]  /*1405d0*/  STL.64 [R1+0x1d48], R2 ;  /* 0x001d480201007387 */ /* 0x0001e40000100a00 */
[----:B------:R-:W-:Y:S01]  /*1405e0*/  IMAD.X R5, R45, 0x1, R28, P2 ;  /* 0x000000012d057824 */ /* 0x000fe200010e061c */
[----:B0-----:R-:W-:Y:S02]  /*1405f0*/  IADD3 R2, P3, R59, R29, RZ ;  /* 0x0000001d3b027210 */ /* 0x001fe40007f7e0ff */
[----:B------:R-:W-:-:S03]  /*140600*/  IADD3 R42, P2, R57, R31, RZ ;  /* 0x0000001f392a7210 */ /* 0x000fc60007f5e0ff */
[----:B------:R-:W-:Y:S01]  /*140610*/  IMAD.X R3, R45, 0x1, R26, P3 ;  /* 0x000000012d037824 */ /* 0x000fe200018e061a */
[----:B------:R0:W-:Y:S01]  /*140620*/  STL.64 [R1+0x1d50], R4 ;  /* 0x001d500401007387 */ /* 0x0001e20000100a00 */
[----:B------:R-:W-:-:S03]  /*140630*/  IMAD.X R43, R6, 0x1, R28, P2 ;  /* 0x00000001062b7824 */ /* 0x000fc600010e061c */
[----:B------:R1:W-:Y:S01]  /*140640*/  STL.64 [R1+0x1d40], R2 ;  /* 0x001d400201007387 */ /* 0x0003e20000100a00 */
[----:B0-----:R-:W-:Y:S02]  /*140650*/  IADD3 R4, P1, R59, R25, RZ ;  /* 0x000000193b047210 */ /* 0x001fe40007f3e0ff */
[----:B-1----:R-:W-:-:S03]  /*140660*/  IADD3 R2, P2, R57, R30, RZ ;  /* 0x0000001e39027210 */ /* 0x002fc60007f5e0ff */
[----:B------:R-:W-:Y:S01]  /*140670*/  IMAD.X R5, R45, 0x1, R23, P1 ;  /* 0x000000012d057824 */ /* 0x000fe200008e0617 */
[----:B------:R0:W-:Y:S01]  /*140680*/  STL.64 [R1+0x1cd8], R42 ;  /* 0x001cd82a01007387 */ /* 0x0001e20000100a00 */
[----:B------:R-:W-:-:S03]  /*140690*/  IMAD.X R3, R6, 0x1, R27, P2 ;  /* 0x0000000106037824 */ /* 0x000fc600010e061b */
[----:B------:R1:W-:Y:S04]  /*1406a0*/  STL.64 [R1+0x1d38], R4 ;  /* 0x001d380401007387 */ /* 0x0003e80000100a00 */
[----:B------:R2:W-:Y:S01]  /*1406b0*/  STL.64 [R1+0x1cd0], R2 ;  /* 0x001cd00201007387 */ /* 0x0005e20000100a00 */
[----:B0-----:R-:W-:Y:S02]  /*1406c0*/  IADD3 R42, P1, R57, R29, RZ ;  /* 0x0000001d392a7210 */ /* 0x001fe40007f3e0ff */
[----:B-1----:R-:W-:-:S03]  /*1406d0*/  IADD3 R4, P3, R7, R39, RZ ;  /* 0x0000002707047210 */ /* 0x002fc60007f7e0ff */
[----:B------:R-:W-:Y:S01]  /*1406e0*/  IMAD.X R43, R6, 0x1, R26, P1 ;  /* 0x00000001062b7824 */ /* 0x000fe200008e061a */
        /* <DEDUP_REMOVED lines=9> */
[----:B------:R-:W-:Y:S01]  /*140780*/  IMAD.X R3, R6, 0x1, R23, P2 ;  /* 0x0000000106037824 */ /* 0x000fe200010e0617 */
[C---:B------:R-:W-:Y:S02]  /*140790*/  IADD3 R4, P3, R7.reuse, R35, RZ ;  /* 0x0000002307047210 */ /* 0x040fe40007f7e0ff */
[----:B------:R-:W-:Y:S04]  /*1407a0*/  STL.64 [R1+0x1c70], R42 ;  /* 0x001c702a01007387 */ /* 0x000fe80000100a00 */
[----:B------:R0:W-:Y:S01]  /*1407b0*/  STL.64 [R1+0x1cc0], R2 ;  /* 0x001cc00201007387 */ /* 0x0001e20000100a00 */
[----:B------:R-:W-:Y:S01]  /*1407c0*/  IMAD.X R5, R44, 0x1, R32, P3 ;  /* 0x000000012c057824 */ /* 0x000fe200018e0620 */
[----:B------:R-:W-:-:S02]  /*1407d0*/  IADD3 R40, P1, R7, R31, RZ ;  /* 0x0000001f07287210 */ /* 0x000fc40007f3e0ff */
[----:B0-----:R-:W-:Y:S02]  /*1407e0*/  IADD3 R2, P2, R59, R24, RZ ;  /* 0x000000183b027210 */ /* 0x001fe40007f5e0ff */
[----:B------:R0:W-:Y:S03]  /*1407f0*/  STL.64 [R1+0x1c68], R4 ;  /* 0x001c680401007387 */ /* 0x0001e60000100a00 */
[----:B------:R-:W-:Y:S02]  /*140800*/  IMAD.X R3, R45, 0x1, R22, P2 ;  /* 0x000000012d037824 */ /* 0x000fe400010e0616 */
[----:B------:R-:W-:-:S03]  /*140810*/  IMAD.X R41, R44, 0x1, R28, P1 ;  /* 0x000000012c297824 */ /* 0x000fc600008e061c */
[----:B------:R1:W-:Y:S01]  /*140820*/  STL.64 [R1+0x1d30], R2 ;  /* 0x001d300201007387 */ /* 0x0003e20000100a00 */
[----:B0-----:R-:W-:-:S03]  /*140830*/  IADD3 R4, P3, R57, R24, RZ ;  /* 0x0000001839047210 */ /* 0x001fc60007f7e0ff */
[----:B------:R0:W-:Y:S02]  /*140840*/  STL.64 [R1+0x1c60], R40 ;  /* 0x001c602801007387 */ /* 0x0001e40000100a00 */
[----:B------:R-:W-:Y:S01]  /*140850*/  IMAD.X R5, R6, 0x1, R22, P3 ;  /* 0x0000000106057824 */ /* 0x000fe200018e0616 */
[----:B-1----:R-:W-:-:S04]  /*140860*/  IADD3 R2, P2, R7, R30, RZ ;  /* 0x0000001e07027210 */ /* 0x002fc80007f5e0ff */
[----:B------:R1:W-:Y:S01]  /*140870*/  STL.64 [R1+0x1cb8], R4 ;  /* 0x001cb80401007387 */ /* 0x0003e20000100a00 */
[----:B------:R-:W-:Y:S01]  /*140880*/  IMAD.X R3, R44, 0x1, R27, P2 ;  /* 0x000000012c037824 */ /* 0x000fe200010e061b */
[----:B0-----:R-:W-:-:S04]  /*140890*/  IADD3 R40, P1, R7, R29, RZ ;  /* 0x0000001d07287210 */ /* 0x001fc80007f3e0ff */
[----:B------:R0:W-:Y:S01]  /*1408a0*/  STL.64 [R1+0x1c58], R2 ;  /* 0x001c580201007387 */ /* 0x0001e20000100a00 */
[----:B-1----:R-:W-:Y:S01]  /*1408b0*/  IADD3 R4, P3, R59, R21, RZ ;  /* 0x000000153b047210 */ /* 0x002fe20007f7e0ff */
[----:B------:R-:W-:-:S04]  /*1408c0*/  IMAD.X R41, R44, 0x1, R26, P1 ;  /* 0x000000012c297824 */ /* 0x000fc800008e061a */
[----:B------:R-:W-:Y:S01]  /*1408d0*/  IMAD.X R5, R45, 0x1, R18, P3 ;  /* 0x000000012d057824 */ /* 0x000fe200018e0612 */
[----:B0-----:R-:W-:-:S04]  /*1408e0*/  IADD3 R2, P2, R57, R21, RZ ;  /* 0x0000001539027210 */ /* 0x001fc80007f5e0ff */
[----:B------:R0:W-:Y:S01]  /*1408f0*/  STL.64 [R1+0x1d28], R4 ;  /* 0x001d280401007387 */ /* 0x0001e20000100a00 */
[----:B------:R-:W-:-:S03]  /*140900*/  IMAD.X R3, R6, 0x1, R18, P2 ;  /* 0x0000000106037824 */ /* 0x000fc600010e0612 */
[----:B------:R1:W-:Y:S04]  /*140910*/  STL.64 [R1+0x1c50], R40 ;  /* 0x001c502801007387 */ /* 0x0003e80000100a00 */
[----:B------:R2:W-:Y:S01]  /*140920*/  STL.64 [R1+0x1cb0], R2 ;  /* 0x001cb00201007387 */ /* 0x0005e20000100a00 */
[C---:B0-----:R-:W-:Y:S02]  /*140930*/  IADD3 R4, P1, R7.reuse, R25, RZ ;  /* 0x0000001907047210 */ /* 0x041fe40007f3e0ff */
[----:B-1----:R-:W-:-:S03]  /*140940*/  IADD3 R40, P2, R7, R24, RZ ;  /* 0x0000001807287210 */ /* 0x002fc60007f5e0ff */
[----:B------:R-:W-:Y:S01]  /*140950*/  IMAD.X R5, R44, 0x1, R23, P1 ;  /* 0x000000012c057824 */ /* 0x000fe200008e0617 */
[----:B--2---:R-:W-:Y:S01]  /*140960*/  IADD3 R2, P3, R48, R39, RZ ;  /* 0x0000002730027210 */ /* 0x004fe20007f7e0ff */
[----:B------:R-:W-:-:S03]  /*140970*/  IMAD.X R41, R44, 0x1, R22, P2 ;  /* 0x000000012c297824 */ /* 0x000fc600010e0616 */
        /* <DEDUP_REMOVED lines=15> */
[----:B------:R-:W-:Y:S01]  /*140a70*/  IMAD.X R5, R56, 0x1, R28, P1 ;  /* 0x0000000138057824 */ /* 0x000fe200008e061c */
[----:B------:R-:W-:Y:S01]  /*140a80*/  IADD3 R40, P2, R48, R30, RZ ;  /* 0x0000001e30287210 */ /* 0x000fe20007f5e0ff */
[----:B------:R-:W-:-:S03]  /*140a90*/  IMAD.X R3, R44, 0x1, R18, P3 ;  /* 0x000000012c037824 */ /* 0x000fc600018e0612 */
        /* <DEDUP_REMOVED lines=18> */
[C---:B0-----:R-:W-:Y:S02]  /*140bc0*/  IADD3 R40, P1, R48.reuse, R24, RZ ;  /* 0x0000001830287210 */ /* 0x041fe40007f3e0ff */
[----:B-1----:R-:W-:-:S03]  /*140bd0*/  IADD3 R2, P3, R48, R21, RZ ;  /* 0x0000001530027210 */ /* 0x002fc60007f7e0ff */
[C---:B------:R-:W-:Y:S01]  /*140be0*/  IMAD.X R41, R56.reuse, 0x1, R22, P1 ;  /* 0x0000000138297824 */ /* 0x040fe200008e0616 */
        /* <DEDUP_REMOVED lines=17> */
[----:B------:R-:W-:Y:S02]  /*140d00*/  IADD3 R40, P1, R51, R31, RZ ;  /* 0x0000001f33287210 */ /* 0x000fe40007f3e0ff */
[----:B------:R0:W-:Y:S04]  /*140d10*/  STL.64 [R1+0x1b78], R4 ;  /* 0x001b780401007387 */ /* 0x0001e80000100a00 */
[----:B------:R1:W-:Y:S01]  /*140d20*/  STL.64 [R1+0x1bb8], R2 ;  /* 0x001bb80201007387 */ /* 0x0003e20000100a00 */
[----:B------:R-:W-:Y:S01]  /*140d30*/  IMAD.X R41, R47, 0x1, R28, P1 ;  /* 0x000000012f297824 */ /* 0x000fe200008e061c */
[----:B0-----:R-:W-:-:S02]  /*140d40*/  IADD3 R4, P2, R51, R30, RZ ;  /* 0x0000001e33047210 */ /* 0x001fc40007f5e0ff */
[----:B-1----:R-:W-:-:S03]  /*140d50*/  IADD3 R2, P3, R59, R19, RZ ;  /* 0x000000133b027210 */ /* 0x002fc60007f7e0ff */
[----:B------:R-:W-:Y:S01]  /*140d60*/  IMAD.X R5, R47, 0x1, R27, P2 ;  /* 0x000000012f057824 */ /* 0x000fe200010e061b */
        /* <DEDUP_REMOVED lines=30> */
[C---:B------:R-:W-:Y:S01]  /*140f50*/  IMAD.X R43, R47.reuse, 0x1, R16, P1 ;  /* 0x000000012f2b7824 */ /* 0x040fe200008e0610 */
        /* <DEDUP_REMOVED lines=17> */
[C---:B------:R-:W-:Y:S01]  /*141070*/  IMAD.X R43, R46.reuse, 0x1, R28, P1 ;  /* 0x000000012e2b7824 */ /* 0x040fe200008e061c */
[-C--:B--2---:R-:W-:Y:S01]  /*141080*/  IADD3 R2, P3, R57, R17.reuse, RZ ;  /* 0x0000001139027210 */ /* 0x084fe20007f7e0ff */
[----:B------:R-:W-:Y:S02]  /*141090*/  IMAD.X R41, R46, 0x1, R27, P2 ;  /* 0x000000012e297824 */ /* 0x000fe400010e061b */
[----:B------:R-:W-:Y:S02]  /*1410a0*/  IMAD.MOV.U32 R4, RZ, RZ, R12 ;  /* 0x000000ffff047224 */ /* 0x000fe400078e000c */
[----:B------:R-:W-:Y:S01]  /*1410b0*/  IMAD.X R3, R6, 0x1, R14, P3 ;  /* 0x0000000106037824 */ /* 0x000fe200018e060e */
[----:B------:R-:W-:Y:S01]  /*1410c0*/  IADD3 R12, P3, R7, R17, RZ ;  /* 0x00000011070c7210 */ /* 0x000fe20007f7e0ff */
[----:B------:R-:W-:Y:S01]  /*1410d0*/  STL.64 [R1+0x1a78], R42 ;  /* 0x001a782a01007387 */ /* 0x000fe20000100a00 */
[----:B------:R-:W-:-:S03]  /*1410e0*/  IADD3 R60, P1, R52, R29, RZ ;  /* 0x0000001d343c7210 */ /* 0x000fc60007f3e0ff */
[----:B------:R-:W-:Y:S01]  /*1410f0*/  STL.64 [R1+0x1a70], R40 ;  /* 0x001a702801007387 */ /* 0x000fe20000100a00 */
[----:B------:R-:W-:-:S03]  /*141100*/  IMAD.X R13, R44, 0x1, R14, P3 ;  /* 0x000000012c0d7824 */ /* 0x000fc600018e060e */
[----:B------:R0:W-:Y:S01]  /*141110*/  STL.64 [R1+0x1c98], R2 ;  /* 0x001c980201007387 */ /* 0x0001e20000100a00 */
[----:B------:R-:W-:-:S03]  /*141120*/  IMAD.X R61, R46, 0x1, R26, P1 ;  /* 0x000000012e3d7824 */ /* 0x000fc600008e061a */
[----:B------:R1:W-:Y:S01]  /*141130*/  STL.64 [R1+0x1c20], R12 ;  /* 0x001c200c01007387 */ /* 0x0003e20000100a00 */
[----:B0-----:R-:W-:-:S03]  /*141140*/  IADD3 R2, P2, R52, R25, RZ ;  /* 0x0000001934027210 */ /* 0x001fc60007f5e0ff */
[----:B------:R0:W-:Y:S01]  /*141150*/  STL.64 [R1+0x1a68], R60 ;  /* 0x001a683c01007387 */ /* 0x0001e20000100a00 */
[----:B-1----:R-:W-:Y:S01]  /*141160*/  IADD3 R12, P1, R52, R24, RZ ;  /* 0x00000018340c7210 */ /* 0x002fe20007f3e0ff */
[C---:B------:R-:W-:Y:S02]  /*141170*/  IMAD.X R3, R46.reuse, 0x1, R23, P2 ;  /* 0x000000012e037824 */ /* 0x040fe400010e0617 */
[----:B------:R-:W-:Y:S02]  /*141180*/  VIADD R41, R11, UR39 ;  /* 0x000000270b297c36 */ /* 0x000fe40008000000 */
[----:B------:R-:W-:Y:S01]  /*141190*/  IMAD.MOV.U32 R5, RZ, RZ, R8 ;  /* 0x000000ffff057224 */ /* 0x000fe200078e0008 */
[----:B------:R1:W-:Y:S01]  /*1411a0*/  STL.64 [R1+0x1a60], R2 ;  /* 0x001a600201007387 */ /* 0x0003e20000100a00 */
[----:B------:R-:W-:Y:S01]  /*1411b0*/  IMAD.X R13, R46, 0x1, R22, P1 ;  /* 0x000000012e0d7824 */ /* 0x000fe200008e0616 */
[----:B0-----:R-:W-:Y:S01]  /*1411c0*/  IADD3 R60, P3, R48, R17, RZ ;  /* 0x00000011303c7210 */ /* 0x001fe20007f7e0ff */
[----:B------:R-:W-:Y:S01]  /*1411d0*/  IMAD.MOV.U32 R53, RZ, RZ, R49 ;  /* 0x000000ffff357224 */ /* 0x000fe200078e0031 */
[----:B------:R-:W-:Y:S01]  /*1411e0*/  IADD3 R10, P1, R52, R21, RZ ;  /* 0x00000015340a7210 */ /* 0x000fe20007f3e0ff */
[----:B------:R-:W-:Y:S01]  /*1411f0*/  IMAD.MOV.U32 R40, RZ, RZ, R41 ;  /* 0x000000ffff287224 */ /* 0x000fe200078e0029 */
[----:B------:R-:W-:Y:S01]  /*141200*/  SHF.R.S32.HI R43, RZ, 0x1f, R4 ;  /* 0x0000001fff2b7819 */ /* 0x000fe20000011404 */
[----:B------:R-:W-:Y:S01]  /*141210*/  IMAD.X R61, R56, 0x1, R14, P3 ;  /* 0x00000001383d7824 */ /* 0x000fe200018e060e */
[----:B------:R-:W-:Y:S01]  /*141220*/  ULDC UR39, c[0x0][0x248] ;  /* 0x0000920000277ab9 */ /* 0x000fe20000000800 */
[----:B-1----:R-:W-:Y:S01]  /*141230*/  IADD3 R2, P2, R51, R17, RZ ;  /* 0x0000001133027210 */ /* 0x002fe20007f5e0ff */
[----:B------:R-:W-:Y:S01]  /*141240*/  IMAD.MOV.U32 R41, RZ, RZ, R11 ;  /* 0x000000ffff297224 */ /* 0x000fe200078e000b */
[----:B------:R0:W-:Y:S01]  /*141250*/  STL.64 [R1+0x1a58], R12 ;  /* 0x001a580c01007387 */ /* 0x0001e20000100a00 */
[----:B------:R-:W-:-:S02]  /*141260*/  IMAD.X R11, R46, 0x1, R18, P1 ;  /* 0x000000012e0b7824 */ /* 0x000fc400008e0612 */
[----:B------:R-:W-:Y:S01]  /*141270*/  IMAD.X R3, R47, 0x1, R14, P2 ;  /* 0x000000012f037824 */ /* 0x000fe200010e060e */
[----:B0-----:R-:W2:Y:S04]  /*141280*/  LDL.LU.64 R12, [R1+0x81c0] ;  /* 0x0081c000010c7983 */ /* 0x001ea80000300a00 */
[----:B------:R-:W-:Y:S04]  /*141290*/  STL.64 [R1+0x1ba8], R60 ;  /* 0x001ba83c01007387 */ /* 0x000fe80000100a00 */
[----:B------:R-:W-:Y:S04]  /*1412a0*/  STL.64 [R1+0x1b30], R2 ;  /* 0x001b300201007387 */ /* 0x000fe80000100a00 */
[----:B------:R0:W-:Y:S04]  /*1412b0*/  STL.64 [R1+0x1a50], R10 ;  /* 0x001a500a01007387 */ /* 0x0001e80000100a00 */
[----:B0-----:R-:W3:Y:S01]  /*1412c0*/  LDL.LU.64 R10, [R1+0x81b8] ;  /* 0x0081b800010a7983 */ /* 0x001ee20000300a00 */
[----:B------:R-:W-:-:S05]  /*1412d0*/  IADD3 R60, P2, R52, R20, RZ ;  /* 0x00000014343c7210 */ /* 0x000fca0007f5e0ff */
[----:B------:R-:W-:Y:S01]  /*1412e0*/  IMAD.X R61, R46, 0x1, R16, P2 ;  /* 0x000000012e3d7824 */ /* 0x000fe200010e0610 */
[-C--:B--2---:R-:W-:Y:S02]  /*1412f0*/  IADD3 R2, P3, R59, R13.reuse, RZ ;  /* 0x0000000d3b027210 */ /* 0x084fe40007f7e0ff */
[----:B------:R-:W-:-:S03]  /*141300*/  IADD3 R8, P1, R57, R13, RZ ;  /* 0x0000000d39087210 */ /* 0x000fc60007f3e0ff */
[----:B---3--:R-:W-:-:S05]  /*141310*/  IMAD.X R3, R45, 0x1, R11, P3 ;  /* 0x000000012d037824 */ /* 0x008fca00018e060b */
[----:B------:R0:W-:Y:S01]  /*141320*/  STL.64 [R1+0x1d08], R2 ;  /* 0x001d080201007387 */ /* 0x0001e20000100a00 */
[----:B------:R-:W-:-:S03]  /*141330*/  IMAD.X R9, R6, 0x1, R11, P1 ;  /* 0x0000000106097824 */ /* 0x000fc600008e060b */
[----:B------:R1:W-:Y:S01]  /*141340*/  STL.64 [R1+0x1a48], R60 ;  /* 0x001a483c01007387 */ /* 0x0003e20000100a00 */
[----:B0-----:R-:W-:-:S03]  /*141350*/  IADD3 R2, P3, R52, R19, RZ ;  /* 0x0000001334027210 */ /* 0x001fc60007f7e0ff */
[----:B------:R0:W-:Y:S01]  /*141360*/  STL.64 [R1+0x1c90], R8 ;  /* 0x001c900801007387 */ /* 0x0001e20000100a00 */
[----:B-1----:R-:W-:Y:S01]  /*141370*/  IADD3 R60, P1, R52, R17, RZ ;  /* 0x00000011343c7210 */ /* 0x002fe20007f3e0ff */
[----:B------:R-:W-:-:S04]  /*141380*/  IMAD.X R3, R46, 0x1, R15, P3 ;  /* 0x000000012e037824 */ /* 0x000fc800018e060f */
[----:B------:R-:W-:Y:S01]  /*141390*/  IMAD.X R61, R46, 0x1, R14, P1 ;  /* 0x000000012e3d7824 */ /* 0x000fe200008e060e */
[----:B------:R1:W-:Y:S01]  /*1413a0*/  STL.64 [R1+0x1a40], R2 ;  /* 0x001a400201007387 */ /* 0x0003e20000100a00 */
[----:B0-----:R-:W-:-:S03]  /*1413b0*/  IADD3 R8, P2, R4, R39, RZ ;  /* 0x0000002704087210 */ /* 0x001fc60007f5e0ff */
[----:B------:R0:W-:Y:S02]  /*1413c0*/  STL.64 [R1+0x1a38], R60 ;  /* 0x001a383c01007387 */ /* 0x0001e40000100a00 */
[----:B------:R-:W-:Y:S01]  /*1413d0*/  IMAD.X R9, R43, 0x1, R38, P2 ;  /* 0x000000012b097824 */ /* 0x000fe200010e0626 */
[C---:B-1----:R-:W-:Y:S01]  /*1413e0*/  IADD3 R2, P3, R4.reuse, R37, RZ ;  /* 0x0000002504027210 */ /* 0x042fe20007f7e0ff */
[----:B------:R1:W-:Y:S01]  /*1413f0*/  STL.64 [R1+0x81a8], R36 ;  /* 0x0081a82401007387 */ /* 0x0003e20000100a00 */
[----:B0-----:R-:W-:-:S03]  /*141400*/  IADD3 R60, P1, R4, R36, RZ ;  /* 0x00000024043c7210 */ /* 0x001fc60007f3e0ff */
[C---:B------:R-:W-:Y:S01]  /*141410*/  IMAD.X R3, R43.reuse, 0x1, R34, P3 ;  /* 0x000000012b037824 */ /* 0x040fe200018e0622 */
[----:B------:R0:W-:Y:S01]  /*141420*/  STL.64 [R1+0x1a20], R8 ;  /* 0x001a200801007387 */ /* 0x0001e20000100a00 */
[C---:B------:R-:W-:Y:S01]  /*141430*/  IMAD.X R61, R43.reuse, 0x1, R33, P1 ;  /* 0x000000012b3d7824 */ /* 0x040fe200008e0621 */
[C---:B-1----:R-:W-:Y:S02]  /*141440*/  IADD3 R36, P2, R4.reuse, R35, RZ ;  /* 0x0000002304247210 */ /* 0x042fe40007f5e0ff */
[----:B0-----:R-:W2:Y:S03]  /*141450*/  LDL.LU.64 R8, [R1+0x81b0] ;  /* 0x0081b00001087983 */ /* 0x001ea60000300a00 */
[----:B------:R-:W-:Y:S01]  /*141460*/  IMAD.X R37, R43, 0x1, R32, P2 ;  /* 0x000000012b257824 */ /* 0x000fe200010e0620 */
[----:B------:R0:W-:Y:S04]  /*141470*/  STL.64 [R1+0x1a18], R2 ;  /* 0x001a180201007387 */ /* 0x0001e80000100a00 */
[----:B------:R1:W-:Y:S01]  /*141480*/  STL.64 [R1+0x1a10], R60 ;  /* 0x001a103c01007387 */ /* 0x0003e20000100a00 */
[----:B0-----:R-:W-:-:S03]  /*141490*/  IADD3 R2, P3, R4, R31, RZ ;  /* 0x0000001f04027210 */ /* 0x001fc60007f7e0ff */
[----:B------:R0:W-:Y:S01]  /*1414a0*/  STL.64 [R1+0x1a08], R36 ;  /* 0x001a082401007387 */ /* 0x0001e20000100a00 */
[----:B-1----:R-:W-:Y:S01]  /*1414b0*/  IADD3 R60, P1, R4, R30, RZ ;  /* 0x0000001e043c7210 */ /* 0x002fe20007f3e0ff */
[----:B------:R-:W-:-:S04]  /*1414c0*/  IMAD.X R3, R43, 0x1, R28, P3 ;  /* 0x000000012b037824 */ /* 0x000fc800018e061c */
[C---:B------:R-:W-:Y:S01]  /*1414d0*/  IMAD.X R61, R43.reuse, 0x1, R27, P1 ;  /* 0x000000012b3d7824 */ /* 0x040fe200008e061b */
[----:B0-----:R-:W-:Y:S01]  /*1414e0*/  IADD3 R36, P2, R4, R29, RZ ;  /* 0x0000001d04247210 */ /* 0x001fe20007f5e0ff */
[----:B------:R0:W-:Y:S04]  /*1414f0*/  STL.64 [R1+0x1a00], R2 ;  /* 0x001a000201007387 */ /* 0x0001e80000100a00 */
[----:B------:R-:W-:Y:S01]  /*141500*/  IMAD.X R37, R43, 0x1, R26, P2 ;  /* 0x000000012b257824 */ /* 0x000fe200010e061a */
[----:B------:R1:W-:Y:S01]  /*141510*/  STL.64 [R1+0x19f8], R60 ;  /* 0x0019f83c01007387 */ /* 0x0003e20000100a00 */
[----:B0-----:R-:W-:-:S03]  /*141520*/  IADD3 R2, P3, R7, R13, RZ ;  /* 0x0000000d07027210 */ /* 0x001fc60007f7e0ff */
[----:B------:R0:W-:Y:S01]  /*141530*/  STL.64 [R1+0x19f0], R36 ;  /* 0x0019f02401007387 */ /* 0x0001e20000100a00 */
[----:B-1----:R-:W-:Y:S01]  /*141540*/  IADD3 R60, P1, R4, R25, RZ ;  /* 0x00000019043c7210 */ /* 0x002fe20007f3e0ff */
[----:B------:R-:W-:Y:S01]  /*141550*/  IMAD.X R3, R44, 0x1, R11, P3 ;  /* 0x000000012c037824 */ /* 0x000fe200018e060b */
[----:B0-----:R-:W-:-:S03]  /*141560*/  IADD3 R36, P3, R48, R13, RZ ;  /* 0x0000000d30247210 */ /* 0x001fc60007f7e0ff */
[----:B------:R-:W-:Y:S01]  /*141570*/  IMAD.X R61, R43, 0x1, R23, P1 ;  /* 0x000000012b3d7824 */ /* 0x000fe200008e0617 */
[----:B------:R0:W-:Y:S01]  /*141580*/  STL.64 [R1+0x1c18], R2 ;  /* 0x001c180201007387 */ /* 0x0001e20000100a00 */
[----:B------:R-:W-:-:S03]  /*141590*/  IMAD.X R37, R56, 0x1, R11, P3 ;  /* 0x0000000138257824 */ /* 0x000fc600018e060b */
[----:B------:R-:W-:Y:S04]  /*1415a0*/  STL.64 [R1+0x19e0], R60 ;  /* 0x0019e03c01007387 */ /* 0x000fe80000100a00 */
[----:B------:R1:W-:Y:S01]  /*1415b0*/  STL.64 [R1+0x1ba0], R36 ;  /* 0x001ba02401007387 */ /* 0x0003e20000100a00 */
[----:B0-----:R-:W-:-:S05]  /*1415c0*/  IADD3 R2, P2, R4, R24, RZ ;  /* 0x0000001804027210 */ /* 0x001fca0007f5e0ff */
[----:B------:R-:W-:Y:S01]  /*1415d0*/  IMAD.X R3, R43, 0x1, R22, P2 ;  /* 0x000000012b037824 */ /* 0x000fe200010e0616 */
[----:B-1----:R-:W-:Y:S02]  /*1415e0*/  IADD3 R36, P3, R51, R13, RZ ;  /* 0x0000000d33247210 */ /* 0x002fe40007f7e0ff */
        /* <DEDUP_REMOVED lines=8> */
[----:B------:R-:W-:Y:S01]  /*141670*/  STL.64 [R1+0x1400], R60 ;  /* 0x0014003c01007387 */ /* 0x000fe20000100a00 */
[----:B------:R-:W-:-:S03]  /*141680*/  IMAD.X R37, R43, 0x1, R16, P1 ;  /* 0x000000012b257824 */ /* 0x000fc600008e0610 */
[----:B------:R-:W-:Y:S04]  /*141690*/  STL.64 [R1+0x1a30], R2 ;  /* 0x001a300201007387 */ /* 0x000fe80000100a00 */
[----:B------:R-:W-:Y:S04]  /*1416a0*/  STL [R1+0x81a0], R59 ;  /* 0x0081a03b01007387 */ /* 0x000fe80000100800 */
[----:B------:R0:W-:Y:S04]  /*1416b0*/  STL.64 [R1+0x13f8], R36 ;  /* 0x0013f82401007387 */ /* 0x0001e80000100a00 */
[----:B0-----:R-:W3:Y:S01]  /*1416c0*/  LDL.LU.64 R36, [R1+0x81a8] ;  /* 0x0081a80001247983 */ /* 0x001ee20000300a00 */
[----:B------:R-:W-:-:S02]  /*1416d0*/  IADD3 R2, P3, R59, R12, RZ ;  /* 0x0000000c3b027210 */ /* 0x000fc40007f7e0ff */
[----:B------:R-:W-:Y:S02]  /*1416e0*/  IADD3 R60, P2, R4, R19, RZ ;  /* 0x00000013043c7210 */ /* 0x000fe40007f5e0ff */
[----:B------:R-:W-:-:S03]  /*1416f0*/  IADD3 R58, P1, R57, R12, RZ ;  /* 0x0000000c393a7210 */ /* 0x000fc60007f3e0ff */
[----:B------:R-:W-:Y:S01]  /*141700*/  IMAD.X R61, R43, 0x1, R15, P2 ;  /* 0x000000012b3d7824 */ /* 0x000fe200010e060f */
[----:B------:R-:W-:Y:S01]  /*141710*/  SHF.R.S32.HI R42, RZ, 0x1f, R5 ;  /* 0x0000001fff2a7819 */ /* 0x000fe20000011405 */
[----:B------:R-:W-:Y:S01]  /*141720*/  IMAD.MOV.U32 R49, RZ, RZ, R40 ;  /* 0x000000ffff317224 */ /* 0x000fe200078e0028 */
[----:B------:R-:W-:Y:S01]  /*141730*/  SHF.R.S32.HI R40, RZ, 0x1f, R55 ;  /* 0x0000001fff287819 */ /* 0x000fe20000011437 */
[--C-:B--2---:R-:W-:Y:S02]  /*141740*/  IMAD.X R3, R45, 0x1, R9.reuse, P3 ;  /* 0x000000012d037824 */ /* 0x104fe400018e0609 */
[----:B------:R-:W-:-:S03]  /*141750*/  IMAD.X R59, R6, 0x1, R9, P1 ;  /* 0x00000001063b7824 */ /* 0x000fc600008e0609 */
[----:B------:R0:W-:Y:S04]  /*141760*/  STL.64 [R1+0x1d00], R2 ;  /* 0x001d000201007387 */ /* 0x0001e80000100a00 */
[----:B------:R-:W-:Y:S04]  /*141770*/  STL.64 [R1+0x13f0], R60 ;  /* 0x0013f03c01007387 */ /* 0x000fe80000100a00 */
[----:B------:R1:W-:Y:S01]  /*141780*/  STL.64 [R1+0x1c88], R58 ;  /* 0x001c883a01007387 */ /* 0x0003e20000100a00 */
[----:B0-----:R-:W-:-:S05]  /*141790*/  IADD3 R2, P3, R4, R17, RZ ;  /* 0x0000001104027210 */ /* 0x001fca0007f7e0ff */
[----:B------:R-:W-:Y:S01]  /*1417a0*/  IMAD.X R3, R43, 0x1, R14, P3 ;  /* 0x000000012b037824 */ /* 0x000fe200018e060e */
[----:B-1----:R-:W-:Y:S02]  /*1417b0*/  IADD3 R58, P1, R4, R13, RZ ;  /* 0x0000000d043a7210 */ /* 0x002fe40007f3e0ff */
[----:B------:R-:W-:-:S03]  /*1417c0*/  IADD3 R60, P2, R5, R39, RZ ;  /* 0x00000027053c7210 */ /* 0x000fc60007f5e0ff */
[----:B------:R-:W-:Y:S01]  /*1417d0*/  IMAD.X R59, R43, 0x1, R11, P1 ;  /* 0x000000012b3b7824 */ /* 0x000fe200008e060b */
[----:B------:R-:W-:Y:S01]  /*1417e0*/  STL.64 [R1+0x13e8], R2 ;  /* 0x0013e80201007387 */ /* 0x000fe20000100a00 */
[----:B------:R-:W-:-:S03]  /*1417f0*/  IMAD.X R61, R42, 0x1, R38, P2 ;  /* 0x000000012a3d7824 */ /* 0x000fc600010e0626 */
[----:B------:R-:W-:Y:S04]  /*141800*/  STL.64 [R1+0x13e0], R58 ;  /* 0x0013e03a01007387 */ /* 0x000fe80000100a00 */
[----:B------:R0:W-:Y:S02]  /*141810*/  STL.64 [R1+0x13d0], R60 ;  /* 0x0013d03c01007387 */ /* 0x0001e40000100a00 */
[----:B0-----:R-:W-:-:S05]  /*141820*/  IADD3 R60, P2, R5, R35, RZ ;  /* 0x00000023053c7210 */ /* 0x001fca0007f5e0ff */
[----:B------:R-:W-:Y:S01]  /*141830*/  IMAD.X R61, R42, 0x1, R32, P2 ;  /* 0x000000012a3d7824 */ /* 0x000fe200010e0620 */
[C---:B---3--:R-:W-:Y:S02]  /*141840*/  IADD3 R2, P3, R5.reuse, R37, RZ ;  /* 0x0000002505027210 */ /* 0x048fe40007f7e0ff */
[----:B------:R-:W-:-:S03]  /*141850*/  IADD3 R58, P1, R5, R36, RZ ;  /* 0x00000024053a7210 */ /* 0x000fc60007f3e0ff */
[C---:B------:R-:W-:Y:S02]  /*141860*/  IMAD.X R3, R42.reuse, 0x1, R34, P3 ;  /* 0x000000012a037824 */ /* 0x040fe400018e0622 */
[----:B------:R-:W-:-:S03]  /*141870*/  IMAD.X R59, R42, 0x1, R33, P1 ;  /* 0x000000012a3b7824 */ /* 0x000fc600008e0621 */
[----:B------:R0:W-:Y:S04]  /*141880*/  STL.64 [R1+0x13c8], R2 ;  /* 0x0013c80201007387 */ /* 0x0001e80000100a00 */
        /* <DEDUP_REMOVED lines=17> */
[----:B0-----:R-:W-:Y:S02]  /*1419a0*/  IADD3 R60, P2, R5, R21, RZ ;  /* 0x00000015053c7210 */ /* 0x001fe40007f5e0ff */
[-C--:B-1----:R-:W-:Y:S02]  /*1419b0*/  IADD3 R2, P3, R7, R12.reuse, RZ ;  /* 0x0000000c07027210 */ /* 0x082fe40007f7e0ff */
[----:B--2---:R-:W-:-:S03]  /*1419c0*/  IADD3 R58, P1, R48, R12, RZ ;  /* 0x0000000c303a7210 */ /* 0x004fc60007f3e0ff */
[--C-:B------:R-:W-:Y:S02]  /*1419d0*/  IMAD.X R3, R44, 0x1, R9.reuse, P3 ;  /* 0x000000012c037824 */ /* 0x100fe400018e0609 */
[----:B------:R-:W-:Y:S02]  /*1419e0*/  IMAD.X R61, R42, 0x1, R18, P2 ;  /* 0x000000012a3d7824 */ /* 0x000fe400010e0612 */
[----:B------:R-:W-:Y:S01]  /*1419f0*/  IMAD.X R59, R56, 0x1, R9, P1 ;  /* 0x00000001383b7824 */ /* 0x000fe200008e0609 */
        /* <DEDUP_REMOVED lines=19> */
[----:B-1----:R-:W-:Y:S02]  /*141b30*/  IADD3 R2, P3, R5, R13, RZ ;  /* 0x0000000d05027210 */ /* 0x002fe40007f7e0ff */
[----:B--2---:R-:W-:-:S03]  /*141b40*/  IADD3 R58, P1, R55, R37, RZ ;  /* 0x00000025373a7210 */ /* 0x004fc60007f3e0ff */
[----:B------:R-:W-:Y:S02]  /*141b50*/  IMAD.X R3, R42, 0x1, R11, P3 ;  /* 0x000000012a037824 */ /* 0x000fe400018e060b */
[C---:B------:R-:W-:Y:S02]  /*141b60*/  IMAD.X R61, R40.reuse, 0x1, R38, P2 ;  /* 0x00000001283d7824 */ /* 0x040fe400010e0626 */
[----:B------:R-:W-:Y:S01]  /*141b70*/  IMAD.X R59, R40, 0x1, R34, P1 ;  /* 0x00000001283b7824 */ /* 0x000fe200008e0622 */
[----:B------:R0:W-:Y:S04]  /*141b80*/  STL.64 [R1+0xf70], R2 ;  /* 0x000f700201007387 */ /* 0x0001e80000100a00 */
        /* <DEDUP_REMOVED lines=25> */
[----:B------:R-:W-:Y:S01]  /*141d20*/  STL.64 [R1+0xf20], R2 ;  /* 0x000f200201007387 */ /* 0x000fe20000100a00 */
[----:B------:R-:W-:-:S03]  /*141d30*/  IMAD.X R59, R40, 0x1, R16, P1 ;  /* 0x00000001283b7824 */ /* 0x000fc600008e0610 */
[----:B------:R-:W-:Y:S04]  /*141d40*/  STL.64 [R1+0xf18], R60 ;  /* 0x000f183c01007387 */ /* 0x000fe80000100a00 */
[----:B------:R0:W-:Y:S04]  /*141d50*/  STL.64 [R1+0xf10], R58 ;  /* 0x000f103a01007387 */ /* 0x0001e80000100a00 */
[----:B0-----:R-:W2:Y:S01]  /*141d60*/  LDL.LU R59, [R1+0x81a0] ;  /* 0x0081a000013b7983 */ /* 0x001ea20000300800 */
[-C--:B------:R-:W-:Y:S02]  /*141d70*/  IADD3 R2, P3, R4, R12.reuse, RZ ;  /* 0x0000000c04027210 */ /* 0x080fe40007f7e0ff */
[----:B------:R-:W-:-:S03]  /*141d80*/  IADD3 R60, P2, R5, R12, RZ ;  /* 0x0000000c053c7210 */ /* 0x000fc60007f5e0ff */
[--C-:B------:R-:W-:Y:S02]  /*141d90*/  IMAD.X R3, R43, 0x1, R9.reuse, P3 ;  /* 0x000000012b037824 */ /* 0x100fe400018e0609 */
[----:B------:R-:W-:-:S03]  /*141da0*/  IMAD.X R61, R42, 0x1, R9, P2 ;  /* 0x000000012a3d7824 */ /* 0x000fc600010e0609 */
[----:B------:R0:W-:Y:S04]  /*141db0*/  STL.64 [R1+0x13d8], R2 ;  /* 0x0013d80201007387 */ /* 0x0001e80000100a00 */
[----:B------:R1:W-:Y:S01]  /*141dc0*/  STL.64 [R1+0xf68], R60 ;  /* 0x000f683c01007387 */ /* 0x0003e20000100a00 */
[----:B0-----:R-:W-:-:S05]  /*141dd0*/  IADD3 R2, P1, R55, R19, RZ ;  /* 0x0000001337027210 */ /* 0x001fca0007f3e0ff */
[----:B------:R-:W-:Y:S01]  /*141de0*/  IMAD.X R3, R40, 0x1, R15, P1 ;  /* 0x0000000128037824 */ /* 0x000fe200008e060f */
[----:B-1----:R-:W-:-:S04]  /*141df0*/  IADD3 R60, P2, R55, R17, RZ ;  /* 0x00000011373c7210 */ /* 0x002fc80007f5e0ff */
[----:B------:R0:W-:Y:S01]  /*141e00*/  STL.64 [R1+0xf08], R2 ;  /* 0x000f080201007387 */ /* 0x0001e20000100a00 */
[----:B------:R-:W-:Y:S01]  /*141e10*/  IMAD.X R61, R40, 0x1, R14, P2 ;  /* 0x00000001283d7824 */ /* 0x000fe200010e060e */
[----:B0-----:R-:W-:-:S04]  /*141e20*/  IADD3 R2, P1, R57, R10, RZ ;  /* 0x0000000a39027210 */ /* 0x001fc80007f3e0ff */
[----:B------:R0:W-:Y:S01]  /*141e30*/  STL.64 [R1+0xf00], R60 ;  /* 0x000f003c01007387 */ /* 0x0001e20000100a00 */
[----:B------:R-:W-:Y:S01]  /*141e40*/  IMAD.X R3, R6, 0x1, R8, P1 ;  /* 0x0000000106037824 */ /* 0x000fe200008e0608 */
[----:B------:R-:W-:Y:S02]  /*141e50*/  SHF.R.S32.HI R50, RZ, 0x1f, R41 ;  /* 0x0000001fff327819 */ /* 0x000fe40000011429 */
[----:B--2---:R-:W-:-:S05]  /*141e60*/  IADD3 R58, P3, R59, R10, RZ ;  /* 0x0000000a3b3a7210 */ /* 0x004fca0007f7e0ff */
[----:B------:R-:W-:Y:S01]  /*141e70*/  IMAD.X R59, R45, 0x1, R8, P3 ;  /* 0x000000012d3b7824 */ /* 0x000fe200018e0608 */
[----:B0-----:R-:W-:-:S04]  /*141e80*/  IADD3 R60, P3, R55, R13, RZ ;  /* 0x0000000d373c7210 */ /* 0x001fc80007f7e0ff */
[----:B------:R0:W-:Y:S01]  /*141e90*/  STL.64 [R1+0xed8], R58 ;  /* 0x000ed83a01007387 */ /* 0x0001e20000100a00 */
[----:B------:R-:W-:-:S03]  /*141ea0*/  IMAD.X R61, R40, 0x1, R11, P3 ;  /* 0x00000001283d7824 */ /* 0x000fc600018e060b */
[----:B------:R1:W-:Y:S01]  /*141eb0*/  STL.64 [R1+0xec8], R2 ;  /* 0x000ec80201007387 */ /* 0x0003e20000100a00 */
[----:B0-----:R-:W-:Y:S02]  /*141ec0*/  IADD3 R58, P1, R41, R39, RZ ;  /* 0x00000027293a7210 */ /* 0x001fe40007f3e0ff */
[----:B-1----:R-:W-:-:S03]  /*141ed0*/  IADD3 R2, P2, R55, R12, RZ ;  /* 0x0000000c37027210 */ /* 0x002fc60007f5e0ff */
[----:B------:R-:W-:Y:S01]  /*141ee0*/  IMAD.X R59, R50, 0x1, R38, P1 ;  /* 0x00000001323b7824 */ /* 0x000fe200008e0626 */
[----:B------:R0:W-:Y:S01]  /*141ef0*/  STL.64 [R1+0xeb8], R60 ;  /* 0x000eb83c01007387 */ /* 0x0001e20000100a00 */
[----:B------:R-:W-:-:S05]  /*141f00*/  IMAD.X R3, R40, 0x1, R9, P2 ;  /* 0x0000000128037824 */ /* 0x000fca00010e0609 */
[----:B------:R1:W-:Y:S01]  /*141f10*/  STL.64 [R1+0xea8], R2 ;  /* 0x000ea80201007387 */ /* 0x0003e20000100a00 */
[----:B0-----:R-:W-:-:S03]  /*141f20*/  IADD3 R60, P3, R41, R37, RZ ;  /* 0x00000025293c7210 */ /* 0x001fc60007f7e0ff */
[----:B------:R0:W-:Y:S02]  /*141f30*/  STL.64 [R1+0xea0], R58 ;  /* 0x000ea03a01007387 */ /* 0x0001e40000100a00 */
[----:B------:R-:W-:Y:S01]  /*141f40*/  IMAD.X R61, R50, 0x1, R34, P3 ;  /* 0x00000001323d7824 */ /* 0x000fe200018e0622 */
[C---:B-1----:R-:W-:Y:S02]  /*141f50*/  IADD3 R2, P2, R41.reuse, R36, RZ ;  /* 0x0000002429027210 */ /* 0x042fe40007f5e0ff */
[----:B0-----:R-:W-:-:S03]  /*141f60*/  IADD3 R58, P1, R41, R35, RZ ;  /* 0x00000023293a7210 */ /* 0x001fc60007f3e0ff */
        /* <DEDUP_REMOVED lines=17> */
[----:B------:R-:W-:Y:S02]  /*142080*/  IADD3 R6, P3, R7, R10, RZ ;  /* 0x0000000a07067210 */ /* 0x000fe40007f7e0ff */
[C---:B--2---:R-:W-:Y:S01]  /*142090*/  IADD3 R58, P1, R41.reuse, R21, RZ ;  /* 0x00000015293a7210 */ /* 0x044fe20007f3e0ff */
[----:B------:R-:W-:Y:S01]  /*1420a0*/  IMAD.X R3, R50, 0x1, R22, P2 ;  /* 0x0000000132037824 */ /* 0x000fe200010e0616 */
[----:B------:R0:W-:Y:S01]  /*1420b0*/  STL.64 [R1+0xe68], R60 ;  /* 0x000e683c01007387 */ /* 0x0001e20000100a00 */
[----:B------:R-:W-:Y:S02]  /*1420c0*/  IMAD.X R7, R44, 0x1, R8, P3 ;  /* 0x000000012c077824 */ /* 0x000fe400018e0608 */
[----:B------:R-:W-:Y:S01]  /*1420d0*/  IMAD.X R59, R50, 0x1, R18, P1 ;  /* 0x00000001323b7824 */ /* 0x000fe200008e0612 */
[----:B0-----:R-:W2:Y:S04]  /*1420e0*/  LDL.LU.64 R60, [R1+0x8198] ;  /* 0x00819800013c7983 */ /* 0x001ea80000300a00 */
[----:B------:R0:W-:Y:S04]  /*1420f0*/  STL.64 [R1+0xe60], R2 ;  /* 0x000e600201007387 */ /* 0x0001e80000100a00 */
[----:B------:R1:W-:Y:S01]  /*142100*/  STL.64 [R1+0xe58], R58 ;  /* 0x000e583a01007387 */ /* 0x0003e20000100a00 */
[----:B0-----:R-:W-:-:S03]  /*142110*/  IADD3 R2, P2, R41, R20, RZ ;  /* 0x0000001429027210 */ /* 0x001fc60007f5e0ff */
[----:B-1----:R-:W3:Y:S04]  /*142120*/  LDL.LU.64 R58, [R1+0x8190] ;  /* 0x00819000013a7983 */ /* 0x002ee80000300a00 */
[----:B------:R0:W-:Y:S01]  /*142130*/  STL.64 [R1+0xe48], R6 ;  /* 0x000e480601007387 */ /* 0x0001e20000100a00 */
[----:B------:R-:W-:Y:S01]  /*142140*/  IMAD.X R3, R50, 0x1, R16, P2 ;  /* 0x0000000132037824 */ /* 0x000fe200010e0610 */
[C---:B------:R-:W-:Y:S02]  /*142150*/  IADD3 R44, P1, R41.reuse, R19, RZ ;  /* 0x00000013292c7210 */ /* 0x040fe40007f3e0ff */
[----:B0-----:R-:W-:Y:S02]  /*142160*/  IADD3 R6, P3, R48, R10, RZ ;  /* 0x0000000a30067210 */ /* 0x001fe40007f7e0ff */
[----:B------:R0:W-:Y:S03]  /*142170*/  STL.64 [R1+0xe40], R2 ;  /* 0x000e400201007387 */ /* 0x0001e60000100a00 */
[----:B------:R-:W-:Y:S01]  /*142180*/  IMAD.X R7, R56, 0x1, R8, P3 ;  /* 0x0000000138077824 */ /* 0x000fe200018e0608 */
[----:B------:R-:W-:Y:S01]  /*142190*/  IADD3 R56, P2, R41, R17, RZ ;  /* 0x0000001129387210 */ /* 0x000fe20007f5e0ff */
[C---:B------:R-:W-:Y:S01]  /*1421a0*/  IMAD.X R45, R50.reuse, 0x1, R15, P1 ;  /* 0x00000001322d7824 */ /* 0x040fe200008e060f */
[----:B0-----:R-:W4:Y:S04]  /*1421b0*/  LDL.LU.64 R2, [R1+0x8188] ;  /* 0x0081880001027983 */ /* 0x001f280000300a00 */
[----:B------:R0:W-:Y:S01]  /*1421c0*/  STL.64 [R1+0xe20], R6 ;  /* 0x000e200601007387 */ /* 0x0001e20000100a00 */
[----:B------:R-:W-:-:S03]  /*1421d0*/  IMAD.X R57, R50, 0x1, R14, P2 ;  /* 0x0000000132397824 */ /* 0x000fc600010e060e */
[----:B------:R1:W-:Y:S01]  /*1421e0*/  STL.64 [R1+0xe18], R44 ;  /* 0x000e182c01007387 */ /* 0x0003e20000100a00 */
[----:B0-----:R-:W-:-:S03]  /*1421f0*/  IADD3 R6, P3, R51, R10, RZ ;  /* 0x0000000a33067210 */ /* 0x001fc60007f7e0ff */
[----:B------:R0:W-:Y:S02]  /*142200*/  STL.64 [R1+0xe08], R56 ;  /* 0x000e083801007387 */ /* 0x0001e40000100a00 */
[--C-:B------:R-:W-:Y:S01]  /*142210*/  IMAD.X R7, R47, 0x1, R8.reuse, P3 ;  /* 0x000000012f077824 */ /* 0x100fe200018e0608 */
[----:B-1----:R-:W-:Y:S01]  /*142220*/  IADD3 R44, P1, R52, R10, RZ ;  /* 0x0000000a342c7210 */ /* 0x002fe20007f3e0ff */
[----:B0-----:R-:W2:Y:S04]  /*142230*/  LDL.LU.64 R56, [R1+0x8180] ;  /* 0x0081800001387983 */ /* 0x001ea80000300a00 */
[----:B------:R0:W-:Y:S01]  /*142240*/  STL.64 [R1+0xdf0], R6 ;  /* 0x000df00601007387 */ /* 0x0001e20000100a00 */
[----:B------:R-:W-:Y:S01]  /*142250*/  IMAD.X R45, R46, 0x1, R8, P1 ;  /* 0x000000012e2d7824 */ /* 0x000fe200008e0608 */
[----:B------:R-:W-:-:S02]  /*142260*/  IADD3 R46, P2, R41, R12, RZ ;  /* 0x0000000c292e7210 */ /* 0x000fc40007f5e0ff */
[----:B0-----:R-:W-:Y:S02]  /*142270*/  IADD3 R6, P3, R41, R13, RZ ;  /* 0x0000000d29067210 */ /* 0x001fe40007f7e0ff */
[----:B------:R0:W-:Y:S03]  /*142280*/  STL.64 [R1+0xde0], R44 ;  /* 0x000de02c01007387 */ /* 0x0001e60000100a00 */
[C---:B------:R-:W-:Y:S01]  /*142290*/  IMAD.X R7, R50.reuse, 0x1, R11, P3 ;  /* 0x0000000132077824 */ /* 0x040fe200018e060b */
[----:B------:R-:W-:Y:S01]  /*1422a0*/  SHF.R.S32.HI R48, RZ, 0x1f, R49 ;  /* 0x0000001fff307819 */ /* 0x000fe20000011431 */
        /* <DEDUP_REMOVED lines=12> */
[C---:B------:R-:W-:Y:S01]  /*142370*/  IMAD.X R45, R48.reuse, 0x1, R32, P1 ;  /* 0x00000001302d7824 */ /* 0x040fe200008e0620 */
[C---:B0-----:R-:W-:Y:S01]  /*142380*/  IADD3 R6, P3, R49.reuse, R31, RZ ;  /* 0x0000001f31067210 */ /* 0x041fe20007f7e0ff */
[----:B------:R0:W-:Y:S04]  /*142390*/  STL.64 [R1+0xda8], R46 ;  /* 0x000da82e01007387 */ /* 0x0001e80000100a00 */
[----:B------:R-:W-:Y:S01]  /*1423a0*/  IMAD.X R7, R48, 0x1, R28, P3 ;  /* 0x0000000130077824 */ /* 0x000fe200018e061c */
[----:B------:R1:W-:Y:S04]  /*1423b0*/  STL.64 [R1+0xda0], R44 ;  /* 0x000da02c01007387 */ /* 0x0003e80000100a00 */
[----:B------:R1:W-:Y:S01]  /*1423c0*/  STL.64 [R1+0xd98], R6 ;  /* 0x000d980601007387 */ /* 0x0003e20000100a00 */
[----:B0-----:R-:W-:-:S02]  /*1423d0*/  IADD3 R46, P2, R49, R30, RZ ;  /* 0x0000001e312e7210 */ /* 0x001fc40007f5e0ff */
[----:B-1----:R-:W-:-:S03]  /*1423e0*/  IADD3 R44, P1, R49, R29, RZ ;  /* 0x0000001d312c7210 */ /* 0x002fc60007f3e0ff */
[C---:B------:R-:W-:Y:S01]  /*1423f0*/  IMAD.X R47, R48.reuse, 0x1, R27, P2 ;  /* 0x00000001302f7824 */ /* 0x040fe200010e061b */
[----:B------:R-:W-:Y:S01]  /*142400*/  IADD3 R6, P3, R49, R25, RZ ;  /* 0x0000001931067210 */ /* 0x000fe20007f7e0ff */
        /* <DEDUP_REMOVED lines=17> */
[----:B------:R-:W-:Y:S01]  /*142520*/  IADD3 R6, P3, R4, R10, RZ ;  /* 0x0000000a04067210 */ /* 0x000fe20007f7e0ff */
[----:B------:R-:W-:-:S03]  /*142530*/  IMAD.X R45, R48, 0x1, R14, P1 ;  /* 0x00000001302d7824 */ /* 0x000fc600008e060e */
[----:B------:R0:W-:Y:S01]  /*142540*/  STL.64 [R1+0xd60], R46 ;  /* 0x000d602e01007387 */ /* 0x0001e20000100a00 */
[----:B------:R-:W-:Y:S01]  /*142550*/  IADD3 R4, P2, R5, R10, RZ ;  /* 0x0000000a05047210 */ /* 0x000fe20007f5e0ff */
[----:B------:R-:W-:-:S04]  /*142560*/  IMAD.X R7, R43, 0x1, R8, P3 ;  /* 0x000000012b077824 */ /* 0x000fc800018e0608 */
[----:B------:R-:W-:Y:S01]  /*142570*/  IMAD.X R5, R42, 0x1, R8, P2 ;  /* 0x000000012a057824 */ /* 0x000fe200010e0608 */
[----:B0-----:R-:W3:Y:S04]  /*142580*/  LDL.LU.64 R46, [R1+0x8178] ;  /* 0x00817800012e7983 */ /* 0x001ee80000300a00 */
[----:B------:R0:W-:Y:S01]  /*142590*/  STL.64 [R1+0xd58], R44 ;  /* 0x000d582c01007387 */ /* 0x0001e20000100a00 */
[C---:B------:R-:W-:Y:S02]  /*1425a0*/  IADD3 R42, P2, R49.reuse, R12, RZ ;  /* 0x0000000c312a7210 */ /* 0x040fe40007f5e0ff */
[----:B------:R-:W-:Y:S01]  /*1425b0*/  SHF.R.S32.HI R52, RZ, 0x1f, R54 ;  /* 0x0000001fff347819 */ /* 0x000fe20000011436 */
[----:B0-----:R-:W4:Y:S04]  /*1425c0*/  LDL.LU.64 R44, [R1+0x8170] ;  /* 0x00817000012c7983 */ /* 0x001f280000300a00 */
[----:B------:R0:W-:Y:S04]  /*1425d0*/  STL.64 [R1+0xd48], R6 ;  /* 0x000d480601007387 */ /* 0x0001e80000100a00 */
[----:B------:R1:W-:Y:S01]  /*1425e0*/  STL.64 [R1+0xd38], R4 ;  /* 0x000d380401007387 */ /* 0x0003e20000100a00 */
[----:B0-----:R-:W-:-:S05]  /*1425f0*/  IADD3 R6, P1, R49, R13, RZ ;  /* 0x0000000d31067210 */ /* 0x001fca0007f3e0ff */
[----:B------:R-:W-:Y:S01]  /*142600*/  IMAD.X R7, R48, 0x1, R11, P1 ;  /* 0x0000000130077824 */ /* 0x000fe200008e060b */
[----:B-1----:R-:W-:Y:S01]  /*142610*/  IADD3 R4, P3, R54, R39, RZ ;  /* 0x0000002736047210 */ /* 0x002fe20007f7e0ff */
[----:B------:R-:W-:-:S03]  /*142620*/  IMAD.X R43, R48, 0x1, R9, P2 ;  /* 0x00000001302b7824 */ /* 0x000fc600010e0609 */
        /* <DEDUP_REMOVED lines=12> */
[----:B-1----:R-:W-:-:S04]  /*1426f0*/  IADD3 R6, P1, R54, R31, RZ ;  /* 0x0000001f36067210 */ /* 0x002fc80007f3e0ff */
[----:B------:R1:W-:Y:S01]  /*142700*/  STL.64 [R1+0xce8], R4 ;  /* 0x000ce80401007387 */ /* 0x0003e20000100a00 */
[----:B0-----:R-:W-:Y:S01]  /*142710*/  IADD3 R42, P2, R54, R30, RZ ;  /* 0x0000001e362a7210 */ /* 0x001fe20007f5e0ff */
[----:B------:R-:W-:-:S04]  /*142720*/  IMAD.X R7, R52, 0x1, R28, P1 ;  /* 0x0000000134077824 */ /* 0x000fc800008e061c */
[----:B------:R-:W-:Y:S01]  /*142730*/  IMAD.X R43, R52, 0x1, R27, P2 ;  /* 0x00000001342b7824 */ /* 0x000fe200010e061b */
[----:B------:R0:W-:Y:S01]  /*142740*/  STL.64 [R1+0xce0], R6 ;  /* 0x000ce00601007387 */ /* 0x0001e20000100a00 */
[----:B-1----:R-:W-:-:S03]  /*142750*/  IADD3 R4, P3, R54, R29, RZ ;  /* 0x0000001d36047210 */ /* 0x002fc60007f7e0ff */
[----:B------:R1:W-:Y:S02]  /*142760*/  STL.64 [R1+0xcd8], R42 ;  /* 0x000cd82a01007387 */ /* 0x0003e40000100a00 */
[----:B------:R-:W-:Y:S01]  /*142770*/  IMAD.X R5, R52, 0x1, R26, P3 ;  /* 0x0000000134057824 */ /* 0x000fe200018e061a */
[----:B0-----:R-:W-:-:S04]  /*142780*/  IADD3 R6, P1, R54, R25, RZ ;  /* 0x0000001936067210 */ /* 0x001fc80007f3e0ff */
        /* <DEDUP_REMOVED lines=15> */
[--C-:B------:R-:W-:Y:S01]  /*142880*/  IMAD.X R5, R40, 0x1, R8.reuse, P3 ;  /* 0x0000000128057824 */ /* 0x100fe200018e0608 */
[----:B------:R-:W-:Y:S02]  /*142890*/  IADD3 R40, P2, R41, R10, RZ ;  /* 0x0000000a29287210 */ /* 0x000fe40007f5e0ff */
[----:B0-----:R-:W-:Y:S01]  /*1428a0*/  IADD3 R6, P1, R54, R17, RZ ;  /* 0x0000001136067210 */ /* 0x001fe20007f3e0ff */
[----:B------:R0:W-:Y:S02]  /*1428b0*/  STL.64 [R1+0xc68], R42 ;  /* 0x000c682a01007387 */ /* 0x0001e40000100a00 */
[----:B------:R-:W-:Y:S02]  /*1428c0*/  IMAD.X R41, R50, 0x1, R8, P2 ;  /* 0x0000000132297824 */ /* 0x000fe400010e0608 */
[----:B------:R-:W-:Y:S01]  /*1428d0*/  IMAD.X R7, R52, 0x1, R14, P1 ;  /* 0x0000000134077824 */ /* 0x000fe200008e060e */
[----:B------:R-:W-:Y:S02]  /*1428e0*/  IADD3 R50, P1, R54, R12, RZ ;  /* 0x0000000c36327210 */ /* 0x000fe40007f3e0ff */
[----:B------:R-:W-:Y:S01]  /*1428f0*/  SHF.R.S32.HI R55, RZ, 0x1f, R53 ;  /* 0x0000001fff377819 */ /* 0x000fe20000011435 */
[----:B0-----:R-:W2:Y:S04]  /*142900*/  LDL.LU.64 R42, [R1+0x8168] ;  /* 0x00816800012a7983 */ /* 0x001ea80000300a00 */
[----:B------:R0:W-:Y:S04]  /*142910*/  STL.64 [R1+0xc58], R4 ;  /* 0x000c580401007387 */ /* 0x0001e80000100a00 */
[----:B------:R1:W-:Y:S01]  /*142920*/  STL.64 [R1+0xc50], R6 ;  /* 0x000c500601007387 */ /* 0x0003e20000100a00 */
[----:B------:R-:W-:Y:S01]  /*142930*/  IMAD.X R51, R52, 0x1, R9, P1 ;  /* 0x0000000134337824 */ /* 0x000fe200008e0609 */
[----:B0-----:R-:W-:-:S02]  /*142940*/  IADD3 R4, P3, R54, R13, RZ ;  /* 0x0000000d36047210 */ /* 0x001fc40007f7e0ff */
[----:B-1----:R-:W3:Y:S04]  /*142950*/  LDL.LU.64 R6, [R1+0x8160] ;  /* 0x0081600001067983 */ /* 0x002ee80000300a00 */
[----:B------:R0:W-:Y:S01]  /*142960*/  STL.64 [R1+0xbe8], R40 ;  /* 0x000be82801007387 */ /* 0x0001e20000100a00 */
        /* <DEDUP_REMOVED lines=38> */
[----:B------:R-:W-:Y:S01]  /*142bd0*/  STL.64 [R1+0xb28], R4 ;  /* 0x000b280401007387 */ /* 0x000fe20000100a00 */
[----:B------:R-:W-:-:S03]  /*142be0*/  IMAD.X R41, R55, 0x1, R14, P2 ;  /* 0x0000000137297824 */ /* 0x000fc600010e060e */
[----:B------:R-:W-:Y:S04]  /*142bf0*/  STL.64 [R1+0xb20], R50 ;  /* 0x000b203201007387 */ /* 0x000fe80000100a00 */
[----:B------:R0:W-:Y:S04]  /*142c00*/  STL.64 [R1+0xaf8], R40 ;  /* 0x000af82801007387 */ /* 0x0001e80000100a00 */
[----:B0-----:R-:W4:Y:S01]  /*142c10*/  LDL.LU.64 R40, [R1+0x8158] ;  /* 0x0081580001287983 */ /* 0x001f220000300a00 */
[----:B------:R-:W-:-:S05]  /*142c20*/  IADD3 R4, P3, R49, R10, RZ ;  /* 0x0000000a31047210 */ /* 0x000fca0007f7e0ff */
[----:B------:R-:W-:Y:S01]  /*142c30*/  IMAD.X R5, R48, 0x1, R8, P3 ;  /* 0x0000000130057824 */ /* 0x000fe200018e0608 */
[----:B------:R-:W-:-:S04]  /*142c40*/  IADD3 R50, P1, R53, R13, RZ ;  /* 0x0000000d35327210 */ /* 0x000fc80007f3e0ff */
[----:B------:R0:W-:Y:S01]  /*142c50*/  STL.64 [R1+0xab0], R4 ;  /* 0x000ab00401007387 */ /* 0x0001e20000100a00 */
[----:B------:R-:W-:Y:S01]  /*142c60*/  IMAD.X R51, R55, 0x1, R11, P1 ;  /* 0x0000000137337824 */ /* 0x000fe200008e060b */
[C---:B------:R-:W-:Y:S02]  /*142c70*/  IADD3 R48, P2, R53.reuse, R12, RZ ;  /* 0x0000000c35307210 */ /* 0x040fe40007f5e0ff */
[-C--:B0-----:R-:W-:Y:S02]  /*142c80*/  IADD3 R4, P3, R54, R10.reuse, RZ ;  /* 0x0000000a36047210 */ /* 0x081fe40007f7e0ff */
[----:B------:R0:W-:Y:S03]  /*142c90*/  STL.64 [R1+0x958], R50 ;  /* 0x0009583201007387 */ /* 0x0001e60000100a00 */
[--C-:B------:R-:W-:Y:S01]  /*142ca0*/  IMAD.X R5, R52, 0x1, R8.reuse, P3 ;  /* 0x0000000134057824 */ /* 0x100fe200018e0608 */
[----:B------:R-:W-:Y:S01]  /*142cb0*/  IADD3 R52, P3, R53, R10, RZ ;  /* 0x0000000a35347210 */ /* 0x000fe20007f7e0ff */
[C---:B------:R-:W-:Y:S01]  /*142cc0*/  IMAD.X R49, R55.reuse, 0x1, R9, P2 ;  /* 0x0000000137317824 */ /* 0x040fe200010e0609 */
[----:B0-----:R-:W2:Y:S04]  /*142cd0*/  LDL.LU.64 R50, [R1+0x8150] ;  /* 0x0081500001327983 */ /* 0x001ea80000300a00 */
[----:B------:R0:W-:Y:S01]  /*142ce0*/  STL.64 [R1+0x908], R4 ;  /* 0x0009080401007387 */ /* 0x0001e20000100a00 */
[----:B------:R-:W-:-:S03]  /*142cf0*/  IMAD.X R53, R55, 0x1, R8, P3 ;  /* 0x0000000137357824 */ /* 0x000fc600018e0608 */
[----:B------:R1:W-:Y:S04]  /*142d00*/  STL.64 [R1+0x900], R48 ;  /* 0x0009003001007387 */ /* 0x0003e80000100a00 */
[----:B------:R1:W-:Y:S01]  /*142d10*/  STL.64 [R1+0x8e8], R52 ;  /* 0x0008e83401007387 */ /* 0x0003e20000100a00 */
[----:B----4-:R-:W-:Y:S02]  /*142d20*/  SHF.R.S32.HI R54, RZ, 0x1f, R40 ;  /* 0x0000001fff367819 */ /* 0x010fe40000011428 */
[C---:B0-----:R-:W-:Y:S02]  /*142d30*/  IADD3 R4, P1, R40.reuse, R39, RZ ;  /* 0x0000002728047210 */ /* 0x041fe40007f3e0ff */
        /* <DEDUP_REMOVED lines=17> */
[----:B----4-:R-:W-:Y:S01]  /*142e50*/  IADD3 R48, P2, R40, R25, RZ ;  /* 0x0000001928307210 */ /* 0x010fe20007f5e0ff */
        /* <DEDUP_REMOVED lines=26> */
[----:B------:R-:W-:Y:S02]  /*143000*/  SHF.R.S32.HI R40, RZ, 0x1f, R41 ;  /* 0x0000001fff287819 */ /* 0x000fe40000011429 */
[C---:B----4-:R-:W-:Y:S01]  /*143010*/  IADD3 R48, P2, R41.reuse, R39, RZ ;  /* 0x0000002729307210 */ /* 0x050fe20007f5e0ff */
[----:B------:R-:W-:Y:S01]  /*143020*/  IMAD.X R5, R54, 0x1, R8, P1 ;  /* 0x0000000136057824 */ /* 0x000fe200008e0608 */
[----:B------:R0:W-:Y:S03]  /*143030*/  STL.64 [R1+0x898], R52 ;  /* 0x0008983401007387 */ /* 0x0001e60000100a00 */
[----:B------:R-:W-:Y:S01]  /*143040*/  IMAD.X R49, R40, 0x1, R38, P2 ;  /* 0x0000000128317824 */ /* 0x000fe200010e0626 */
[----:B------:R1:W-:Y:S04]  /*143050*/  STL.64 [R1+0x850], R4 ;  /* 0x0008500401007387 */ /* 0x0003e80000100a00 */
[----:B------:R4:W-:Y:S01]  /*143060*/  STL.64 [R1+0x848], R48 ;  /* 0x0008483001007387 */ /* 0x0009e20000100a00 */
[----:B0-----:R-:W-:-:S02]  /*143070*/  IADD3 R52, P3, R41, R37, RZ ;  /* 0x0000002529347210 */ /* 0x001fc40007f7e0ff */
[----:B-1----:R-:W-:-:S03]  /*143080*/  IADD3 R4, P1, R41, R36, RZ ;  /* 0x0000002429047210 */ /* 0x002fc60007f3e0ff */
[C---:B------:R-:W-:Y:S01]  /*143090*/  IMAD.X R53, R40.reuse, 0x1, R34, P3 ;  /* 0x0000000128357824 */ /* 0x040fe200018e0622 */
        /* <DEDUP_REMOVED lines=27> */
[C---:B------:R-:W-:Y:S02]  /*143250*/  IADD3 R54, P3, R41.reuse, R13, RZ ;  /* 0x0000000d29367210 */ /* 0x040fe40007f7e0ff */
[C---:B----4-:R-:W-:Y:S01]  /*143260*/  IADD3 R48, P2, R41.reuse, R17, RZ ;  /* 0x0000001129307210 */ /* 0x050fe20007f5e0ff */
[C---:B------:R-:W-:Y:S01]  /*143270*/  IMAD.X R5, R40.reuse, 0x1, R15, P1 ;  /* 0x0000000128057824 */ /* 0x040fe200008e060f */
[----:B------:R0:W-:Y:S01]  /*143280*/  STL.64 [R1+0x7f0], R52 ;  /* 0x0007f03401007387 */ /* 0x0001e20000100a00 */
[C---:B------:R-:W-:Y:S02]  /*143290*/  IMAD.X R55, R40.reuse, 0x1, R11, P3 ;  /* 0x0000000128377824 */ /* 0x040fe400018e060b */
[----:B------:R-:W-:Y:S01]  /*1432a0*/  IMAD.X R49, R40, 0x1, R14, P2 ;  /* 0x0000000128317824 */ /* 0x000fe200010e060e */
[----:B------:R1:W-:Y:S04]  /*1432b0*/  STL.64 [R1+0x7e8], R4 ;  /* 0x0007e80401007387 */ /* 0x0003e80000100a00 */
[----:B------:R4:W-:Y:S01]  /*1432c0*/  STL.64 [R1+0x7e0], R48 ;  /* 0x0007e03001007387 */ /* 0x0009e20000100a00 */
[C---:B0-----:R-:W-:Y:S01]  /*1432d0*/  IADD3 R52, P1, R41.reuse, R12, RZ ;  /* 0x0000000c29347210 */ /* 0x041fe20007f3e0ff */
[----:B-1----:R-:W-:-:S02]  /*1432e0*/  VIADD R5, R41, UR39 ;  /* 0x0000002729057c36 */ /* 0x002fc40008000000 */
[----:B------:R0:W-:Y:S01]  /*1432f0*/  STL.64 [R1+0x7d8], R54 ;  /* 0x0007d83601007387 */ /* 0x0001e20000100a00 */
[----:B----4-:R-:W-:Y:S01]  /*143300*/  IADD3 R48, P2, R41, R10, RZ ;  /* 0x0000000a29307210 */ /* 0x010fe20007f5e0ff */
[C---:B------:R-:W-:Y:S01]  /*143310*/  IMAD.X R53, R40.reuse, 0x1, R9, P1 ;  /* 0x0000000128357824 */ /* 0x040fe200008e0609 */
[----:B------:R-:W-:Y:S01]  /*143320*/  SHF.R.S32.HI R41, RZ, 0x1f, R5 ;  /* 0x0000001fff297819 */ /* 0x000fe20000011405 */
[----:B------:R-:W-:Y:S02]  /*143330*/  ULDC UR39, c[0x0][0x228] ;  /* 0x00008a0000277ab9 */ /* 0x000fe40000000800 */
[----:B------:R-:W-:Y:S01]  /*143340*/  IMAD.X R49, R40, 0x1, R8, P2 ;  /* 0x0000000128317824 */ /* 0x000fe200010e0608 */
[----:B0-----:R-:W-:Y:S01]  /*143350*/  IADD3 R54, P3, R5, R39, RZ ;  /* 0x0000002705367210 */ /* 0x001fe20007f7e0ff */
[----:B------:R0:W-:Y:S04]  /*143360*/  STL.64 [R1+0x7d0], R52 ;  /* 0x0007d03401007387 */ /* 0x0001e80000100a00 */
[----:B------:R-:W-:Y:S01]  /*143370*/  IMAD.X R55, R41, 0x1, R38, P3 ;  /* 0x0000000129377824 */ /* 0x000fe200018e0626 */
[----:B------:R1:W-:Y:S04]  /*143380*/  STL.64 [R1+0x7c0], R48 ;  /* 0x0007c03001007387 */ /* 0x0003e80000100a00 */
[----:B------:R4:W-:Y:S01]  /*143390*/  STL.64 [R1+0x7b8], R54 ;  /* 0x0007b83601007387 */ /* 0x0009e20000100a00 */
[----:B0-----:R-:W-:-:S02]  /*1433a0*/  IADD3 R52, P1, R5, R37, RZ ;  /* 0x0000002505347210 */ /* 0x001fc40007f3e0ff */
        /* <DEDUP_REMOVED lines=31> */
[----:B------:R-:W-:Y:S01]  /*1435a0*/  STL.64 [R1+0x760], R52 ;  /* 0x0007603401007387 */ /* 0x000fe20000100a00 */
[----:B------:R-:W-:-:S03]  /*1435b0*/  IMAD.X R55, R41, 0x1, R14, P3 ;  /* 0x0000000129377824 */ /* 0x000fc600018e060e */
[----:B------:R-:W-:Y:S04]  /*1435c0*/  STL.64 [R1+0x758], R48 ;  /* 0x0007583001007387 */ /* 0x000fe80000100a00 */
[----:B------:R0:W-:Y:S04]  /*1435d0*/  STL.64 [R1+0x750], R54 ;  /* 0x0007503601007387 */ /* 0x0001e80000100a00 */
[----:B0-----:R-:W4:Y:S01]  /*1435e0*/  LDL.LU.64 R54, [R1+0x8148] ;  /* 0x0081480001367983 */ /* 0x001f220000300a00 */
[C---:B------:R-:W-:Y:S02]  /*1435f0*/  IADD3 R52, P1, R5.reuse, R13, RZ ;  /* 0x0000000d05347210 */ /* 0x040fe40007f3e0ff */
[----:B------:R-:W-:-:S03]  /*143600*/  IADD3 R48, P2, R5, R12, RZ ;  /* 0x0000000c05307210 */ /* 0x000fc60007f5e0ff */
[C---:B------:R-:W-:Y:S02]  /*143610*/  IMAD.X R53, R41.reuse, 0x1, R11, P1 ;  /* 0x0000000129357824 */ /* 0x040fe400008e060b */
[----:B------:R-:W-:Y:S01]  /*143620*/  IMAD.X R49, R41, 0x1, R9, P2 ;  /* 0x0000000129317824 */ /* 0x000fe200010e0609 */
[----:B------:R-:W-:Y:S02]  /*143630*/  IADD3 R4, P3, R5, R10, RZ ;  /* 0x0000000a05047210 */ /* 0x000fe40007f7e0ff */
[----:B------:R0:W-:Y:S04]  /*143640*/  STL.64 [R1+0x748], R52 ;  /* 0x0007483401007387 */ /* 0x0001e80000100a00 */
[----:B------:R1:W-:Y:S01]  /*143650*/  STL.64 [R1+0x740], R48 ;  /* 0x0007403001007387 */ /* 0x0003e20000100a00 */
[----:B------:R-:W-:-:S05]  /*143660*/  IMAD.X R5, R41, 0x1, R8, P3 ;  /* 0x0000000129057824 */ /* 0x000fca00018e0608 */
[----:B------:R3:W-:Y:S01]  /*143670*/  STL.64 [R1+0x730], R4 ;  /* 0x0007300401007387 */ /* 0x0007e20000100a00 */
[----:B----4-:R-:W-:Y:S02]  /*143680*/  SHF.R.S32.HI R40, RZ, 0x1f, R55 ;  /* 0x0000001fff287819 */ /* 0x010fe40000011437 */
[C---:B0-----:R-:W-:Y:S02]  /*143690*/  IADD3 R52, P1, R55.reuse, R39, RZ ;  /* 0x0000002737347210 */ /* 0x041fe40007f3e0ff */
[----:B-1----:R-:W-:-:S03]  /*1436a0*/  IADD3 R48, P2, R55, R37, RZ ;  /* 0x0000002537307210 */ /* 0x002fc60007f5e0ff */
[C---:B------:R-:W-:Y:S02]  /*1436b0*/  IMAD.X R53, R40.reuse, 0x1, R38, P1 ;  /* 0x0000000128357824 */ /* 0x040fe400008e0626 */
[C---:B------:R-:W-:Y:S01]  /*1436c0*/  IMAD.X R49, R40.reuse, 0x1, R34, P2 ;  /* 0x0000000128317824 */ /* 0x040fe200010e0622 */
[C---:B---3--:R-:W-:Y:S02]  /*1436d0*/  IADD3 R4, P3, R55.reuse, R36, RZ ;  /* 0x0000002437047210 */ /* 0x048fe40007f7e0ff */
[----:B------:R0:W-:Y:S04]  /*1436e0*/  STL.64 [R1+0x728], R52 ;  /* 0x0007283401007387 */ /* 0x0001e80000100a00 */
[----:B------:R1:W-:Y:S01]  /*1436f0*/  STL.64 [R1+0x720], R48 ;  /* 0x0007203001007387 */ /* 0x0003e20000100a00 */
[----:B------:R-:W-:Y:S01]  /*143700*/  IMAD.X R5, R40, 0x1, R33, P3 ;  /* 0x0000000128057824 */ /* 0x000fe200018e0621 */
[----:B0-----:R-:W-:-:S02]  /*143710*/  IADD3 R52, P1, R55, R35, RZ ;  /* 0x0000002337347210 */ /* 0x001fc40007f3e0ff */
        /* <DEDUP_REMOVED lines=9> */
[----:B---3--:R-:W-:Y:S01]  /*1437b0*/  IADD3 R48, P2, R55, R25, RZ ;  /* 0x0000001937307210 */ /* 0x008fe20007f5e0ff */
        /* <DEDUP_REMOVED lines=21> */
[----:B------:R1:W-:Y:S01]  /*143910*/  STL.64 [R1+0x6c0], R52 ;  /* 0x0006c03401007387 */ /* 0x0003e20000100a00 */
[----:B------:R-:W-:-:S03]  /*143920*/  SHF.R.S32.HI R41, RZ, 0x1f, R54 ;  /* 0x0000001fff297819 */ /* 0x000fc60000011436 */
[----:B------:R3:W-:Y:S01]  /*143930*/  STL.64 [R1+0x6b8], R48 ;  /* 0x0006b83001007387 */ /* 0x0007e20000100a00 */
[C---:B0-----:R-:W-:Y:S02]  /*143940*/  IADD3 R4, P3, R55.reuse, R12, RZ ;  /* 0x0000000c37047210 */ /* 0x041fe40007f7e0ff */
[----:B-1----:R-:W-:-:S03]  /*143950*/  IADD3 R52, P1, R55, R10, RZ ;  /* 0x0000000a37347210 */ /* 0x002fc60007f3e0ff */
[----:B------:R-:W-:Y:S01]  /*143960*/  IMAD.X R5, R40, 0x1, R9, P3 ;  /* 0x0000000128057824 */ /* 0x000fe200018e0609 */
        /* <DEDUP_REMOVED lines=38> */
[----:B------:R-:W-:Y:S01]  /*143bd0*/  STL.64 [R1+0x640], R4 ;  /* 0x0006400401007387 */ /* 0x000fe20000100a00 */
[----:B------:R-:W-:-:S03]  /*143be0*/  IMAD.X R49, R41, 0x1, R14, P2 ;  /* 0x0000000129317824 */ /* 0x000fc600010e060e */
[----:B------:R-:W-:Y:S04]  /*143bf0*/  STL.64 [R1+0x638], R52 ;  /* 0x0006383401007387 */ /* 0x000fe80000100a00 */
[----:B------:R0:W-:Y:S04]  /*143c00*/  STL.64 [R1+0x630], R48 ;  /* 0x0006303001007387 */ /* 0x0001e80000100a00 */
[----:B0-----:R-:W3:Y:S01]  /*143c10*/  LDL.LU.64 R48, [R1+0x8140] ;  /* 0x0081400001307983 */ /* 0x001ee20000300a00 */
[C---:B------:R-:W-:Y:S02]  /*143c20*/  IADD3 R4, P3, R54.reuse, R13, RZ ;  /* 0x0000000d36047210 */ /* 0x040fe40007f7e0ff */
[----:B------:R-:W-:-:S03]  /*143c30*/  IADD3 R52, P1, R54, R12, RZ ;  /* 0x0000000c36347210 */ /* 0x000fc60007f3e0ff */
[C---:B------:R-:W-:Y:S02]  /*143c40*/  IMAD.X R5, R41.reuse, 0x1, R11, P3 ;  /* 0x0000000129057824 */ /* 0x040fe400018e060b */
[C---:B------:R-:W-:Y:S01]  /*143c50*/  IMAD.X R53, R41.reuse, 0x1, R9, P1 ;  /* 0x0000000129357824 */ /* 0x040fe200008e0609 */
[----:B------:R-:W-:Y:S02]  /*143c60*/  IADD3 R54, P2, R54, R10, RZ ;  /* 0x0000000a36367210 */ /* 0x000fe40007f5e0ff */
[----:B------:R0:W-:Y:S04]  /*143c70*/  STL.64 [R1+0x628], R4 ;  /* 0x0006280401007387 */ /* 0x0001e80000100a00 */
[----:B------:R1:W-:Y:S01]  /*143c80*/  STL.64 [R1+0x620], R52 ;  /* 0x0006203401007387 */ /* 0x0003e20000100a00 */
[----:B------:R-:W-:-:S05]  /*143c90*/  IMAD.X R55, R41, 0x1, R8, P2 ;  /* 0x0000000129377824 */ /* 0x000fca00010e0608 */
[----:B------:R4:W-:Y:S01]  /*143ca0*/  STL.64 [R1+0x608], R54 ;  /* 0x0006083601007387 */ /* 0x0009e20000100a00 */
[----:B---3--:R-:W-:Y:S02]  /*143cb0*/  SHF.R.S32.HI R40, RZ, 0x1f, R49 ;  /* 0x0000001fff287819 */ /* 0x008fe40000011431 */
[C---:B0-----:R-:W-:Y:S02]  /*143cc0*/  IADD3 R4, P3, R49.reuse, R39, RZ ;  /* 0x0000002731047210 */ /* 0x041fe40007f7e0ff */
[----:B-1----:R-:W-:-:S03]  /*143cd0*/  IADD3 R52, P1, R49, R37, RZ ;  /* 0x0000002531347210 */ /* 0x002fc60007f3e0ff */
[C---:B------:R-:W-:Y:S02]  /*143ce0*/  IMAD.X R5, R40.reuse, 0x1, R38, P3 ;  /* 0x0000000128057824 */ /* 0x040fe400018e0626 */
[C---:B------:R-:W-:Y:S01]  /*143cf0*/  IMAD.X R53, R40.reuse, 0x1, R34, P1 ;  /* 0x0000000128357824 */ /* 0x040fe200008e0622 */
[C---:B----4-:R-:W-:Y:S02]  /*143d00*/  IADD3 R54, P2, R49.reuse, R36, RZ ;  /* 0x0000002431367210 */ /* 0x050fe40007f5e0ff */
        /* <DEDUP_REMOVED lines=185> */
[C---:B------:R-:W-:Y:S01]  /*1448a0*/  IMAD.X R49, R41.reuse, 0x1, R11, P1 ;  /* 0x0000000129317824 */ /* 0x040fe200008e060b */
[----:B------:R-:W-:Y:S01]  /*1448b0*/  IADD3 R52, P3, R52, R10, RZ ;  /* 0x0000000a34347210 */ /* 0x000fe20007f7e0ff */
[----:B------:R-:W-:-:S03]  /*1448c0*/  IMAD.X R55, R41, 0x1, R9, P2 ;  /* 0x0000000129377824 */ /* 0x000fc600010e0609 */
[----:B------:R0:W-:Y:S01]  /*1448d0*/  STL.64 [R1+0x3e0], R48 ;  /* 0x0003e03001007387 */ /* 0x0001e20000100a00 */
[----:B------:R-:W-:-:S03]  /*1448e0*/  IMAD.X R53, R41, 0x1, R8, P3 ;  /* 0x0000000129357824 */ /* 0x000fc600018e0608 */
[----:B------:R1:W-:Y:S04]  /*1448f0*/  STL.64 [R1+0x3d8], R54 ;  /* 0x0003d83601007387 */ /* 0x0003e80000100a00 */
[----:B------:R4:W-:Y:S01]  /*144900*/  STL.64 [R1+0x3c8], R52 ;  /* 0x0003c83401007387 */ /* 0x0009e20000100a00 */
[----:B---3--:R-:W-:Y:S02]  /*144910*/  SHF.R.S32.HI R40, RZ, 0x1f, R5 ;  /* 0x0000001fff287819 */ /* 0x008fe40000011405 */
[C---:B0-----:R-:W-:Y:S02]  /*144920*/  IADD3 R48, P1, R5.reuse, R39, RZ ;  /* 0x0000002705307210 */ /* 0x041fe40007f3e0ff */
[----:B-1----:R-:W-:-:S03]  /*144930*/  IADD3 R54, P2, R5, R37, RZ ;  /* 0x0000002505367210 */ /* 0x002fc60007f5e0ff */
[C---:B------:R-:W-:Y:S01]  /*144940*/  IMAD.X R49, R40.reuse, 0x1, R38, P1 ;  /* 0x0000000128317824 */ /* 0x040fe200008e0626 */
[----:B----4-:R-:W-:Y:S01]  /*144950*/  IADD3 R52, P3, R5, R36, RZ ;  /* 0x0000002405347210 */ /* 0x010fe20007f7e0ff */
        /* <DEDUP_REMOVED lines=42> */
[----:B------:R-:W-:Y:S02]  /*144c00*/  SHF.R.S32.HI R41, RZ, 0x1f, R4 ;  /* 0x0000001fff297819 */ /* 0x000fe40000011404 */
        /* <DEDUP_REMOVED lines=42> */
[C---:B------:R-:W-:Y:S01]  /*144eb0*/  IMAD.X R53, R41.reuse, 0x1, R11, P3 ;  /* 0x0000000129357824 */ /* 0x040fe200018e060b */
[C---:B-1----:R-:W-:Y:S02]  /*144ec0*/  IADD3 R48, P1, R4.reuse, R12, RZ ;  /* 0x0000000c04307210 */ /* 0x042fe40007f3e0ff */
[----:B------:R-:W-:Y:S01]  /*144ed0*/  IADD3 R4, P2, R4, R10, RZ ;  /* 0x0000000a04047210 */ /* 0x000fe20007f5e0ff */
[----:B0-----:R-:W3:Y:S02]  /*144ee0*/  LDL.LU R55, [R1+0x8128] ;  /* 0x0081280001377983 */ /* 0x001ee40000300800 */
[C---:B------:R-:W-:Y:S01]  /*144ef0*/  IMAD.X R49, R41.reuse, 0x1, R9, P1 ;  /* 0x0000000129317824 */ /* 0x040fe200008e0609 */
[----:B--2---:R-:W-:Y:S01]  /*144f00*/  SHF.R.S32.HI R40, RZ, 0x1f, R50 ;  /* 0x0000001fff287819 */ /* 0x004fe20000011432 */
        /* <DEDUP_REMOVED lines=14> */
[----:B0-----:R-:W-:Y:S01]  /*144ff0*/  IADD3 R48, P1, R50, R31, RZ ;  /* 0x0000001f32307210 */ /* 0x001fe20007f3e0ff */
[----:B------:R0:W-:Y:S04]  /*145000*/  STL.64 [R1+0xab8], R4 ;  /* 0x000ab80401007387 */ /* 0x0001e80000100a00 */
[----:B------:R-:W-:Y:S01]  /*145010*/  IMAD.X R49, R40, 0x1, R28, P1 ;  /* 0x0000000128317824 */ /* 0x000fe200008e061c */
        /* <DEDUP_REMOVED lines=28> */
[----:B------:R-:W-:Y:S02]  /*1451e0*/  SHF.R.S32.HI R41, RZ, 0x1f, R6 ;  /* 0x0000001fff297819 */ /* 0x000fe40000011406 */
[C---:B0-----:R-:W-:Y:S01]  /*1451f0*/  IADD3 R4, P2, R50.reuse, R12, RZ ;  /* 0x0000000c32047210 */ /* 0x041fe20007f5e0ff */
[----:B------:R0:W-:Y:S01]  /*145200*/  STL.64 [R1+0xde8], R48 ;  /* 0x000de83001007387 */ /* 0x0001e20000100a00 */
[----:B-1----:R-:W-:-:S03]  /*145210*/  IADD3 R52, P3, R50, R10, RZ ;  /* 0x0000000a32347210 */ /* 0x002fc60007f7e0ff */
[C---:B------:R-:W-:Y:S02]  /*145220*/  IMAD.X R5, R40.reuse, 0x1, R9, P2 ;  /* 0x0000000128057824 */ /* 0x040fe400010e0609 */
[----:B------:R-:W-:Y:S01]  /*145230*/  IMAD.X R53, R40, 0x1, R8, P3 ;  /* 0x0000000128357824 */ /* 0x000fe200018e0608 */
[C---:B0-----:R-:W-:Y:S02]  /*145240*/  IADD3 R48, P1, R6.reuse, R39, RZ ;  /* 0x0000002706307210 */ /* 0x041fe40007f3e0ff */
[----:B------:R0:W-:Y:S03]  /*145250*/  STL.64 [R1+0xe00], R4 ;  /* 0x000e000401007387 */ /* 0x0001e60000100a00 */
[----:B------:R-:W-:Y:S01]  /*145260*/  IMAD.X R49, R41, 0x1, R38, P1 ;  /* 0x0000000129317824 */ /* 0x000fe200008e0626 */
[----:B------:R1:W-:Y:S01]  /*145270*/  STL.64 [R1+0xdf8], R52 ;  /* 0x000df83401007387 */ /* 0x0003e20000100a00 */
[----:B0-----:R-:W-:-:S03]  /*145280*/  IADD3 R4, P2, R6, R37, RZ ;  /* 0x0000002506047210 */ /* 0x001fc60007f5e0ff */
[----:B------:R0:W-:Y:S01]  /*145290*/  STL.64 [R1+0xe10], R48 ;  /* 0x000e103001007387 */ /* 0x0001e20000100a00 */
[----:B-1----:R-:W-:Y:S01]  /*1452a0*/  IADD3 R52, P3, R6, R36, RZ ;  /* 0x0000002406347210 */ /* 0x002fe20007f7e0ff */
[----:B------:R-:W-:-:S04]  /*1452b0*/  IMAD.X R5, R41, 0x1, R34, P2 ;  /* 0x0000000129057824 */ /* 0x000fc800010e0622 */
[C---:B------:R-:W-:Y:S01]  /*1452c0*/  IMAD.X R53, R41.reuse, 0x1, R33, P3 ;  /* 0x0000000129357824 */ /* 0x040fe200018e0621 */
[C---:B0-----:R-:W-:Y:S01]  /*1452d0*/  IADD3 R48, P1, R6.reuse, R35, RZ ;  /* 0x0000002306307210 */ /* 0x041fe20007f3e0ff */
[----:B------:R0:W-:Y:S04]  /*1452e0*/  STL.64 [R1+0xe30], R4 ;  /* 0x000e300401007387 */ /* 0x0001e80000100a00 */
        /* <DEDUP_REMOVED lines=35> */
[----:B------:R0:W-:Y:S01]  /*145520*/  STL.64 [R1+0x1d80], R4 ;  /* 0x001d800401007387 */ /* 0x0001e20000100a00 */
[----:B------:R-:W-:-:S03]  /*145530*/  SHF.R.S32.HI R40, RZ, 0x1f, R42 ;  /* 0x0000001fff287819 */ /* 0x000fc6000001142a */
        /* <DEDUP_REMOVED lines=88> */
[----:B------:R-:W-:-:S03]  /*145ac0*/  IADD3 R6, P2, R43, R12, RZ ;  /* 0x0000000c2b067210 */ /* 0x000fc60007f5e0ff */
[----:B------:R-:W-:Y:S01]  /*145ad0*/  IMAD.X R53, R41, 0x1, R14, P3 ;  /* 0x0000000129357824 */ /* 0x000fe200018e060e */
[----:B0-----:R-:W-:Y:S01]  /*145ae0*/  IADD3 R48, P1, R43, R13, RZ ;  /* 0x0000000d2b307210 */ /* 0x001fe20007f3e0ff */
[----:B------:R0:W-:Y:S01]  /*145af0*/  STL.64 [R1+0x1e70], R4 ;  /* 0x001e700401007387 */ /* 0x0001e20000100a00 */
[----:B------:R-:W-:-:S03]  /*145b00*/  IMAD.MOV.U32 R42, RZ, RZ, R6 ;  /* 0x000000ffff2a7224 */ /* 0x000fc600078e0006 */
[----:B------:R-:W-:Y:S01]  /*145b10*/  IMAD.X R49, R41, 0x1, R11, P1 ;  /* 0x0000000129317824 */ /* 0x000fe200008e060b */
[----:B------:R-:W-:Y:S01]  /*145b20*/  SHF.R.S32.HI R40, RZ, 0x1f, R44 ;  /* 0x0000001fff287819 */ /* 0x000fe2000001142c */
[----:B0-----:R-:W2:Y:S04]  /*145b30*/  LDL.LU.64 R4, [R1+0x8120] ;  /* 0x0081200001047983 */ /* 0x001ea80000300a00 */
[----:B------:R0:W-:Y:S04]  /*145b40*/  STL.64 [R1+0x1e78], R52 ;  /* 0x001e783401007387 */ /* 0x0001e80000100a00 */
[----:B------:R1:W-:Y:S01]  /*145b50*/  STL [R1+0x1e90], R6 ;  /* 0x001e900601007387 */ /* 0x0003e20000100800 */
[----:B0-----:R-:W-:Y:S01]  /*145b60*/  IADD3 R52, P3, R43, R10, RZ ;  /* 0x0000000a2b347210 */ /* 0x001fe20007f7e0ff */
[----:B------:R-:W-:-:S02]  /*145b70*/  IMAD.MOV.U32 R43, RZ, RZ, R7 ;  /* 0x000000ffff2b7224 */ /* 0x000fc400078e0007 */
[----:B-1----:R-:W4:Y:S01]  /*145b80*/  LDL.LU.64 R6, [R1+0x8118] ;  /* 0x0081180001067983 */ /* 0x002f220000300a00 */
[----:B------:R-:W-:-:S03]  /*145b90*/  IMAD.X R43, R41, 0x1, R9, P2 ;  /* 0x00000001292b7824 */ /* 0x000fc600010e0609 */
[----:B------:R0:W-:Y:S01]  /*145ba0*/  STL.64 [R1+0x1e80], R48 ;  /* 0x001e803001007387 */ /* 0x0001e20000100a00 */
[----:B------:R-:W-:Y:S01]  /*145bb0*/  IMAD.X R53, R41, 0x1, R8, P3 ;  /* 0x0000000129357824 */ /* 0x000fe200018e0608 */
[C---:B------:R-:W-:Y:S02]  /*145bc0*/  IADD3 R42, P2, R44.reuse, R37, RZ ;  /* 0x000000252c2a7210 */ /* 0x040fe40007f5e0ff */
[----:B------:R1:W-:Y:S01]  /*145bd0*/  STL [R1+0x1e94], R43 ;  /* 0x001e942b01007387 */ /* 0x0003e20000100800 */
[----:B0-----:R-:W-:-:S03]  /*145be0*/  IADD3 R48, P1, R44, R39, RZ ;  /* 0x000000272c307210 */ /* 0x001fc60007f3e0ff */
[----:B------:R0:W-:Y:S01]  /*145bf0*/  STL.64 [R1+0x1e88], R52 ;  /* 0x001e883401007387 */ /* 0x0001e20000100a00 */
[C---:B-1----:R-:W-:Y:S02]  /*145c00*/  IMAD.X R43, R40.reuse, 0x1, R34, P2 ;  /* 0x00000001282b7824 */ /* 0x042fe400010e0622 */
        /* <DEDUP_REMOVED lines=44> */
[----:B0-----:R-:W-:Y:S02]  /*145ed0*/  IADD3 R42, P2, R45, R39, RZ ;  /* 0x000000272d2a7210 */ /* 0x001fe40007f5e0ff */
[----:B------:R0:W-:Y:S03]  /*145ee0*/  STL.64 [R1+0x1f10], R52 ;  /* 0x001f103401007387 */ /* 0x0001e60000100a00 */
        /* <DEDUP_REMOVED lines=34> */
[C---:B0-----:R-:W-:Y:S01]  /*146110*/  IADD3 R42, P2, R45.reuse, R17, RZ ;  /* 0x000000112d2a7210 */ /* 0x041fe20007f5e0ff */
[----:B------:R0:W-:Y:S01]  /*146120*/  STL.64 [R1+0x1f68], R52 ;  /* 0x001f683401007387 */ /* 0x0001e20000100a00 */
[----:B------:R-:W-:-:S03]  /*146130*/  IADD3 R50, P1, R45, R12, RZ ;  /* 0x0000000c2d327210 */ /* 0x000fc60007f3e0ff */
[----:B------:R-:W-:Y:S01]  /*146140*/  IMAD.X R43, R41, 0x1, R14, P2 ;  /* 0x00000001292b7824 */ /* 0x000fe200010e060e */
[----:B------:R1:W-:Y:S01]  /*146150*/  STL.64 [R1+0x1f70], R48 ;  /* 0x001f703001007387 */ /* 0x0003e20000100a00 */
[----:B0-----:R-:W-:Y:S01]  /*146160*/  IADD3 R52, P3, R45, R13, RZ ;  /* 0x0000000d2d347210 */ /* 0x001fe20007f7e0ff */
[----:B------:R-:W-:Y:S02]  /*146170*/  IMAD.MOV.U32 R44, RZ, RZ, R50 ;  /* 0x000000ffff2c7224 */ /* 0x000fe400078e0032 */
[----:B-1----:R-:W4:Y:S02]  /*146180*/  LDL.LU.64 R48, [R1+0x8110] ;  /* 0x0081100001307983 */ /* 0x002f240000300a00 */
[----:B------:R-:W-:Y:S02]  /*146190*/  IMAD.X R53, R41, 0x1, R11, P3 ;  /* 0x0000000129357824 */ /* 0x000fe400018e060b */
[----:B------:R0:W-:Y:S01]  /*1461a0*/  STL.64 [R1+0x1f78], R42 ;  /* 0x001f782a01007387 */ /* 0x0001e20000100a00 */
[----:B------:R-:W-:-:S03]  /*1461b0*/  SHF.R.S32.HI R40, RZ, 0x1f, R46 ;  /* 0x0000001fff287819 */ /* 0x000fc6000001142e */
[----:B------:R1:W-:Y:S01]  /*1461c0*/  STL [R1+0x1f90], R50 ;  /* 0x001f903201007387 */ /* 0x0003e20000100800 */
[----:B0-----:R-:W-:Y:S01]  /*1461d0*/  IADD3 R42, P2, R45, R10, RZ ;  /* 0x0000000a2d2a7210 */ /* 0x001fe20007f5e0ff */
[----:B------:R-:W-:Y:S02]  /*1461e0*/  IMAD.MOV.U32 R45, RZ, RZ, R51 ;  /* 0x000000ffff2d7224 */ /* 0x000fe400078e0033 */
[----:B-1----:R-:W4:Y:S01]  /*1461f0*/  LDL.LU.64 R50, [R1+0x8108] ;  /* 0x0081080001327983 */ /* 0x002f220000300a00 */
[C---:B------:R-:W-:Y:S02]  /*146200*/  IMAD.X R45, R41.reuse, 0x1, R9, P1 ;  /* 0x00000001292d7824 */ /* 0x040fe400008e0609 */
[----:B------:R-:W-:Y:S01]  /*146210*/  IMAD.X R43, R41, 0x1, R8, P2 ;  /* 0x00000001292b7824 */ /* 0x000fe200010e0608 */
[----:B------:R0:W-:Y:S01]  /*146220*/  STL.64 [R1+0x1f80], R52 ;  /* 0x001f803401007387 */ /* 0x0001e20000100a00 */
[----:B------:R-:W-:-:S03]  /*146230*/  IADD3 R44, P1, R46, R37, RZ ;  /* 0x000000252e2c7210 */ /* 0x000fc60007f3e0ff */
[----:B------:R1:W-:Y:S01]  /*146240*/  STL [R1+0x1f94], R45 ;  /* 0x001f942d01007387 */ /* 0x0003e20000100800 */
[----:B0-----:R-:W-:-:S03]  /*146250*/  IADD3 R52, P3, R46, R39, RZ ;  /* 0x000000272e347210 */ /* 0x001fc60007f7e0ff */
[----:B------:R0:W-:Y:S01]  /*146260*/  STL.64 [R1+0x1f88], R42 ;  /* 0x001f882a01007387 */ /* 0x0001e20000100a00 */
[C---:B-1----:R-:W-:Y:S02]  /*146270*/  IMAD.X R45, R40.reuse, 0x1, R34, P1 ;  /* 0x00000001282d7824 */ /* 0x042fe400008e0622 */
[----:B------:R-:W-:Y:S01]  /*146280*/  IMAD.X R53, R40, 0x1, R38, P3 ;  /* 0x0000000128357824 */ /* 0x000fe200018e0626 */
[----:B0-----:R-:W-:-:S04]  /*146290*/  IADD3 R42, P2, R46, R36, RZ ;  /* 0x000000242e2a7210 */ /* 0x001fc80007f5e0ff */
        /* <DEDUP_REMOVED lines=87> */
[----:B0-----:R-:W4:Y:S04]  /*146810*/  LDL.LU.64 R52, [R1+0x8100] ;  /* 0x0081000001347983 */ /* 0x001f280000300a00 */
[----:B------:R0:W-:Y:S04]  /*146820*/  STL.64 [R1+0x2078], R44 ;  /* 0x0020782c01007387 */ /* 0x0001e80000100a00 */
[----:B------:R1:W-:Y:S01]  /*146830*/  STL [R1+0x2090], R54 ;  /* 0x0020903601007387 */ /* 0x0003e20000100800 */
[----:B0-----:R-:W-:Y:S01]  /*146840*/  IADD3 R44, P1, R47, R10, RZ ;  /* 0x0000000a2f2c7210 */ /* 0x001fe20007f3e0ff */
[----:B---3--:R-:W-:-:S02]  /*146850*/  IMAD.MOV.U32 R47, RZ, RZ, R55 ;  /* 0x000000ffff2f7224 */ /* 0x008fc400078e0037 */
[----:B-1----:R-:W3:Y:S01]  /*146860*/  LDL.LU.64 R54, [R1+0x80f8] ;  /* 0x0080f80001367983 */ /* 0x002ee20000300a00 */
[----:B------:R-:W-:Y:S01]  /*146870*/  IMAD.X R47, R41, 0x1, R9, P3 ;  /* 0x00000001292f7824 */ /* 0x000fe200018e0609 */
[----:B------:R-:W-:Y:S02]  /*146880*/  IADD3 R46, P3, R57, R37, RZ ;  /* 0x00000025392e7210 */ /* 0x000fe40007f7e0ff */
[----:B------:R0:W-:Y:S01]  /*146890*/  STL.64 [R1+0x2080], R42 ;  /* 0x0020802a01007387 */ /* 0x0001e20000100a00 */
[----:B------:R-:W-:-:S03]  /*1468a0*/  IMAD.X R45, R41, 0x1, R8, P1 ;  /* 0x00000001292d7824 */ /* 0x000fc600008e0608 */
[----:B------:R1:W-:Y:S01]  /*1468b0*/  STL [R1+0x2094], R47 ;  /* 0x0020942f01007387 */ /* 0x0003e20000100800 */
[----:B0-----:R-:W-:Y:S01]  /*1468c0*/  IADD3 R42, P2, R57, R39, RZ ;  /* 0x00000027392a7210 */ /* 0x001fe20007f5e0ff */
[----:B-1----:R-:W-:-:S04]  /*1468d0*/  IMAD.X R47, R40, 0x1, R34, P3 ;  /* 0x00000001282f7824 */ /* 0x002fc800018e0622 */
        /* <DEDUP_REMOVED lines=92> */
[----:B------:R-:W-:Y:S01]  /*146ea0*/  IMAD.X R47, R41, 0x1, R8, P3 ;  /* 0x00000001292f7824 */ /* 0x000fe200018e0608 */
[----:B------:R-:W-:Y:S02]  /*146eb0*/  SHF.R.S32.HI R40, RZ, 0x1f, R59 ;  /* 0x0000001fff287819 */ /* 0x000fe4000001143b */
        /* <DEDUP_REMOVED lines=102> */
[----:B------:R2:W-:Y:S04]  /*147520*/  STL.64 [R1+0x2298], R46 ;  /* 0x0022982e01007387 */ /* 0x0005e80000100a00 */
[----:B------:R-:W4:Y:S01]  /*147530*/  LDL R41, [R1+0x2ff0] ;  /* 0x002ff00001297983 */ /* 0x000f220000100800 */
[C---:B0-----:R-:W-:Y:S02]  /*147540*/  IADD3 R44, P1, R61.reuse, R37, RZ ;  /* 0x000000253d2c7210 */ /* 0x041fe40007f3e0ff */
[----:B-1----:R-:W-:-:S03]  /*147550*/  IADD3 R42, P2, R61, R36, RZ ;  /* 0x000000243d2a7210 */ /* 0x002fc60007f5e0ff */
[C---:B------:R-:W-:Y:S02]  /*147560*/  IMAD.X R45, R40.reuse, 0x1, R34, P1 ;  /* 0x00000001282d7824 */ /* 0x040fe400008e0622 */
[C---:B------:R-:W-:Y:S01]  /*147570*/  IMAD.X R43, R40.reuse, 0x1, R33, P2 ;  /* 0x00000001282b7824 */ /* 0x040fe200010e0621 */
[C---:B--2---:R-:W-:Y:S02]  /*147580*/  IADD3 R46, P3, R61.reuse, R35, RZ ;  /* 0x000000233d2e7210 */ /* 0x044fe40007f7e0ff */
        /* <DEDUP_REMOVED lines=20> */
[C---:B-1----:R-:W-:Y:S02]  /*1476d0*/  IADD3 R44, P1, R61.reuse, R20, RZ ;  /* 0x000000143d2c7210 */ /* 0x042fe40007f3e0ff */
[----:B--2---:R-:W-:-:S03]  /*1476e0*/  IADD3 R42, P2, R61, R19, RZ ;  /* 0x000000133d2a7210 */ /* 0x004fc60007f5e0ff */
[C---:B------:R-:W-:Y:S02]  /*1476f0*/  IMAD.X R45, R40.reuse, 0x1, R16, P1 ;  /* 0x00000001282d7824 */ /* 0x040fe400008e0610 */
[C---:B------:R-:W-:Y:S02]  /*147700*/  IMAD.X R47, R40.reuse, 0x1, R18, P3 ;  /* 0x00000001282f7824 */ /* 0x040fe400018e0612 */
[----:B------:R-:W-:Y:S01]  /*147710*/  IMAD.X R43, R40, 0x1, R15, P2 ;  /* 0x00000001282b7824 */ /* 0x000fe200010e060f */
[----:B------:R0:W-:Y:S04]  /*147720*/  STL.64 [R1+0x22e8], R44 ;  /* 0x0022e82c01007387 */ /* 0x0001e80000100a00 */
[----:B------:R-:W-:Y:S04]  /*147730*/  STL.64 [R1+0x22e0], R46 ;  /* 0x0022e02e01007387 */ /* 0x000fe80000100a00 */
[----:B------:R1:W-:Y:S01]  /*147740*/  STL.64 [R1+0x22f0], R42 ;  /* 0x0022f02a01007387 */ /* 0x0003e20000100a00 */
[----:B0-----:R-:W-:-:S02]  /*147750*/  IADD3 R44, P1, R61, R17, RZ ;  /* 0x000000113d2c7210 */ /* 0x001fc40007f3e0ff */
[----:B-1----:R-:W-:-:S03]  /*147760*/  IADD3 R42, P2, R61, R13, RZ ;  /* 0x0000000d3d2a7210 */ /* 0x002fc60007f5e0ff */
[C---:B------:R-:W-:Y:S02]  /*147770*/  IMAD.X R45, R40.reuse, 0x1, R14, P1 ;  /* 0x00000001282d7824 */ /* 0x040fe400008e060e */
[----:B------:R-:W-:-:S03]  /*147780*/  IMAD.X R43, R40, 0x1, R11, P2 ;  /* 0x00000001282b7824 */ /* 0x000fc600010e060b */
[----:B------:R0:W-:Y:S04]  /*147790*/  STL.64 [R1+0x22f8], R44 ;  /* 0x0022f82c01007387 */ /* 0x0001e80000100a00 */
[----:B------:R1:W-:Y:S01]  /*1477a0*/  STL.64 [R1+0x2300], R42 ;  /* 0x0023002a01007387 */ /* 0x0003e20000100a00 */
[C---:B0-----:R-:W-:Y:S02]  /*1477b0*/  IADD3 R44, P1, R61.reuse, R12, RZ ;  /* 0x0000000c3d2c7210 */ /* 0x041fe40007f3e0ff */
[----:B-1----:R-:W-:-:S03]  /*1477c0*/  IADD3 R42, P2, R61, R10, RZ ;  /* 0x0000000a3d2a7210 */ /* 0x002fc60007f5e0ff */
[C---:B------:R-:W-:Y:S02]  /*1477d0*/  IMAD.X R45, R40.reuse, 0x1, R9, P1 ;  /* 0x00000001282d7824 */ /* 0x040fe400008e0609 */
[----:B------:R-:W-:-:S03]  /*1477e0*/  IMAD.X R43, R40, 0x1, R8, P2 ;  /* 0x00000001282b7824 */ /* 0x000fc600010e0608 */
[----:B------:R0:W-:Y:S04]  /*1477f0*/  STL.64 [R1+0x2310], R44 ;  /* 0x0023102c01007387 */ /* 0x0001e80000100a00 */
[----:B------:R1:W-:Y:S01]  /*147800*/  STL.64 [R1+0x2320], R42 ;  /* 0x0023202a01007387 */ /* 0x0003e20000100a00 */
[----:B----4-:R-:W-:Y:S01]  /*147810*/  ISETP.LT.AND P3, PT, R41, UR27, !P0 ;  /* 0x0000001b29007c0c */ /* 0x010fe2000c761270 */
[----:B------:R-:W-:Y:S02]  /*147820*/  ULDC UR27, c[0x0][0x248] ;  /* 0x00009200001b7ab9 */ /* 0x000fe40000000800 */
[----:B------:R-:W-:Y:S01]  /*147830*/  VIADD R41, R61, UR27 ;  /* 0x0000001b3d297c36 */ /* 0x000fe20008000000 */
[----:B------:R-:W-:-:S04]  /*147840*/  ULDC UR27, c[0x0][0x248] ;  /* 0x00009200001b7ab9 */ /* 0x000fc80000000800 */
[----:B------:R-:W-:Y:S02]  /*147850*/  SHF.R.S32.HI R40, RZ, 0x1f, R41 ;  /* 0x0000001fff287819 */ /* 0x000fe40000011429 */
[C---:B0-----:R-:W-:Y:S02]  /*147860*/  IADD3 R44, P2, R41.reuse, R39, RZ ;  /* 0x00000027292c7210 */ /* 0x041fe40007f5e0ff */
        /* <DEDUP_REMOVED lines=44> */
[----:B------:R-:W-:Y:S01]  /*147b30*/  VIADD R41, R41, UR27 ;  /* 0x0000001b29297c36 */ /* 0x000fe20008000000 */
[----:B------:R-:W-:Y:S01]  /*147b40*/  ULDC UR27, c[0x0][0x248] ;  /* 0x00009200001b7ab9 */ /* 0x000fe20000000800 */
[----:B------:R-:W-:Y:S01]  /*147b50*/  IMAD.X R43, R40, 0x1, R8, P1 ;  /* 0x00000001282b7824 */ /* 0x000fe200008e0608 */
[----:B------:R0:W-:Y:S02]  /*147b60*/  STL.64 [R1+0x2390], R44 ;  /* 0x0023902c01007387 */ /* 0x0001e40000100a00 */
[----:B------:R-:W-:Y:S02]  /*147b70*/  SHF.R.S32.HI R40, RZ, 0x1f, R41 ;  /* 0x0000001fff287819 */ /* 0x000fe40000011429 */
        /* <DEDUP_REMOVED lines=92> */
[----:B------:R-:W-:Y:S04]  /*148140*/  STL.64 [R1+0x2478], R44 ;  /* 0x0024782c01007387 */ /* 0x000fe80000100a00 */
[----:B------:R0:W-:Y:S02]  /*148150*/  STL.64 [R1+0x2480], R42 ;  /* 0x0024802a01007387 */ /* 0x0001e40000100a00 */
[C---:B0-----:R-:W-:Y:S02]  /*148160*/  IADD3 R42, P1, R41.reuse, R10, RZ ;  /* 0x0000000a292a7210 */ /* 0x041fe40007f3e0ff */
[C---:B------:R-:W-:Y:S01]  /*148170*/  IADD3 R44, P2, R41.reuse, R12, RZ ;  /* 0x0000000c292c7210 */ /* 0x040fe20007f5e0ff */
[----:B------:R-:W-:Y:S01]  /*148180*/  VIADD R41, R41, UR27 ;  /* 0x0000001b29297c36 */ /* 0x000fe20008000000 */
[----:B------:R-:W-:Y:S01]  /*148190*/  ULDC UR27, c[0x0][0x248] ;  /* 0x00009200001b7ab9 */ /* 0x000fe20000000800 */
[----:B------:R-:W-:-:S02]  /*1481a0*/  IMAD.X R43, R40, 0x1, R8, P1 ;  /* 0x00000001282b7824 */ /* 0x000fc400008e0608 */
[----:B------:R-:W-:Y:S01]  /*1481b0*/  IMAD.X R45, R40, 0x1, R9, P2 ;  /* 0x00000001282d7824 */ /* 0x000fe200010e0609 */
[----:B------:R-:W-:Y:S02]  /*1481c0*/  SHF.R.S32.HI R40, RZ, 0x1f, R41 ;  /* 0x0000001fff287819 */ /* 0x000fe40000011429 */
        /* <DEDUP_REMOVED lines=9> */
[----:B------:R-:W-:-:S05]  /*148260*/  IMAD.X R43, R40, 0x1, R33, P2 ;  /* 0x00000001282b7824 */ /* 0x000fca00010e0621 */
[----:B------:R1:W-:Y:S01]  /*148270*/  STL.64 [R1+0x24a8], R42 ;  /* 0x0024a82a01007387 */ /* 0x0003e20000100a00 */
[----:B0-----:R-:W-:-:S05]  /*148280*/  IADD3 R44, P1, R41, R35, RZ ;  /* 0x00000023292c7210 */ /* 0x001fca0007f3e0ff */
[----:B------:R-:W-:Y:S01]  /*148290*/  IMAD.X R45, R40, 0x1, R32, P1 ;  /* 0x00000001282d7824 */ /* 0x000fe200008e0620 */
[----:B-1----:R-:W-:-:S04]  /*1482a0*/  IADD3 R42, P2, R41, R31, RZ ;  /* 0x0000001f292a7210 */ /* 0x002fc80007f5e0ff */
[----:B------:R0:W-:Y:S01]  /*1482b0*/  STL.64 [R1+0x24b0], R44 ;  /* 0x0024b02c01007387 */ /* 0x0001e20000100a00 */
[----:B------:R-:W-:-:S03]  /*1482c0*/  IMAD.X R43, R40, 0x1, R28, P2 ;  /* 0x00000001282b7824 */ /* 0x000fc600010e061c */
[----:B------:R-:W-:Y:S04]  /*1482d0*/  STL [R1+0x80a4], R30 ;  /* 0x0080a41e01007387 */ /* 0x000fe80000100800 */
[----:B------:R1:W-:Y:S01]  /*1482e0*/  STL.64 [R1+0x24b8], R42 ;  /* 0x0024b82a01007387 */ /* 0x0003e20000100a00 */
[----:B0-----:R-:W-:-:S03]  /*1482f0*/  IADD3 R44, P1, R41, R30, RZ ;  /* 0x0000001e292c7210 */ /* 0x001fc60007f3e0ff */
[----:B------:R-:W-:Y:S02]  /*148300*/  STL [R1+0x80a8], R29 ;  /* 0x0080a81d01007387 */ /* 0x000fe40000100800 */
[C---:B------:R-:W-:Y:S01]  /*148310*/  IMAD.X R45, R40.reuse, 0x1, R27, P1 ;  /* 0x00000001282d7824 */ /* 0x040fe200008e061b */
[C---:B-1----:R-:W-:Y:S01]  /*148320*/  IADD3 R42, P2, R41.reuse, R29, RZ ;  /* 0x0000001d292a7210 */ /* 0x042fe20007f5e0ff */
[----:B------:R-:W-:Y:S04]  /*148330*/  STL [R1+0x80ac], R27 ;  /* 0x0080ac1b01007387 */ /* 0x000fe80000100800 */
[----:B------:R-:W-:Y:S01]  /*148340*/  IMAD.X R43, R40, 0x1, R26, P2 ;  /* 0x00000001282b7824 */ /* 0x000fe200010e061a */
[----:B------:R0:W-:Y:S04]  /*148350*/  STL.64 [R1+0x24c0], R44 ;  /* 0x0024c02c01007387 */ /* 0x0001e80000100a00 */
[----:B------:R-:W-:Y:S04]  /*148360*/  STL [R1+0x80b0], R25 ;  /* 0x0080b01901007387 */ /* 0x000fe80000100800 */
[----:B------:R1:W-:Y:S01]  /*148370*/  STL [R1+0x80b4], R26 ;  /* 0x0080b41a01007387 */ /* 0x0003e20000100800 */
[----:B0-----:R-:W-:-:S03]  /*148380*/  IADD3 R44, P1, R41, R25, RZ ;  /* 0x00000019292c7210 */ /* 0x001fc60007f3e0ff */
[----:B------:R0:W-:Y:S02]  /*148390*/  STL.64 [R1+0x24c8], R42 ;  /* 0x0024c82a01007387 */ /* 0x0001e40000100a00 */
[----:B------:R-:W-:Y:S01]  /*1483a0*/  IMAD.X R45, R40, 0x1, R23, P1 ;  /* 0x00000001282d7824 */ /* 0x000fe200008e0617 */
[C---:B-1----:R-:W-:Y:S01]  /*1483b0*/  IADD3 R26, P1, R41.reuse, R21, RZ ;  /* 0x00000015291a7210 */ /* 0x042fe20007f3e0ff */
[----:B------:R1:W-:Y:S01]  /*1483c0*/  STL [R1+0x80b8], R24 ;  /* 0x0080b81801007387 */ /* 0x0003e20000100800 */
[----:B0-----:R-:W-:-:S03]  /*1483d0*/  IADD3 R42, P2, R41, R24, RZ ;  /* 0x00000018292a7210 */ /* 0x001fc60007f5e0ff */
[----:B------:R-:W-:Y:S01]  /*1483e0*/  STL [R1+0x80bc], R23 ;  /* 0x0080bc1701007387 */ /* 0x000fe20000100800 */
[C---:B------:R-:W-:Y:S02]  /*1483f0*/  IMAD.X R27, R40.reuse, 0x1, R18, P1 ;  /* 0x00000001281b7824 */ /* 0x040fe400008e0612 */
[----:B------:R-:W-:Y:S01]  /*148400*/  IMAD.X R43, R40, 0x1, R22, P2 ;  /* 0x00000001282b7824 */ /* 0x000fe200010e0616 */
[----:B------:R-:W-:Y:S01]  /*148410*/  STL [R1+0x80c0], R21 ;  /* 0x0080c01501007387 */ /* 0x000fe20000100800 */
[----:B-1----:R-:W-:-:S03]  /*148420*/  IADD3 R24, P2, R41, R20, RZ ;  /* 0x0000001429187210 */ /* 0x002fc60007f5e0ff */
[----:B------:R-:W-:Y:S04]  /*148430*/  STL.64 [R1+0x24d0], R44 ;  /* 0x0024d02c01007387 */ /* 0x000fe80000100a00 */
[----:B------:R0:W-:Y:S01]  /*148440*/  STL [R1+0x80c4], R22 ;  /* 0x0080c41601007387 */ /* 0x0001e20000100800 */
[----:B------:R-:W-:-:S03]  /*148450*/  IMAD.X R25, R40, 0x1, R16, P2 ;  /* 0x0000000128197824 */ /* 0x000fc600010e0610 */
[----:B------:R1:W-:Y:S04]  /*148460*/  STL [R1+0x80c8], R20 ;  /* 0x0080c81401007387 */ /* 0x0003e80000100800 */
[----:B------:R-:W-:Y:S01]  /*148470*/  STL.64 [R1+0x24d8], R42 ;  /* 0x0024d82a01007387 */ /* 0x000fe20000100a00 */
[----:B0-----:R-:W-:-:S03]  /*148480*/  IADD3 R22, P1, R41, R19, RZ ;  /* 0x0000001329167210 */ /* 0x001fc60007f3e0ff */
[----:B------:R0:W-:Y:S01]  /*148490*/  STL [R1+0x80cc], R18 ;  /* 0x0080cc1201007387 */ /* 0x0001e20000100800 */
[----:B-1----:R-:W-:-:S03]  /*1484a0*/  IADD3 R20, P2, R41, R17, RZ ;  /* 0x0000001129147210 */ /* 0x002fc60007f5e0ff */
[----:B------:R-:W-:Y:S01]  /*1484b0*/  STL [R1+0x80d0], R19 ;  /* 0x0080d01301007387 */ /* 0x000fe20000100800 */
[----:B------:R-:W-:-:S03]  /*1484c0*/  IMAD.X R23, R40, 0x1, R15, P1 ;  /* 0x0000000128177824 */ /* 0x000fc600008e060f */
[----:B------:R-:W-:Y:S01]  /*1484d0*/  STL.64 [R1+0x24e0], R26 ;  /* 0x0024e01a01007387 */ /* 0x000fe20000100a00 */
[----:B------:R-:W-:Y:S01]  /*1484e0*/  IMAD.X R21, R40, 0x1, R14, P2 ;  /* 0x0000000128157824 */ /* 0x000fe200010e060e */
[C---:B0-----:R-:W-:Y:S02]  /*1484f0*/  IADD3 R18, P1, R41.reuse, R13, RZ ;  /* 0x0000000d29127210 */ /* 0x041fe40007f3e0ff */
[----:B------:R0:W-:Y:S04]  /*148500*/  STL [R1+0x80d4], R16 ;  /* 0x0080d41001007387 */ /* 0x0001e80000100800 */
[----:B------:R-:W-:Y:S04]  /*148510*/  STL [R1+0x80d8], R17 ;  /* 0x0080d81101007387 */ /* 0x000fe80000100800 */
[----:B------:R-:W-:Y:S04]  /*148520*/  STL.64 [R1+0x24e8], R24 ;  /* 0x0024e81801007387 */ /* 0x000fe80000100a00 */
[----:B------:R-:W-:Y:S01]  /*148530*/  STL [R1+0x80dc], R15 ;  /* 0x0080dc0f01007387 */ /* 0x000fe20000100800 */
[----:B0-----:R-:W-:-:S03]  /*148540*/  IADD3 R16, P2, R41, R12, RZ ;  /* 0x0000000c29107210 */ /* 0x001fc60007f5e0ff */
[----:B------:R0:W-:Y:S01]  /*148550*/  STL [R1+0x80e0], R13 ;  /* 0x0080e00d01007387 */ /* 0x0001e20000100800 */
[----:B------:R-:W-:-:S03]  /*148560*/  IMAD.X R19, R40, 0x1, R11, P1 ;  /* 0x0000000128137824 */ /* 0x000fc600008e060b */
[----:B------:R-:W-:Y:S04]  /*148570*/  STL.64 [R1+0x24f0], R22 ;  /* 0x0024f01601007387 */ /* 0x000fe80000100a00 */
[----:B------:R1:W-:Y:S04]  /*148580*/  STL [R1+0x80e4], R14 ;  /* 0x0080e40e01007387 */ /* 0x0003e80000100800 */
[----:B------:R-:W-:Y:S01]  /*148590*/  STL [R1+0x80e8], R12 ;  /* 0x0080e80c01007387 */ /* 0x000fe20000100800 */
[----:B0-----:R-:W-:Y:S01]  /*1485a0*/  VIADD R13, R41, UR27 ;  /* 0x0000001b290d7c36 */ /* 0x001fe20008000000 */
[----:B------:R-:W-:Y:S01]  /*1485b0*/  LOP3.LUT R2, R2, 0xff7fffff, RZ, 0xc0, !PT ;  /* 0xff7fffff02027812 */ /* 0x000fe200078ec0ff */
[C---:B------:R-:W-:Y:S01]  /*1485c0*/  IMAD.X R17, R40.reuse, 0x1, R9, P2 ;  /* 0x0000000128117824 */ /* 0x040fe200010e0609 */
[----:B------:R-:W-:Y:S01]  /*1485d0*/  STL.64 [R1+0x24f8], R20 ;  /* 0x0024f81401007387 */ /* 0x000fe20000100a00 */
[----:B------:R-:W-:Y:S01]  /*1485e0*/  LOP3.LUT R3, R3, 0x7fffffff, RZ, 0xc0, !PT ;  /* 0x7fffffff03037812 */ /* 0x000fe200078ec0ff */
[----:B------:R-:W-:Y:S01]  /*1485f0*/  ULDC UR27, c[0x0][0x228] ;  /* 0x00008a00001b7ab9 */ /* 0x000fe20000000800 */
[----:B-1----:R-:W-:Y:S01]  /*148600*/  IADD3 R14, P1, R41, R10, RZ ;  /* 0x0000000a290e7210 */ /* 0x002fe20007f3e0ff */
[----:B------:R-:W-:Y:S04]  /*148610*/  STL [R1+0x80ec], R11 ;  /* 0x0080ec0b01007387 */ /* 0x000fe80000100800 */
[----:B------:R-:W2:Y:S01]  /*148620*/  LDL R26, [R1+0x2ff4] ;  /* 0x002ff400011a7983 */ /* 0x000ea20000100800 */
[----:B------:R-:W-:-:S03]  /*148630*/  IMAD.X R15, R40, 0x1, R8, P1 ;  /* 0x00000001280f7824 */ /* 0x000fc600008e0608 */
[----:B------:R-:W-:Y:S04]  /*148640*/  STL.64 [R1+0x2500], R18 ;  /* 0x0025001201007387 */ /* 0x000fe80000100a00 */
[----:B------:R0:W-:Y:S04]  /*148650*/  STL [R1+0x80f0], R10 ;  /* 0x0080f00a01007387 */ /* 0x0001e80000100800 */
[----:B------:R1:W-:Y:S04]  /*148660*/  STL [R1+0x80f4], R9 ;  /* 0x0080f40901007387 */ /* 0x0003e80000100800 */
[----:B------:R-:W-:Y:S01]  /*148670*/  STL [R1+0x18], R13 ;  /* 0x0000180d01007387 */ /* 0x000fe20000100800 */
[----:B0-----:R-:W-:-:S03]  /*148680*/  IADD3 R10, P1, R13, R39, RZ ;  /* 0x000000270d0a7210 */ /* 0x001fc60007f3e0ff */
[----:B------:R-:W-:Y:S01]  /*148690*/  STL.64 [R1+0x2510], R16 ;  /* 0x0025101001007387 */ /* 0x000fe20000100a00 */
[----:B-1----:R-:W-:-:S03]  /*1486a0*/  SHF.R.S32.HI R9, RZ, 0x1f, R13 ;  /* 0x0000001fff097819 */ /* 0x002fc6000001140d */
[----:B------:R-:W4:Y:S02]  /*1486b0*/  LDL R25, [R1+0x2ff8] ;  /* 0x002ff80001197983 */ /* 0x000f240000100800 */
[----:B------:R-:W-:Y:S02]  /*1486c0*/  IMAD.X R11, R9, 0x1, R38, P1 ;  /* 0x00000001090b7824 */ /* 0x000fe400008e0626 */
[----:B------:R0:W-:Y:S04]  /*1486d0*/  STL.64 [R1+0x2520], R14 ;  /* 0x0025200e01007387 */ /* 0x0001e80000100a00 */
[----:B------:R-:W-:Y:S01]  /*1486e0*/  STL [R1+0x1c], R9 ;  /* 0x00001c0901007387 */ /* 0x000fe20000100800 */
[----:B0-----:R-:W-:-:S03]  /*1486f0*/  IADD3 R14, P2, R13, R37, RZ ;  /* 0x000000250d0e7210 */ /* 0x001fc60007f5e0ff */
[----:B------:R0:W-:Y:S02]  /*148700*/  STL.64 [R1+0x2508], R10 ;  /* 0x0025080a01007387 */ /* 0x0001e40000100a00 */
[----:B------:R-:W-:Y:S02]  /*148710*/  IMAD.X R15, R9, 0x1, R34, P2 ;  /* 0x00000001090f7824 */ /* 0x000fe400010e0622 */
[----:B------:R-:W3:Y:S04]  /*148720*/  LDL R29, [R1+0x3000] ;  /* 0x00300000011d7983 */ /* 0x000ee80000100800 */
[----:B------:R-:W3:Y:S01]  /*148730*/  LDL R30, [R1+0x3004] ;  /* 0x00300400011e7983 */ /* 0x000ee20000100800 */
[----:B0-----:R-:W-:-:S03]  /*148740*/  IADD3 R10, P1, R13, R36, RZ ;  /* 0x000000240d0a7210 */ /* 0x001fc60007f3e0ff */
[----:B------:R0:W-:Y:S02]  /*148750*/  STL.64 [R1+0x2518], R14 ;  /* 0x0025180e01007387 */ /* 0x0001e40000100a00 */
[----:B------:R-:W-:Y:S01]  /*148760*/  IMAD.X R11, R9, 0x1, R33, P1 ;  /* 0x00000001090b7824 */ /* 0x000fe200008e0621 */
[----:B0-----:R-:W-:-:S04]  /*148770*/  IADD3 R14, P2, R13, R35, RZ ;  /* 0x000000230d0e7210 */ /* 0x001fc80007f5e0ff */
[----:B------:R0:W-:Y:S01]  /*148780*/  STL.64 [R1+0x2528], R10 ;  /* 0x0025280a01007387 */ /* 0x0001e20000100a00 */
[----:B------:R-:W-:-:S03]  /*148790*/  IMAD.X R15, R9, 0x1, R32, P2 ;  /* 0x00000001090f7824 */ /* 0x000fc600010e0620 */
[----:B------:R-:W3:Y:S04]  /*1487a0*/  LDL R18, [R1+0x2fdc] ;  /* 0x002fdc0001127983 */ /* 0x000ee80000100800 */
[----:B------:R1:W-:Y:S04]  /*1487b0*/  STL.64 [R1+0x2530], R14 ;  /* 0x0025300e01007387 */ /* 0x0003e80000100a00 */
[----:B------:R-:W3:Y:S01]  /*1487c0*/  LDL R12, [R1+0x3008] ;  /* 0x00300800010c7983 */ /* 0x000ee20000100800 */
[----:B0-----:R-:W-:-:S03]  /*1487d0*/  IADD3 R10, P1, R13, R31, RZ ;  /* 0x0000001f0d0a7210 */ /* 0x001fc60007f3e0ff */
[----:B------:R-:W3:Y:S02]  /*1487e0*/  LDL R61, [R1+0x2ac4] ;  /* 0x002ac400013d7983 */ /* 0x000ee40000100800 */
[----:B------:R-:W-:Y:S02]  /*1487f0*/  IMAD.X R11, R9, 0x1, R28, P1 ;  /* 0x00000001090b7824 */ /* 0x000fe400008e061c */
[----:B-1----:R-:W3:Y:S04]  /*148800*/  LDL R15, [R1+0x300c] ;  /* 0x00300c00010f7983 */ /* 0x002ee80000100800 */
[----:B------:R0:W-:Y:S04]  /*148810*/  STL.64 [R1+0x2538], R10 ;  /* 0x0025380a01007387 */ /* 0x0001e80000100a00 */
[----:B------:R-:W3:Y:S04]  /*148820*/  LDL R9, [R1+0x3010] ;  /* 0x0030100001097983 */ /* 0x000ee80000100800 */
[----:B------:R-:W3:Y:S04]  /*148830*/  LDL R20, [R1+0x2fe0] ;  /* 0x002fe00001147983 */ /* 0x000ee80000100800 */
[----:B0-----:R-:W3:Y:S04]  /*148840*/  LDL R10, [R1+0x3014] ;  /* 0x00301400010a7983 */ /* 0x001ee80000100800 */
[----:B------:R-:W3:Y:S04]  /*148850*/  LDL R19, [R1+0x2fe4] ;  /* 0x002fe40001137983 */ /* 0x000ee80000100800 */
[----:B------:R-:W3:Y:S04]  /*148860*/  LDL R22, [R1+0x2fd4] ;  /* 0x002fd40001167983 */ /* 0x000ee80000100800 */
[----:B------:R-:W3:Y:S04]  /*148870*/  LDL R21, [R1+0x2fe8] ;  /* 0x002fe80001157983 */ /* 0x000ee80000100800 */
[----:B------:R-:W3:Y:S04]  /*148880*/  LDL R23, [R1+0x2fec] ;  /* 0x002fec0001177983 */ /* 0x000ee80000100800 */
[----:B------:R-:W3:Y:S04]  /*148890*/  LDL R24, [R1+0x2ff0] ;  /* 0x002ff00001187983 */ /* 0x000ee80000100800 */
[----:B------:R-:W3:Y:S01]  /*1488a0*/  LDL R27, [R1+0x2ffc] ;  /* 0x002ffc00011b7983 */ /* 0x000ee20000100800 */
[----:B------:R-:W-:-:S04]  /*1488b0*/  @P3 LOP3.LUT R2, R2, 0x800000, RZ, 0xfc, !PT ;  /* 0x0080000002023812 */ /* 0x000fc800078efcff */
[----:B------:R-:W-:Y:S02]  /*1488c0*/  LOP3.LUT R2, R2, 0xffbfffff, RZ, 0xc0, !PT ;  /* 0xffbfffff02027812 */ /* 0x000fe400078ec0ff */
[----:B--2---:R-:W-:Y:S01]  /*1488d0*/  ISETP.LT.AND P2, PT, R26, UR38, !P0 ;  /* 0x000000261a007c0c */ /* 0x004fe2000c741270 */
[----:B------:R-:W-:-:S12]  /*1488e0*/  ULDC UR38, c[0x0][0x228] ;  /* 0x00008a0000267ab9 */ /* 0x000fd80000000800 */
[----:B------:R-:W-:Y:S02]  /*1488f0*/  @P2 LOP3.LUT R2, R2, 0x400000, RZ, 0xfc, !PT ;  /* 0x0040000002022812 */ /* 0x000fe400078efcff */
[----:B----4-:R-:W-:Y:S01]  /*148900*/  ISETP.LT.AND P1, PT, R25, UR35, !P0 ;  /* 0x0000002319007c0c */ /* 0x010fe2000c721270 */
[----:B------:R-:W-:Y:S01]  /*148910*/  ULDC UR35, c[0x0][0x228] ;  /* 0x00008a0000237ab9 */ /* 0x000fe20000000800 */
[----:B------:R-:W-:-:S11]  /*148920*/  LOP3.LUT R2, R2, 0xffdfffff, RZ, 0xc0, !PT ;  /* 0xffdfffff02027812 */ /* 0x000fd600078ec0ff */
[----:B------:R-:W-:Y:S02]  /*148930*/  @P1 LOP3.LUT R2, R2, 0x200000, RZ, 0xfc, !PT ;  /* 0x0020000002021812 */ /* 0x000fe400078efcff */
[----:B---3--:R-:W-:Y:S01]  /*148940*/  ISETP.LT.AND P3, PT, R29, UR54, !P0 ;  /* 0x000000361d007c0c */ /* 0x008fe2000c761270 */
[----:B------:R-:W-:Y:S01]  /*148950*/  ULDC UR54, c[0x0][0x228] ;  /* 0x00008a0000367ab9 */ /* 0x000fe20000000800 */
[----:B------:R-:W-:Y:S02]  /*148960*/  LOP3.LUT R2, R2, 0xfff7ffff, RZ, 0xc0, !PT ;  /* 0xfff7ffff02027812 */ /* 0x000fe400078ec0ff */
[----:B------:R-:W-:Y:S01]  /*148970*/  ISETP.LT.AND P2, PT, R30, UR53, !P0 ;  /* 0x000000351e007c0c */ /* 0x000fe2000c741270 */
[----:B------:R-:W-:-:S08]  /*148980*/  ULDC UR53, c[0x0][0x228] ;  /* 0x00008a0000357ab9 */ /* 0x000fd00000000800 */
[----:B------:R-:W-:-:S04]  /*148990*/  @P3 LOP3.LUT R2, R2, 0x80000, RZ, 0xfc, !PT ;  /* 0x0008000002023812 */ /* 0x000fc800078efcff */
[----:B------:R-:W-:-:S04]  /*1489a0*/  LOP3.LUT R2, R2, 0xfffbffff, RZ, 0xc0, !PT ;  /* 0xfffbffff02027812 */ /* 0x000fc800078ec0ff */
[----:B------:R-:W-:-:S04]  /*1489b0*/  @P2 LOP3.LUT R2, R2, 0x40000, RZ, 0xfc, !PT ;  /* 0x0004000002022812 */ /* 0x000fc800078efcff */
[----:B------:R-:W-:Y:S02]  /*1489c0*/  LOP3.LUT R2, R2, 0xfffdffff, RZ, 0xc0, !PT ;  /* 0xfffdffff02027812 */ /* 0x000fe400078ec0ff */
[----:B------:R-:W-:Y:S02]  /*1489d0*/  ISETP.LT.AND P1, PT, R12, UR31, !P0 ;  /* 0x0000001f0c007c0c */ /* 0x000fe4000c721270 */
[----:B------:R-:W-:Y:S01]  /*1489e0*/  ISETP.LT.AND P3, PT, R15, UR30, !P0 ;  /* 0x0000001e0f007c0c */ /* 0x000fe2000c761270 */
[----:B------:R-:W-:Y:S01]  /*1489f0*/  VIADD R40, R61, 0x29 ;  /* 0x000000293d287836 */ /* 0x000fe20000000000 */
[----:B------:R-:W-:-:S09]  /*148a00*/  ULDC.64 UR30, c[0x0][0x228] ;  /* 0x00008a00001e7ab9 */ /* 0x000fd20000000a00 */
[----:B------:R-:W-:Y:S02]  /*148a10*/  @P1 LOP3.LUT R2, R2, 0x20000, RZ, 0xfc, !PT ;  /* 0x0002000002021812 */ /* 0x000fe400078efcff */
[----:B------:R-:W-:Y:S01]  /*148a20*/  ISETP.LT.AND P2, PT, R9, UR60, !P0 ;  /* 0x0000003c09007c0c */ /* 0x000fe2000c741270 */
[----:B------:R-:W-:Y:S01]  /*148a30*/  ULDC UR60, c[0x0][0x228] ;  /* 0x00008a00003c7ab9 */ /* 0x000fe20000000800 */
[----:B------:R-:W-:-:S04]  /*148a40*/  LOP3.LUT R2, R2, 0xfffeffff, RZ, 0xc0, !PT ;  /* 0xfffeffff02027812 */ /* 0x000fc800078ec0ff */
        /* <DEDUP_REMOVED lines=20> */
[----:B------:R-:W-:-:S04]  /*148b90*/  @P1 LOP3.LUT R2, R2, 0x800, RZ, 0xfc, !PT ;  /* 0x0000080002021812 */ /* 0x000fc800078efcff */
[----:B------:R-:W-:-:S04]  /*148ba0*/  LOP3.LUT R2, R2, 0xfffffbff, RZ, 0xc0, !PT ;  /* 0xfffffbff02027812 */ /* 0x000fc800078ec0ff */
[----:B------:R-:W-:Y:S02]  /*148bb0*/  @P0 LOP3.LUT R2, R2, 0x400, RZ, 0xfc, !PT ;  /* 0x0000040002020812 */ /* 0x000fe400078efcff */
[----:B------:R-:W-:Y:S02]  /*148bc0*/  ISETP.GE.AND P0, PT, R40, UR29, PT ;  /* 0x0000001d28007c0c */ /* 0x000fe4000bf06270 */
[----:B------:R-:W-:Y:S01]  /*148bd0*/  LOP3.LUT R2, R2, 0xffffffbf, RZ, 0xc0, !PT ;  /* 0xffffffbf02027812 */ /* 0x000fe200078ec0ff */
[----:B------:R-:W-:Y:S01]  /*148be0*/  VIADD R40, R61, 0x28 ;  /* 0x000000283d287836 */ /* 0x000fe20000000000 */
[----:B------:R-:W-:Y:S01]  /*148bf0*/  ISETP.LT.AND P3, PT, R26, UR30, !P0 ;  /* 0x0000001e1a007c0c */ /* 0x000fe2000c761270 */
[----:B------:R-:W-:Y:S01]  /*148c00*/  ULDC UR30, c[0x0][0x228] ;  /* 0x00008a00001e7ab9 */ /* 0x000fe20000000800 */
[----:B------:R-:W-:Y:S01]  /*148c10*/  ISETP.LT.AND P2, PT, R21, UR36, !P0 ;  /* 0x0000002415007c0c */ /* 0x000fe2000c741270 */
[----:B------:R-:W-:Y:S01]  /*148c20*/  ULDC UR29, c[0x0][0x228] ;  /* 0x00008a00001d7ab9 */ /* 0x000fe20000000800 */
[----:B------:R-:W-:Y:S01]  /*148c30*/  ISETP.LT.AND P1, PT, R23, UR37, !P0 ;  /* 0x0000002517007c0c */ /* 0x000fe2000c721270 */
[----:B------:R-:W-:-:S08]  /*148c40*/  ULDC.64 UR36, c[0x0][0x228] ;  /* 0x00008a0000247ab9 */ /* 0x000fd00000000a00 */
[----:B------:R-:W-:-:S04]  /*148c50*/  @P3 LOP3.LUT R2, R2, 0x40, RZ, 0xfc, !PT ;  /* 0x0000004002023812 */ /* 0x000fc800078efcff */
        /* <DEDUP_REMOVED lines=28> */
[----:B------:R-:W-:Y:S01]  /*148e20*/  ISETP.LT.AND P3, PT, R15, UR46, !P0 ;  /* 0x0000002e0f007c0c */ /* 0x000fe2000c761270 */
[----:B------:R-:W-:Y:S01]  /*148e30*/  ULDC UR46, c[0x0][0x228] ;  /* 0x00008a00002e7ab9 */ /* 0x000fe20000000800 */
[----:B------:R-:W-:-:S04]  /*148e40*/  LOP3.LUT R2, R2, 0xfffffffd, RZ, 0xc0, !PT ;  /* 0xfffffffd02027812 */ /* 0x000fc800078ec0ff */
[----:B------:R-:W-:Y:S02]  /*148e50*/  @P1 LOP3.LUT R2, R2, 0x2, RZ, 0xfc, !PT ;  /* 0x0000000202021812 */ /* 0x000fe400078efcff */
[----:B------:R-:W-:Y:S01]  /*148e60*/  ISETP.LT.AND P1, PT, R10, UR48, !P0 ;  /* 0x000000300a007c0c */ /* 0x000fe2000c721270 */
[----:B------:R-:W-:Y:S01]  /*148e70*/  ULDC UR48, c[0x0][0x228] ;  /* 0x00008a0000307ab9 */ /* 0x000fe20000000800 */
[----:B------:R-:W-:Y:S02]  /*148e80*/  LOP3.LUT R2, R2, 0xfffffffe, RZ, 0xc0, !PT ;  /* 0xfffffffe02027812 */ /* 0x000fe400078ec0ff */
[----:B------:R-:W-:Y:S02]  /*148e90*/  @P2 LOP3.LUT R3, R3, 0x80000000, RZ, 0xfc, !PT ;  /* 0x8000000003032812 */ /* 0x000fe400078efcff */
        /* <DEDUP_REMOVED lines=27> */
[----:B------:R-:W-:Y:S01]  /*149050*/  ULDC UR61, c[0x0][0x228] ;  /* 0x00008a00003d7ab9 */ /* 0x000fe20000000800 */
[----:B------:R-:W-:Y:S01]  /*149060*/  LOP3.LUT R4, R4, 0x7fffffff, RZ, 0xc0, !PT ;  /* 0x7fffffff04047812 */ /* 0x000fe200078ec0ff */
[----:B------:R-:W-:-:S06]  /*149070*/  ULDC UR36, c[0x0][0x228] ;  /* 0x00008a0000247ab9 */ /* 0x000fcc0000000800 */
        /* <DEDUP_REMOVED lines=15> */
[----:B------:R-:W-:Y:S02]  /*149170*/  ISETP.LT.AND P3, PT, R29, UR8, !P0 ;  /* 0x000000081d007c0c */ /* 0x000fe4000c761270 */
[----:B------:R-:W-:-:S04]  /*149180*/  LOP3.LUT R3, R3, 0xffefffff, RZ, 0xc0, !PT ;  /* 0xffefffff03037812 */ /* 0x000fc800078ec0ff */
[----:B------:R-:W-:Y:S02]  /*149190*/  @P1 LOP3.LUT R3, R3, 0x100000, RZ, 0xfc, !PT ;  /* 0x0010000003031812 */ /* 0x000fe400078efcff */
[----:B------:R-:W-:Y:S01]  /*1491a0*/  ISETP.LT.AND P2, PT, R30, UR9, !P0 ;  /* 0x000000091e007c0c */ /* 0x000fe2000c741270 */
[----:B------:R-:W-:Y:S01]  /*1491b0*/  ULDC.64 UR8, c[0x0][0x228] ;  /* 0x00008a0000087ab9 */ /* 0x000fe20000000a00 */
        /* <DEDUP_REMOVED lines=69> */
[----:B------:R-:W-:Y:S02]  /*149610*/  ISETP.LT.AND P1, PT, R12, UR24, !P0 ;  /* 0x000000180c007c0c */ /* 0x000fe4000c721270 */
[----:B------:R-:W-:-:S04]  /*149620*/  LOP3.LUT R3, R3, 0xfffffffb, RZ, 0xc0, !PT ;  /* 0xfffffffb03037812 */ /* 0x000fc800078ec0ff */
[----:B------:R-:W-:Y:S02]  /*149630*/  @P2 LOP3.LUT R3, R3, 0x4, RZ, 0xfc, !PT ;  /* 0x0000000403032812 */ /* 0x000fe400078efcff */
[----:B------:R-:W-:Y:S01]  /*149640*/  ISETP.LT.AND P2, PT, R9, UR26, !P0 ;  /* 0x0000001a09007c0c */ /* 0x000fe2000c741270 */
[----:B------:R-:W-:Y:S01]  /*149650*/  ULDC UR26, c[0x0][0x228] ;  /* 0x00008a00001a7ab9 */ /* 0x000fe20000000800 */
[----:B------:R-:W-:Y:S01]  /*149660*/  ISETP.LT.AND P3, PT, R15, UR25, !P0 ;  /* 0x000000190f007c0c */ /* 0x000fe2000c761270 */
[----:B------:R-:W-:Y:S01]  /*149670*/  ULDC.64 UR24, c[0x0][0x228] ;  /* 0x00008a0000187ab9 */ /* 0x000fe20000000a00 */
        /* <DEDUP_REMOVED lines=38> */
[----:B------:R-:W-:-:S04]  /*1498e0*/  @P2 LOP3.LUT R4, R4, 0x2000000, RZ, 0xfc, !PT ;  /* 0x0200000004042812 */ /* 0x000fc800078efcff */
[----:B------:R-:W-:-:S04]  /*1498f0*/  LOP3.LUT R4, R4, 0xfeffffff, RZ, 0xc0, !PT ;  /* 0xfeffffff04047812 */ /* 0x000fc800078ec0ff */
[----:B------:R-:W-:Y:S02]  /*149900*/  @P1 LOP3.LUT R4, R4, 0x1000000, RZ, 0xfc, !PT ;  /* 0x0100000004041812 */ /* 0x000fe400078efcff */
[----:B------:R-:W-:Y:S01]  /*149910*/  ISETP.LT.AND P1, PT, R24, UR51, !P0 ;  /* 0x0000003318007c0c */ /* 0x000fe2000c721270 */
[----:B------:R-:W-:Y:S01]  /*149920*/  ULDC UR51, c[0x0][0x228] ;  /* 0x00008a0000337ab9 */ /* 0x000fe20000000800 */
[----:B------:R-:W-:Y:S01]  /*149930*/  ISETP.LT.AND P3, PT, R25, UR50, !P0 ;  /* 0x0000003219007c0c */ /* 0x000fe2000c761270 */
[----:B------:R-:W-:Y:S01]  /*149940*/  ULDC UR50, c[0x0][0x228] ;  /* 0x00008a0000327ab9 */ /* 0x000fe20000000800 */
[----:B------:R-:W-:Y:S02]  /*149950*/  LOP3.LUT R4, R4, 0xff7fffff, RZ, 0xc0, !PT ;  /* 0xff7fffff04047812 */ /* 0x000fe400078ec0ff */
[----:B------:R-:W-:Y:S01]  /*149960*/  ISETP.LT.AND P2, PT, R27, UR49, !P0 ;  /* 0x000000311b007c0c */ /* 0x000fe2000c741270 */
        /* <DEDUP_REMOVED lines=46> */
[----:B------:R-:W-:-:S04]  /*149c50*/  ISETP.GE.AND P0, PT, R40, UR23, PT ;  /* 0x0000001728007c0c */ /* 0x000fc8000bf06270 */
[----:B------:R-:W-:Y:S02]  /*149c60*/  ISETP.LT.AND P1, PT, R26, UR24, !P0 ;  /* 0x000000181a007c0c */ /* 0x000fe4000c721270 */
[----:B------:R-:W-:Y:S01]  /*149c70*/  LOP3.LUT R4, R4, 0xffffffbf, RZ, 0xc0, !PT ;  /* 0xffffffbf04047812 */ /* 0x000fe200078ec0ff */
[----:B------:R-:W-:Y:S01]  /*149c80*/  VIADD R40, R61, 0x24 ;  /* 0x000000243d287836 */ /* 0x000fe20000000000 */
[----:B------:R-:W-:Y:S01]  /*149c90*/  ISETP.LT.AND P3, PT, R21, UR60, !P0 ;  /* 0x0000003c15007c0c */ /* 0x000fe2000c761270 */
[----:B------:R-:W-:Y:S01]  /*149ca0*/  ULDC UR60, c[0x0][0x228] ;  /* 0x00008a00003c7ab9 */ /* 0x000fe20000000800 */
[----:B------:R-:W-:Y:S01]  /*149cb0*/  ISETP.LT.AND P2, PT, R23, UR22, !P0 ;  /* 0x0000001617007c0c */ /* 0x000fe2000c741270 */
[----:B------:R-:W-:Y:S01]  /*149cc0*/  ULDC UR22, c[0x0][0x228] ;  /* 0x00008a0000167ab9 */ /* 0x000fe20000000800 */
[----:B------:R-:W-:-:S05]  /*149cd0*/  ULDC UR24, c[0x0][0x228] ;  /* 0x00008a0000187ab9 */ /* 0x000fca0000000800 */
        /* <DEDUP_REMOVED lines=198> */
[----:B------:R-:W-:-:S07]  /*14a940*/  ULDC UR13, c[0x0][0x228] ;  /* 0x00008a00000d7ab9 */ /* 0x000fce0000000800 */
        /* <DEDUP_REMOVED lines=195> */
[----:B------:R-:W-:-:S08]  /*14b580*/  ULDC UR53, c[0x0][0x228] ;  /* 0x00008a0000357ab9 */ /* 0x000fd00000000800 */
        /* <DEDUP_REMOVED lines=60> */
[----:B------:R-:W-:Y:S01]  /*14b950*/  ULDC.64 UR8, c[0x0][0x228] ;  /* 0x00008a0000087ab9 */ /* 0x000fe20000000a00 */
        /* <DEDUP_REMOVED lines=516> */
[----:B------:R-:W-:Y:S01]  /*14d9a0*/  VIADD R11, R13, UR21 ;  /* 0x000000150d0b7c36 */ /* 0x000fe20008000000 */
[----:B------:R-:W-:Y:S01]  /*14d9b0*/  LOP3.LUT R52, R52, 0xefffffff, RZ, 0xc0, !PT ;  /* 0xefffffff34347812 */ /* 0x000fe200078ec0ff */
[----:B------:R-:W-:-:S03]  /*14d9c0*/  ULDC UR7, c[0x0][0x228] ;  /* 0x00008a0000077ab9 */ /* 0x000fc60000000800 */
[----:B------:R-:W-:Y:S02]  /*14d9d0*/  @P2 LOP3.LUT R52, R52, 0x10000000, RZ, 0xfc, !PT ;  /* 0x1000000034342812 */ /* 0x000fe400078efcff */
[----:B------:R-:W-:Y:S01]  /*14d9e0*/  ISETP.LT.AND P0, PT, R22, UR5, !P0 ;  /* 0x0000000516007c0c */ /* 0x000fe2000c701270 */
[----:B------:R0:W-:Y:S01]  /*14d9f0*/  STL [R1+0x14], R11 ;  /* 0x0000140b01007387 */ /* 0x0001e20000100800 */
[----:B------:R-:W-:Y:S01]  /*14da00*/  LOP3.LUT R52, R52, 0xf7ffffff, RZ, 0xc0, !PT ;  /* 0xf7ffffff34347812 */ /* 0x000fe200078ec0ff */
[----:B------:R-:W-:-:S03]  /*14da10*/  ULDC UR5, c[0x0][0x228] ;  /* 0x00008a0000057ab9 */ /* 0x000fc60000000800 */
[----:B------:R-:W-:-:S04]  /*14da20*/  @P1 LOP3.LUT R52, R52, 0x8000000, RZ, 0xfc, !PT ;  /* 0x0800000034341812 */ /* 0x000fc800078efcff */
[----:B------:R-:W-:-:S04]  /*14da30*/  LOP3.LUT R52, R52, 0xfbffffff, RZ, 0xc0, !PT ;  /* 0xfbffffff34347812 */ /* 0x000fc800078ec0ff */
[----:B------:R-:W-:Y:S02]  /*14da40*/  @P0 LOP3.LUT R52, R52, 0x4000000, RZ, 0xfc, !PT ;  /* 0x0400000034340812 */ /* 0x000fe400078efcff */
[----:B------:R-:W-:Y:S02]  /*14da50*/  ISETP.GE.AND P0, PT, R40, UR9, PT ;  /* 0x0000000928007c0c */ /* 0x000fe4000bf06270 */
[----:B------:R-:W-:Y:S01]  /*14da60*/  LOP3.LUT R52, R52, 0xffdfffff, RZ, 0xc0, !PT ;  /* 0xffdfffff34347812 */ /* 0x000fe200078ec0ff */
[----:B------:R-:W-:Y:S01]  /*14da70*/  VIADD R40, R61, 0x15 ;  /* 0x000000153d287836 */ /* 0x000fe20000000000 */
[----:B------:R-:W-:Y:S01]  /*14da80*/  ISETP.LT.AND P1, PT, R25, UR26, !P0 ;  /* 0x0000001a19007c0c */ /* 0x000fe2000c721270 */
[----:B------:R-:W-:Y:S01]  /*14da90*/  VIADD R41, R61, 0x12 ;  /* 0x000000123d297836 */ /* 0x000fe20000000000 */
[----:B------:R-:W-:Y:S01]  /*14daa0*/  ISETP.LT.AND P3, PT, R21, UR50, !P0 ;  /* 0x0000003215007c0c */ /* 0x000fe2000c761270 */
[----:B------:R-:W-:Y:S01]  /*14dab0*/  ULDC UR50, c[0x0][0x228] ;  /* 0x00008a0000327ab9 */ /* 0x000fe20000000800 */
[----:B------:R-:W-:Y:S01]  /*14dac0*/  ISETP.LT.AND P2, PT, R23, UR48, !P0 ;  /* 0x0000003017007c0c */ /* 0x000fe2000c741270 */
[----:B------:R-:W-:Y:S01]  /*14dad0*/  ULDC UR48, c[0x0][0x228] ;  /* 0x00008a0000307ab9 */ /* 0x000fe20000000800 */
[----:B------:R-:W-:Y:S01]  /*14dae0*/  ULDC UR26, c[0x0][0x228] ;  /* 0x00008a00001a7ab9 */ /* 0x000fe20000000800 */
        /* <DEDUP_REMOVED lines=49> */
[----:B0-----:R-:W-:Y:S01]  /*14de00*/  VIADD R11, R11, UR36 ;  /* 0x000000240b0b7c36 */ /* 0x001fe20008000000 */
[----:B------:R-:W-:Y:S01]  /*14de10*/  LOP3.LUT R52, R52, 0xffffefff, RZ, 0xc0, !PT ;  /* 0xffffefff34347812 */ /* 0x000fe200078ec0ff */
[----:B------:R-:W-:-:S03]  /*14de20*/  ULDC UR39, c[0x0][0x228] ;  /* 0x00008a0000277ab9 */ /* 0x000fc60000000800 */
[----:B------:R-:W-:Y:S02]  /*14de30*/  @P2 LOP3.LUT R52, R52, 0x1000, RZ, 0xfc, !PT ;  /* 0x0000100034342812 */ /* 0x000fe400078efcff */
[----:B------:R-:W-:Y:S01]  /*14de40*/  ISETP.LT.AND P0, PT, R22, UR51, !P0 ;  /* 0x0000003316007c0c */ /* 0x000fe2000c701270 */
[----:B------:R-:W-:Y:S01]  /*14de50*/  ULDC UR51, c[0x0][0x228] ;  /* 0x00008a0000337ab9 */ /* 0x000fe20000000800 */
[----:B------:R-:W-:-:S04]  /*14de60*/  LOP3.LUT R52, R52, 0xfffff7ff, RZ, 0xc0, !PT ;  /* 0xfffff7ff34347812 */ /* 0x000fc800078ec0ff */
[----:B------:R-:W-:-:S04]  /*14de70*/  @P1 LOP3.LUT R52, R52, 0x800, RZ, 0xfc, !PT ;  /* 0x0000080034341812 */ /* 0x000fc800078efcff */
[----:B------:R-:W-:-:S04]  /*14de80*/  LOP3.LUT R52, R52, 0xfffffbff, RZ, 0xc0, !PT ;  /* 0xfffffbff34347812 */ /* 0x000fc800078ec0ff */
[----:B------:R-:W-:Y:S02]  /*14de90*/  @P0 LOP3.LUT R52, R52, 0x400, RZ, 0xfc, !PT ;  /* 0x0000040034340812 */ /* 0x000fe400078efcff */
[----:B------:R-:W-:Y:S01]  /*14dea0*/  ISETP.GE.AND P0, PT, R40, UR27, PT ;  /* 0x0000001b28007c0c */ /* 0x000fe2000bf06270 */
[----:B------:R-:W-:-:S03]  /*14deb0*/  ULDC UR27, c[0x0][0x228] ;  /* 0x00008a00001b7ab9 */ /* 0x000fc60000000800 */
[----:B------:R-:W-:Y:S02]  /*14dec0*/  ISETP.LT.AND P1, PT, R25, UR20, !P0 ;  /* 0x0000001419007c0c */ /* 0x000fe4000c721270 */
[----:B------:R-:W-:Y:S01]  /*14ded0*/  LOP3.LUT R52, R52, 0xffffffdf, RZ, 0xc0, !PT ;  /* 0xffffffdf34347812 */ /* 0x000fe200078ec0ff */
[----:B------:R-:W-:Y:S01]  /*14dee0*/  VIADD R40, R61, 0x14 ;  /* 0x000000143d287836 */ /* 0x000fe20000000000 */
[----:B------:R-:W-:Y:S01]  /*14def0*/  ISETP.LT.AND P3, PT, R21, UR51, !P0 ;  /* 0x0000003315007c0c */ /* 0x000fe2000c761270 */
[----:B------:R-:W-:Y:S01]  /*14df00*/  ULDC UR51, c[0x0][0x228] ;  /* 0x00008a0000337ab9 */ /* 0x000fe20000000800 */
[----:B------:R-:W-:Y:S01]  /*14df10*/  ISETP.LT.AND P2, PT, R23, UR37, !P0 ;  /* 0x0000002517007c0c */ /* 0x000fe2000c741270 */
[----:B------:R-:W-:Y:S01]  /*14df20*/  ULDC UR37, c[0x0][0x228] ;  /* 0x00008a0000257ab9 */ /* 0x000fe20000000800 */
[----:B------:R0:W-:Y:S01]  /*14df30*/  STL [R1+0x10], R11 ;  /* 0x0000100b01007387 */ /* 0x0001e20000100800 */
[----:B------:R-:W-:Y:S01]  /*14df40*/  VIADD R43, R61, 0x11 ;  /* 0x000000113d2b7836 */ /* 0x000fe20000000000 */
[----:B------:R-:W-:Y:S01]  /*14df50*/  LOP3.LUT R55, R55, 0x7fffffff, RZ, 0xc0, !PT ;  /* 0x7fffffff37377812 */ /* 0x000fe200078ec0ff */
[----:B------:R-:W-:-:S02]  /*14df60*/  ULDC UR20, c[0x0][0x228] ;  /* 0x00008a0000147ab9 */ /* 0x000fc40000000800 */
        /* <DEDUP_REMOVED lines=29> */
[----:B0-----:R-:W-:Y:S01]  /*14e140*/  VIADD R11, R11, UR11 ;  /* 0x0000000b0b0b7c36 */ /* 0x001fe20008000000 */
[----:B------:R-:W-:Y:S01]  /*14e150*/  LOP3.LUT R52, R52, 0xfffffffd, RZ, 0xc0, !PT ;  /* 0xfffffffd34347812 */ /* 0x000fe200078ec0ff */
[----:B------:R-:W-:Y:S01]  /*14e160*/  ULDC UR41, c[0x0][0x228] ;  /* 0x00008a0000297ab9 */ /* 0x000fe20000000800 */
[----:B------:R-:W-:Y:S01]  /*14e170*/  ULDC UR16, c[0x0][0x228] ;  /* 0x00008a0000107ab9 */ /* 0x000fe20000000800 */
[----:B------:R-:W-:Y:S01]  /*14e180*/  ULDC UR11, c[0x0][0x228] ;  /* 0x00008a00000b7ab9 */ /* 0x000fe20000000800 */
[----:B------:R-:W-:-:S02]  /*14e190*/  @P1 LOP3.LUT R52, R52, 0x2, RZ, 0xfc, !PT ;  /* 0x0000000234341812 */ /* 0x000fc400078efcff */
[----:B------:R-:W-:Y:S01]  /*14e1a0*/  ISETP.LT.AND P1, PT, R10, UR42, !P0 ;  /* 0x0000002a0a007c0c */ /* 0x000fe2000c721270 */
[----:B------:R-:W-:Y:S01]  /*14e1b0*/  ULDC UR42, c[0x0][0x248] ;  /* 0x00009200002a7ab9 */ /* 0x000fe20000000800 */
[----:B------:R-:W-:Y:S02]  /*14e1c0*/  LOP3.LUT R52, R52, 0xfffffffe, RZ, 0xc0, !PT ;  /* 0xfffffffe34347812 */ /* 0x000fe400078ec0ff */
[----:B------:R-:W-:Y:S02]  /*14e1d0*/  @P2 LOP3.LUT R53, R53, 0x80000000, RZ, 0xfc, !PT ;  /* 0x8000000035352812 */ /* 0x000fe400078efcff */
[----:B------:R-:W-:Y:S02]  /*14e1e0*/  @P3 LOP3.LUT R52, R52, 0x1, RZ, 0xfc, !PT ;  /* 0x0000000134343812 */ /* 0x000fe400078efcff */
[----:B------:R-:W-:Y:S02]  /*14e1f0*/  ISETP.LT.AND P3, PT, R18, UR43, !P0 ;  /* 0x0000002b12007c0c */ /* 0x000fe4000c761270 */
[----:B------:R-:W-:-:S04]  /*14e200*/  LOP3.LUT R53, R53, 0xbfffffff, RZ, 0xc0, !PT ;  /* 0xbfffffff35357812 */ /* 0x000fc800078ec0ff */
[----:B------:R-:W-:Y:S02]  /*14e210*/  @P1 LOP3.LUT R53, R53, 0x40000000, RZ, 0xfc, !PT ;  /* 0x4000000035351812 */ /* 0x000fe400078efcff */
[----:B------:R-:W-:Y:S01]  /*14e220*/  ISETP.LT.AND P2, PT, R20, UR45, !P0 ;  /* 0x0000002d14007c0c */ /* 0x000fe2000c741270 */
[----:B------:R0:W-:Y:S01]  /*14e230*/  STL [R1+0xc], R11 ;  /* 0x00000c0b01007387 */ /* 0x0001e20000100800 */
[----:B------:R-:W-:Y:S01]  /*14e240*/  LOP3.LUT R53, R53, 0xdfffffff, RZ, 0xc0, !PT ;  /* 0xdfffffff35357812 */ /* 0x000fe200078ec0ff */
[----:B------:R-:W-:-:S03]  /*14e250*/  ULDC UR45, c[0x0][0x228] ;  /* 0x00008a00002d7ab9 */ /* 0x000fc60000000800 */
        /* <DEDUP_REMOVED lines=8> */
[----:B------:R-:W-:Y:S01]  /*14e2e0*/  ULDC.64 UR42, c[0x0][0x228] ;  /* 0x00008a00002a7ab9 */ /* 0x000fe20000000a00 */
[----:B------:R-:W-:Y:S02]  /*14e2f0*/  ULDC UR47, c[0x0][0x228] ;  /* 0x00008a00002f7ab9 */ /* 0x000fe40000000800 */
[----:B------:R-:W-:-:S04]  /*14e300*/  @P1 LOP3.LUT R53, R53, 0x8000000, RZ, 0xfc, !PT ;  /* 0x0800000035351812 */ /* 0x000fc800078efcff */
[----:B------:R-:W-:-:S04]  /*14e310*/  LOP3.LUT R53, R53, 0xfbffffff, RZ, 0xc0, !PT ;  /* 0xfbffffff35357812 */ /* 0x000fc800078ec0ff */
[----:B------:R-:W-:Y:S02]  /*14e320*/  @P0 LOP3.LUT R53, R53, 0x4000000, RZ, 0xfc, !PT ;  /* 0x0400000035350812 */ /* 0x000fe400078efcff */
[----:B------:R-:W-:Y:S02]  /*14e330*/  ISETP.GE.AND P0, PT, R40, UR21, PT ;  /* 0x0000001528007c0c */ /* 0x000fe4000bf06270 */
[----:B------:R-:W-:Y:S01]  /*14e340*/  LOP3.LUT R53, R53, 0xffdfffff, RZ, 0xc0, !PT ;  /* 0xffdfffff35357812 */ /* 0x000fe200078ec0ff */
[----:B------:R-:W-:Y:S01]  /*14e350*/  VIADD R40, R61, 0x13 ;  /* 0x000000133d287836 */ /* 0x000fe20000000000 */
[----:B------:R-:W-:Y:S01]  /*14e360*/  ISETP.LT.AND P3, PT, R25, UR36, !P0 ;  /* 0x0000002419007c0c */ /* 0x000fe2000c761270 */
[----:B------:R0:W-:Y:S01]  /*14e370*/  STL [R1+0x8], R11 ;  /* 0x0000080b01007387 */ /* 0x0001e20000100800 */
[----:B------:R-:W-:Y:S01]  /*14e380*/  ISETP.LT.AND P2, PT, R21, UR61, !P0 ;  /* 0x0000003d15007c0c */ /* 0x000fe2000c741270 */
[----:B------:R-:W-:Y:S01]  /*14e390*/  ULDC UR61, c[0x0][0x228] ;  /* 0x00008a00003d7ab9 */ /* 0x000fe20000000800 */
[----:B------:R-:W-:Y:S01]  /*14e3a0*/  ISETP.LT.AND P1, PT, R23, UR60, !P0 ;  /* 0x0000003c17007c0c */ /* 0x000fe2000c721270 */
[----:B------:R-:W-:Y:S01]  /*14e3b0*/  ULDC UR60, c[0x0][0x228] ;  /* 0x00008a00003c7ab9 */ /* 0x000fe20000000800 */
[----:B------:R-:W-:Y:S01]  /*14e3c0*/  VIADD R45, R61, 0x10 ;  /* 0x000000103d2d7836 */ /* 0x000fe20000000000 */
[----:B------:R-:W-:Y:S01]  /*14e3d0*/  ULDC UR21, c[0x0][0x228] ;  /* 0x00008a0000157ab9 */ /* 0x000fe20000000800 */
[----:B------:R-:W-:-:S05]  /*14e3e0*/  ULDC UR36, c[0x0][0x228] ;  /* 0x00008a0000247ab9 */ /* 0x000fca0000000800 */
[----:B------:R-:W-:-:S04]  /*14e3f0*/  @P3 LOP3.LUT R53, R53, 0x200000, RZ, 0xfc, !PT ;  /* 0x0020000035353812 */ /* 0x000fc800078efcff */
[----:B------:R-:W-:-:S04]  /*14e400*/  LOP3.LUT R53, R53, 0xfdffffff, RZ, 0xc0, !PT ;  /* 0xfdffffff35357812 */ /* 0x000fc800078ec0ff */
[----:B------:R-:W-:Y:S02]  /*14e410*/  @P2 LOP3.LUT R53, R53, 0x2000000, RZ, 0xfc, !PT ;  /* 0x0200000035352812 */ /* 0x000fe400078efcff */
[----:B------:R-:W-:Y:S01]  /*14e420*/  ISETP.LT.AND P3, PT, R24, UR59, !P0 ;  /* 0x0000003b18007c0c */ /* 0x000fe2000c761270 */
[----:B------:R-:W-:Y:S01]  /*14e430*/  VIADD R47, R61, 0xf ;  /* 0x0000000f3d2f7836 */ /* 0x000fe20000000000 */
        /* <DEDUP_REMOVED lines=42> */
[----:B------:R-:W-:Y:S01]  /*14e6e0*/  ULDC UR22, c[0x0][0x248] ;  /* 0x0000920000167ab9 */ /* 0x000fe20000000800 */
[----:B------:R-:W-:Y:S01]  /*14e6f0*/  ISETP.LT.AND P1, PT, R19, UR24, !P0 ;  /* 0x0000001813007c0c */ /* 0x000fe2000c721270 */
[----:B------:R-:W-:Y:S01]  /*14e700*/  ULDC UR15, c[0x0][0x228] ;  /* 0x00008a00000f7ab9 */ /* 0x000fe20000000800 */
[----:B------:R-:W-:Y:S01]  /*14e710*/  @P3 LOP3.LUT R53, R53, 0x2000, RZ, 0xfc, !PT ;  /* 0x0000200035353812 */ /* 0x000fe200078efcff */
[----:B------:R0:W-:Y:S01]  /*14e720*/  STL [R1+0x4], R11 ;  /* 0x0000040b01007387 */ /* 0x0001e20000100800 */
[----:B------:R-:W-:-:S02]  /*14e730*/  ULDC UR24, c[0x0][0x228] ;  /* 0x00008a0000187ab9 */ /* 0x000fc40000000800 */
[----:B------:R-:W-:-:S04]  /*14e740*/  LOP3.LUT R53, R53, 0xffffefff, RZ, 0xc0, !PT ;  /* 0xffffefff35357812 */ /* 0x000fc800078ec0ff */
[----:B------:R-:W-:Y:S02]  /*14e750*/  @P2 LOP3.LUT R53, R53, 0x1000, RZ, 0xfc, !PT ;  /* 0x0000100035352812 */ /* 0x000fe400078efcff */
[----:B------:R-:W-:Y:S01]  /*14e760*/  ISETP.LT.AND P0, PT, R22, UR38, !P0 ;  /* 0x0000002616007c0c */ /* 0x000fe2000c701270 */
[----:B0-----:R-:W-:Y:S01]  /*14e770*/  VIADD R11, R11, UR22 ;  /* 0x000000160b0b7c36 */ /* 0x001fe20008000000 */
[----:B------:R-:W-:Y:S01]  /*14e780*/  LOP3.LUT R53, R53, 0xfffff7ff, RZ, 0xc0, !PT ;  /* 0xfffff7ff35357812 */ /* 0x000fe200078ec0ff */
[----:B------:R-:W-:-:S03]  /*14e790*/  ULDC UR38, c[0x0][0x228] ;  /* 0x00008a0000267ab9 */ /* 0x000fc60000000800 */
[----:B------:R-:W-:-:S04]  /*14e7a0*/  @P1 LOP3.LUT R53, R53, 0x800, RZ, 0xfc, !PT ;  /* 0x0000080035351812 */ /* 0x000fc800078efcff */
[----:B------:R-:W-:-:S04]  /*14e7b0*/  LOP3.LUT R53, R53, 0xfffffbff, RZ, 0xc0, !PT ;  /* 0xfffffbff35357812 */ /* 0x000fc800078ec0ff */
[----:B------:R-:W-:Y:S02]  /*14e7c0*/  @P0 LOP3.LUT R53, R53, 0x400, RZ, 0xfc, !PT ;  /* 0x0000040035350812 */ /* 0x000fe400078efcff */
[----:B------:R-:W-:Y:S02]  /*14e7d0*/  ISETP.GE.AND P0, PT, R40, UR37, PT ;  /* 0x0000002528007c0c */ /* 0x000fe4000bf06270 */
[----:B------:R-:W-:Y:S01]  /*14e7e0*/  LOP3.LUT R56, R56, 0x7fffffff, RZ, 0xc0, !PT ;  /* 0x7fffffff38387812 */ /* 0x000fe200078ec0ff */
[----:B------:R0:W-:Y:S01]  /*14e7f0*/  STL [R1], R11 ;  /* 0x0000000b01007387 */ /* 0x0001e20000100800 */
[----:B------:R-:W-:Y:S01]  /*14e800*/  ISETP.LT.AND P3, PT, R25, UR42, !P0 ;  /* 0x0000002a19007c0c */ /* 0x000fe2000c761270 */
[----:B------:R-:W-:Y:S01]  /*14e810*/  ULDC UR42, c[0x0][0x228] ;  /* 0x00008a00002a7ab9 */ /* 0x000fe20000000800 */
[----:B------:R-:W-:Y:S01]  /*14e820*/  ISETP.LT.AND P2, PT, R21, UR55, !P0 ;  /* 0x0000003715007c0c */ /* 0x000fe2000c741270 */
[----:B------:R-:W-:Y:S01]  /*14e830*/  ULDC UR55, c[0x0][0x228] ;  /* 0x00008a0000377ab9 */ /* 0x000fe20000000800 */
[----:B------:R-:W-:Y:S01]  /*14e840*/  LOP3.LUT R53, R53, 0xffffffdf, RZ, 0xc0, !PT ;  /* 0xffffffdf35357812 */ /* 0x000fe200078ec0ff */
[----:B------:R-:W2:Y:S01]  /*14e850*/  LDL.LU R17, [R1+0x94] ;  /* 0x0000940001117983 */ /* 0x000ea20000300800 */
[----:B------:R-:W-:Y:S01]  /*14e860*/  ISETP.LT.AND P1, PT, R23, UR54, !P0 ;  /* 0x0000003617007c0c */ /* 0x000fe2000c721270 */
[----:B------:R-:W-:Y:S01]  /*14e870*/  ULDC UR54, c[0x0][0x228] ;  /* 0x00008a0000367ab9 */ /* 0x000fe20000000800 */
[----:B------:R-:W-:Y:S01]  /*14e880*/  ULDC UR37, c[0x0][0x228] ;  /* 0x00008a0000257ab9 */ /* 0x000fe20000000800 */
[----:B------:R-:W3:Y:S04]  /*14e890*/  LDL.LU R60, [R1+0x90] ;  /* 0x00009000013c7983 */ /* 0x000ee80000300800 */
[----:B------:R-:W-:Y:S01]  /*14e8a0*/  @P3 LOP3.LUT R53, R53, 0x20, RZ, 0xfc, !PT ;  /* 0x0000002035353812 */ /* 0x000fe200078efcff */
[----:B------:R-:W-:Y:S01]  /*14e8b0*/  VIADD R57, R61, 0xe ;  /* 0x0000000e3d397836 */ /* 0x000fe20000000000 */
[----:B------:R-:W4:Y:S02]  /*14e8c0*/  LDL.LU R59, [R1+0x8c] ;  /* 0x00008c00013b7983 */ /* 0x000f240000300800 */
[----:B------:R-:W-:-:S02]  /*14e8d0*/  LOP3.LUT R53, R53, 0xfffffdff, RZ, 0xc0, !PT ;  /* 0xfffffdff35357812 */ /* 0x000fc400078ec0ff */
[----:B------:R-:W-:Y:S01]  /*14e8e0*/  ISETP.LT.AND P3, PT, R24, UR53, !P0 ;  /* 0x0000003518007c0c */ /* 0x000fe2000c761270 */
[----:B------:R-:W-:Y:S01]  /*14e8f0*/  ULDC UR53, c[0x0][0x228] ;  /* 0x00008a0000357ab9 */ /* 0x000fe20000000800 */
[----:B------:R-:W-:Y:S01]  /*14e900*/  @P2 LOP3.LUT R53, R53, 0x200, RZ, 0xfc, !PT ;  /* 0x0000020035352812 */ /* 0x000fe200078efcff */
[----:B------:R-:W2:Y:S03]  /*14e910*/  LDL.LU R58, [R1+0x88] ;  /* 0x00008800013a7983 */ /* 0x000ea60000300800 */
        /* <DEDUP_REMOVED lines=43> */
[----:B------:R-:W-:Y:S01]  /*14ebd0*/  ULDC UR7, c[0x0][0x228] ;  /* 0x00008a0000077ab9 */ /* 0x000fe20000000800 */
[----:B------:R-:W-:Y:S01]  /*14ebe0*/  ISETP.LT.AND P0, PT, R22, UR5, !P0 ;  /* 0x0000000516007c0c */ /* 0x000fe2000c701270 */
[----:B------:R-:W-:Y:S01]  /*14ebf0*/  ULDC UR5, c[0x0][0x228] ;  /* 0x00008a0000057ab9 */ /* 0x000fe20000000800 */
[----:B------:R-:W-:Y:S01]  /*14ec00*/  @P2 LOP3.LUT R54, R54, 0x10000000, RZ, 0xfc, !PT ;  /* 0x1000000036362812 */ /* 0x000fe200078efcff */
[----:B------:R-:W-:-:S03]  /*14ec10*/  ULDC UR8, c[0x0][0x228] ;  /* 0x00008a0000087ab9 */ /* 0x000fc60000000800 */
[----:B------:R-:W-:-:S04]  /*14ec20*/  LOP3.LUT R54, R54, 0xf7ffffff, RZ, 0xc0, !PT ;  /* 0xf7ffffff36367812 */ /* 0x000fc800078ec0ff */
[----:B------:R-:W-:-:S04]  /*14ec30*/  @P1 LOP3.LUT R54, R54, 0x8000000, RZ, 0xfc, !PT ;  /* 0x0800000036361812 */ /* 0x000fc800078efcff */
[----:B------:R-:W-:-:S04]  /*14ec40*/  LOP3.LUT R54, R54, 0xfbffffff, RZ, 0xc0, !PT ;  /* 0xfbffffff36367812 */ /* 0x000fc800078ec0ff */
[----:B------:R-:W-:Y:S02]  /*14ec50*/  @P0 LOP3.LUT R54, R54, 0x4000000, RZ, 0xfc, !PT ;  /* 0x0400000036360812 */ /* 0x000fe400078efcff */
[----:B------:R-:W-:Y:S02]  /*14ec60*/  ISETP.GE.AND P0, PT, R41, UR43, PT ;  /* 0x0000002b29007c0c */ /* 0x000fe4000bf06270 */
[----:B------:R-:W-:Y:S01]  /*14ec70*/  LOP3.LUT R54, R54, 0xffdfffff, RZ, 0xc0, !PT ;  /* 0xffdfffff36367812 */ /* 0x000fe200078ec0ff */
[----:B------:R-:W-:Y:S01]  /*14ec80*/  VIADD R41, R40, UR28 ;  /* 0x0000001c28297c36 */ /* 0x000fe20008000000 */
        /* <DEDUP_REMOVED lines=66> */
[----:B------:R-:W-:-:S03]  /*14f0b0*/  ULDC.64 UR22, c[0x0][0x228] ;  /* 0x00008a0000167ab9 */ /* 0x000fc60000000a00 */
[----:B------:R-:W-:Y:S01]  /*14f0c0*/  ISETP.LT.AND P2, PT, R25, UR28, !P0 ;  /* 0x0000001c19007c0c */ /* 0x000fe2000c741270 */
[----:B------:R-:W-:Y:S01]  /*14f0d0*/  VIADD R42, R41, UR9 ;  /* 0x00000009292a7c36 */ /* 0x000fe20008000000 */
[----:B------:R-:W-:Y:S01]  /*14f0e0*/  ISETP.LT.AND P1, PT, R21, UR42, !P0 ;  /* 0x0000002a15007c0c */ /* 0x000fe2000c721270 */
[----:B------:R-:W-:Y:S01]  /*14f0f0*/  ULDC UR42, c[0x0][0x228] ;  /* 0x00008a00002a7ab9 */ /* 0x000fe20000000800 */
[----:B------:R-:W-:Y:S01]  /*14f100*/  LOP3.LUT R54, R54, 0xffffffdf, RZ, 0xc0, !PT ;  /* 0xffffffdf36367812 */ /* 0x000fe200078ec0ff */
        /* <DEDUP_REMOVED lines=9> */
[----:B------:R-:W-:Y:S02]  /*14f1a0*/  LOP3.LUT R54, R54, 0xfffffeff, RZ, 0xc0, !PT ;  /* 0xfffffeff36367812 */ /* 0x000fe400078ec0ff */
[----:B------:R-:W-:Y:S01]  /*14f1b0*/  ISETP.LT.AND P2, PT, R26, UR55, !P0 ;  /* 0x000000371a007c0c */ /* 0x000fe2000c741270 */
[----:B------:R-:W-:-:S08]  /*14f1c0*/  ULDC UR55, c[0x0][0x228] ;  /* 0x00008a0000377ab9 */ /* 0x000fd00000000800 */
[----:B------:R-:W-:-:S04]  /*14f1d0*/  @P1 LOP3.LUT R54, R54, 0x100, RZ, 0xfc, !PT ;  /* 0x0000010036361812 */ /* 0x000fc800078efcff */
        /* <DEDUP_REMOVED lines=26> */
[----:B------:R-:W-:Y:S02]  /*14f380*/  ISETP.LT.AND P1, PT, R10, UR45, !P0 ;  /* 0x0000002d0a007c0c */ /* 0x000fe4000c721270 */
        /* <DEDUP_REMOVED lines=22> */
[----:B------:R-:W-:Y:S01]  /*14f4f0*/  VIADD R44, R43, UR11 ;  /* 0x0000000b2b2c7c36 */ /* 0x000fe20008000000 */
[----:B------:R-:W-:Y:S01]  /*14f500*/  LOP3.LUT R55, R55, 0xffdfffff, RZ, 0xc0, !PT ;  /* 0xffdfffff37377812 */ /* 0x000fe200078ec0ff */
[----:B------:R-:W-:Y:S01]  /*14f510*/  ULDC UR11, c[0x0][0x228] ;  /* 0x00008a00000b7ab9 */ /* 0x000fe20000000800 */
[----:B------:R-:W-:Y:S01]  /*14f520*/  ISETP.LT.AND P2, PT, R25, UR22, !P0 ;  /* 0x0000001619007c0c */ /* 0x000fe2000c741270 */
[----:B------:R-:W-:Y:S01]  /*14f530*/  ULDC UR29, c[0x0][0x228] ;  /* 0x00008a00001d7ab9 */ /* 0x000fe20000000800 */
[----:B------:R-:W-:Y:S01]  /*14f540*/  ISETP.LT.AND P1, PT, R21, UR55, !P0 ;  /* 0x0000003715007c0c */ /* 0x000fe2000c721270 */
[----:B------:R-:W-:Y:S01]  /*14f550*/  ULDC UR55, c[0x0][0x228] ;  /* 0x00008a0000377ab9 */ /* 0x000fe20000000800 */
[----:B------:R-:W-:Y:S01]  /*14f560*/  ISETP.LT.AND P3, PT, R24, UR53, !P0 ;  /* 0x0000003518007c0c */ /* 0x000fe2000c761270 */
[----:B------:R-:W-:Y:S01]  /*14f570*/  VIADD R45, R44, UR44 ;  /* 0x0000002c2c2d7c36 */ /* 0x000fe20008000000 */
[----:B------:R-:W-:Y:S01]  /*14f580*/  ULDC.64 UR44, c[0x0][0x228] ;  /* 0x00008a00002c7ab9 */ /* 0x000fe20000000a00 */
[----:B------:R-:W-:Y:S01]  /*14f590*/  ULDC UR22, c[0x0][0x248] ;  /* 0x0000920000167ab9 */ /* 0x000fe20000000800 */
[----:B---3--:R-:W-:-:S05]  /*14f5a0*/  LOP3.LUT R14, R60, 0xffff, RZ, 0xc0, !PT ;  /* 0x0000ffff3c0e7812 */ /* 0x008fca00078ec0ff */
[----:B------:R-:W-:Y:S01]  /*14f5b0*/  @P2 LOP3.LUT R55, R55, 0x200000, RZ, 0xfc, !PT ;  /* 0x0020000037372812 */ /* 0x000fe200078efcff */
[----:B------:R-:W-:-:S03]  /*14f5c0*/  ULDC UR53, c[0x0][0x228] ;  /* 0x00008a0000357ab9 */ /* 0x000fc60000000800 */
[----:B------:R-:W-:-:S04]  /*14f5d0*/  LOP3.LUT R55, R55, 0xfdffffff, RZ, 0xc0, !PT ;  /* 0xfdffffff37377812 */ /* 0x000fc800078ec0ff */
[----:B------:R-:W-:Y:S02]  /*14f5e0*/  @P1 LOP3.LUT R55, R55, 0x2000000, RZ, 0xfc, !PT ;  /* 0x0200000037371812 */ /* 0x000fe400078efcff */
[----:B------:R-:W-:Y:S01]  /*14f5f0*/  ISETP.LT.AND P1, PT, R23, UR49, !P0 ;  /* 0x0000003117007c0c */ /* 0x000fe2000c721270 */
[----:B------:R-:W-:Y:S01]  /*14f600*/  VIADD R60, R61, 0xc ;  /* 0x0000000c3d3c7836 */ /* 0x000fe20000000000 */
[----:B------:R-:W-:Y:S01]  /*14f610*/  LOP3.LUT R55, R55, 0xfeffffff, RZ, 0xc0, !PT ;  /* 0xfeffffff37377812 */ /* 0x000fe200078ec0ff */
        /* <DEDUP_REMOVED lines=57> */
[----:B------:R-:W-:Y:S01]  /*14f9b0*/  VIADD R47, R46, UR24 ;  /* 0x000000182e2f7c36 */ /* 0x000fe20008000000 */
[----:B------:R-:W-:Y:S01]  /*14f9c0*/  ISETP.LT.AND P2, PT, R21, UR55, !P0 ;  /* 0x0000003715007c0c */ /* 0x000fe2000c741270 */
[----:B------:R-:W-:Y:S01]  /*14f9d0*/  ULDC UR44, c[0x0][0x228] ;  /* 0x00008a00002c7ab9 */ /* 0x000fe20000000800 */
[----:B------:R-:W-:-:S07]  /*14f9e0*/  ISETP.LT.AND P1, PT, R23, UR59, !P0 ;  /* 0x0000003b17007c0c */ /* 0x000fce000c721270 */
[----:B------:R-:W-:Y:S01]  /*14f9f0*/  @P3 LOP3.LUT R55, R55, 0x20, RZ, 0xfc, !PT ;  /* 0x0000002037373812 */ /* 0x000fe200078efcff */
[----:B0-----:R-:W-:Y:S01]  /*14fa00*/  VIADD R11, R47, UR22 ;  /* 0x000000162f0b7c36 */ /* 0x001fe20008000000 */
[----:B------:R-:W-:Y:S01]  /*14fa10*/  ISETP.LT.AND P3, PT, R24, UR58, !P0 ;  /* 0x0000003a18007c0c */ /* 0x000fe2000c761270 */
[----:B------:R-:W-:Y:S01]  /*14fa20*/  ULDC.64 UR22, c[0x0][0x228] ;  /* 0x00008a0000167ab9 */ /* 0x000fe20000000a00 */
[----:B------:R-:W-:Y:S01]  /*14fa30*/  LOP3.LUT R55, R55, 0xfffffdff, RZ, 0xc0, !PT ;  /* 0xfffffdff37377812 */ /* 0x000fe200078ec0ff */
[----:B------:R-:W-:Y:S01]  /*14fa40*/  VIADD R16, R11, UR36 ;  /* 0x000000240b107c36 */ /* 0x000fe20008000000 */
[----:B------:R2:W-:Y:S01]  /*14fa50*/  STL [R1+0x20], R11 ;  /* 0x0000200b01007387 */ /* 0x0005e20000100800 */
[----:B----4-:R-:W-:Y:S01]  /*14fa60*/  LOP3.LUT R13, R59, 0xffff, RZ, 0xc0, !PT ;  /* 0x0000ffff3b0d7812 */ /* 0x010fe200078ec0ff */
[----:B------:R-:W-:Y:S01]  /*14fa70*/  ULDC UR55, c[0x0][0x228] ;  /* 0x00008a0000377ab9 */ /* 0x000fe20000000800 */
[----:B------:R-:W-:Y:S01]  /*14fa80*/  @P2 LOP3.LUT R55, R55, 0x200, RZ, 0xfc, !PT ;  /* 0x0000020037372812 */ /* 0x000fe200078efcff */
[----:B------:R-:W-:Y:S01]  /*14fa90*/  ULDC UR58, c[0x0][0x228] ;  /* 0x00008a00003a7ab9 */ /* 0x000fe20000000800 */
[----:B------:R-:W-:Y:S01]  /*14faa0*/  ISETP.GE.AND P5, PT, R20, UR52, PT ;  /* 0x0000003414007c0c */ /* 0x000fe2000bfa6270 */
[----:B------:R-:W-:Y:S01]  /*14fab0*/  ULDC UR59, c[0x0][0x228] ;  /* 0x00008a00003b7ab9 */ /* 0x000fe20000000800 */
[----:B------:R-:W-:-:S04]  /*14fac0*/  LOP3.LUT R55, R55, 0xfffffeff, RZ, 0xc0, !PT ;  /* 0xfffffeff37377812 */ /* 0x000fc800078ec0ff */
[----:B------:R-:W-:Y:S02]  /*14fad0*/  @P1 LOP3.LUT R55, R55, 0x100, RZ, 0xfc, !PT ;  /* 0x0000010037371812 */ /* 0x000fe400078efcff */
[----:B------:R-:W-:Y:S02]  /*14fae0*/  ISETP.LT.AND P2, PT, R26, UR57, !P0 ;  /* 0x000000391a007c0c */ /* 0x000fe4000c741270 */
[----:B--2---:R-:W-:Y:S01]  /*14faf0*/  LOP3.LUT R11, R17, 0xffff, RZ, 0xc0, !PT ;  /* 0x0000ffff110b7812 */ /* 0x004fe200078ec0ff */
[----:B------:R0:W-:Y:S01]  /*14fb00*/  STL [R1+0x24], R16 ;  /* 0x0000241001007387 */ /* 0x0001e20000100800 */
[----:B------:R-:W-:Y:S01]  /*14fb10*/  LOP3.LUT R55, R55, 0xffffff7f, RZ, 0xc0, !PT ;  /* 0xffffff7f37377812 */ /* 0x000fe200078ec0ff */
[----:B------:R-:W-:Y:S01]  /*14fb20*/  VIADD R59, R61, 0x2b ;  /* 0x0000002b3d3b7836 */ /* 0x000fe20000000000 */
[----:B------:R-:W-:Y:S01]  /*14fb30*/  ISETP.LT.AND P1, PT, R27, UR56, !P0 ;  /* 0x000000381b007c0c */ /* 0x000fe2000c721270 */
[----:B------:R-:W-:Y:S01]  /*14fb40*/  ULDC UR57, c[0x0][0x228] ;  /* 0x00008a0000397ab9 */ /* 0x000fe20000000800 */
[----:B------:R-:W-:-:S02]  /*14fb50*/  @P3 LOP3.LUT R55, R55, 0x80, RZ, 0xfc, !PT ;  /* 0x0000008037373812 */ /* 0x000fc400078efcff */
[----:B------:R-:W-:Y:S01]  /*14fb60*/  LOP3.LUT R17, R58, 0xffff, RZ, 0xc0, !PT ;  /* 0x0000ffff3a117812 */ /* 0x000fe200078ec0ff */
[----:B------:R1:W-:Y:S01]  /*14fb70*/  STL [R1+0x2afc], R11 ;  /* 0x002afc0b01007387 */ /* 0x0003e20000100800 */
[----:B------:R-:W-:Y:S01]  /*14fb80*/  LOP3.LUT R55, R55, 0xffffffbf, RZ, 0xc0, !PT ;  /* 0xffffffbf37377812 */ /* 0x000fe200078ec0ff */
[----:B------:R-:W-:-:S03]  /*14fb90*/  ULDC UR56, c[0x0][0x228] ;  /* 0x00008a0000387ab9 */ /* 0x000fc60000000800 */
[----:B------:R-:W-:Y:S02]  /*14fba0*/  @P2 LOP3.LUT R55, R55, 0x40, RZ, 0xfc, !PT ;  /* 0x0000004037372812 */ /* 0x000fe400078efcff */
[----:B------:R-:W-:Y:S01]  /*14fbb0*/  ISETP.LT.AND P3, PT, R29, UR5, !P0 ;  /* 0x000000051d007c0c */ /* 0x000fe2000c761270 */
[----:B------:R-:W-:Y:S01]  /*14fbc0*/  STL [R1+0x2af8], R14 ;  /* 0x002af80e01007387 */ /* 0x000fe20000100800 */
        /* <DEDUP_REMOVED lines=20> */
[----:B------:R-:W-:Y:S01]  /*14fd10*/  ULDC.64 UR24, c[0x0][0x228] ;  /* 0x00008a0000187ab9 */ /* 0x000fe20000000a00 */
        /* <DEDUP_REMOVED lines=89> */
[----:B------:R-:W-:Y:S01]  /*1502b0*/  ISETP.LT.AND P1, PT, R21, UR22, !P0 ;  /* 0x0000001615007c0c */ /* 0x000fe2000c721270 */
[----:B------:R-:W-:Y:S01]  /*1502c0*/  ULDC UR22, c[0x0][0x228] ;  /* 0x00008a0000167ab9 */ /* 0x000fe20000000800 */
[----:B------:R-:W-:-:S09]  /*1502d0*/  LOP3.LUT R56, R56, 0xffffffdf, RZ, 0xc0, !PT ;  /* 0xffffffdf38387812 */ /* 0x000fd200078ec0ff */
[----:B------:R-:W-:-:S04]  /*1502e0*/  @P2 LOP3.LUT R56, R56, 0x20, RZ, 0xfc, !PT ;  /* 0x0000002038382812 */ /* 0x000fc800078efcff */
[----:B------:R-:W-:-:S04]  /*1502f0*/  LOP3.LUT R56, R56, 0xfffffdff, RZ, 0xc0, !PT ;  /* 0xfffffdff38387812 */ /* 0x000fc800078ec0ff */
[----:B------:R-:W-:Y:S02]  /*150300*/  @P1 LOP3.LUT R56, R56, 0x200, RZ, 0xfc, !PT ;  /* 0x0000020038381812 */ /* 0x000fe400078efcff */
[----:B------:R-:W-:Y:S02]  /*150310*/  ISETP.LT.AND P1, PT, R23, UR23, !P0 ;  /* 0x0000001717007c0c */ /* 0x000fe4000c721270 */
[----:B------:R-:W-:Y:S02]  /*150320*/  ISETP.LT.AND P3, PT, R24, UR60, !P0 ;  /* 0x0000003c18007c0c */ /* 0x000fe4000c761270 */
[----:B------:R-:W-:Y:S02]  /*150330*/  LOP3.LUT R56, R56, 0xfffffeff, RZ, 0xc0, !PT ;  /* 0xfffffeff38387812 */ /* 0x000fe400078ec0ff */
[----:B------:R-:W-:-:S07]  /*150340*/  ISETP.LT.AND P2, PT, R26, UR61, !P0 ;  /* 0x0000003d1a007c0c */ /* 0x000fce000c741270 */
[----:B------:R-:W-:-:S04]  /*150350*/  @P1 LOP3.LUT R56, R56, 0x100, RZ, 0xfc, !PT ;  /* 0x0000010038381812 */ /* 0x000fc800078efcff */
        /* <DEDUP_REMOVED lines=15> */
[----:B------:R-:W-:Y:S02]  /*150450*/  ISETP.LT.AND P3, PT, R15, UR14, !P0 ;  /* 0x0000000e0f007c0c */ /* 0x000fe4000c761270 */
[----:B------:R-:W-:-:S04]  /*150460*/  LOP3.LUT R56, R56, 0xfffffffd, RZ, 0xc0, !PT ;  /* 0xfffffffd38387812 */ /* 0x000fc800078ec0ff */
[----:B------:R-:W-:Y:S02]  /*150470*/  @P1 LOP3.LUT R56, R56, 0x2, RZ, 0xfc, !PT ;  /* 0x0000000238381812 */ /* 0x000fe400078efcff */
[----:B------:R-:W-:Y:S02]  /*150480*/  ISETP.LT.AND P1, PT, R10, UR20, !P0 ;  /* 0x000000140a007c0c */ /* 0x000fe4000c721270 */
[----:B------:R-:W-:Y:S02]  /*150490*/  LOP3.LUT R56, R56, 0xfffffffe, RZ, 0xc0, !PT ;  /* 0xfffffffe38387812 */ /* 0x000fe400078ec0ff */
[----:B------:R-:W-:Y:S02]  /*1504a0*/  @P2 LOP3.LUT R0, R0, 0x80000000, RZ, 0xfc, !PT ;  /* 0x8000000000002812 */ /* 0x000fe400078efcff */
[----:B------:R-:W-:Y:S02]  /*1504b0*/  @P3 LOP3.LUT R56, R56, 0x1, RZ, 0xfc, !PT ;  /* 0x0000000138383812 */ /* 0x000fe400078efcff */
[----:B------:R-:W-:-:S02]  /*1504c0*/  ISETP.LT.AND P3, PT, R18, UR26, !P0 ;  /* 0x0000001a12007c0c */ /* 0x000fc4000c761270 */
[----:B------:R-:W-:-:S04]  /*1504d0*/  LOP3.LUT R0, R0, 0xbfffffff, RZ, 0xc0, !PT ;  /* 0xbfffffff00007812 */ /* 0x000fc800078ec0ff */
[----:B------:R-:W-:-:S04]  /*1504e0*/  @P1 LOP3.LUT R0, R0, 0x40000000, RZ, 0xfc, !PT ;  /* 0x4000000000001812 */ /* 0x000fc800078efcff */
[----:B------:R-:W-:Y:S02]  /*1504f0*/  LOP3.LUT R0, R0, 0xdfffffff, RZ, 0xc0, !PT ;  /* 0xdfffffff00007812 */ /* 0x000fe400078ec0ff */
[----:B------:R-:W-:Y:S02]  /*150500*/  ISETP.LT.AND P2, PT, R20, UR27, !P0 ;  /* 0x0000001b14007c0c */ /* 0x000fe4000c741270 */
[----:B------:R-:W-:Y:S02]  /*150510*/  @P3 LOP3.LUT R0, R0, 0x20000000, RZ, 0xfc, !PT ;  /* 0x2000000000003812 */ /* 0x000fe400078efcff */
[----:B------:R-:W-:Y:S02]  /*150520*/  ISETP.LT.AND P1, PT, R19, UR28, !P0 ;  /* 0x0000001c13007c0c */ /* 0x000fe4000c721270 */
[----:B------:R-:W-:-:S04]  /*150530*/  LOP3.LUT R0, R0, 0xf7ffffff, RZ, 0xc0, !PT ;  /* 0xf7ffffff00007812 */ /* 0x000fc800078ec0ff */
[----:B------:R-:W-:Y:S02]  /*150540*/  LOP3.LUT R0, R0, 0xefffffff, RZ, 0xc0, !PT ;  /* 0xefffffff00007812 */ /* 0x000fe400078ec0ff */
[----:B------:R-:W-:Y:S02]  /*150550*/  ISETP.LT.AND P0, PT, R22, UR35, !P0 ;  /* 0x0000002316007c0c */ /* 0x000fe4000c701270 */
[----:B------:R-:W-:-:S04]  /*150560*/  @P2 LOP3.LUT R0, R0, 0x10000000, RZ, 0xfc, !PT ;  /* 0x1000000000002812 */ /* 0x000fc800078efcff */
[----:B------:R-:W-:Y:S02]  /*150570*/  @P1 LOP3.LUT R0, R0, 0x8000000, RZ, 0xfc, !PT ;  /* 0x0800000000001812 */ /* 0x000fe400078efcff */
[----:B------:R-:W-:Y:S02]  /*150580*/  ISETP.GE.AND P1, PT, R60, UR31, PT ;  /* 0x0000001f3c007c0c */ /* 0x000fe4000bf26270 */
[----:B------:R-:W-:Y:S02]  /*150590*/  LOP3.LUT R0, R0, 0xfbffffff, RZ, 0xc0, !PT ;  /* 0xfbffffff00007812 */ /* 0x000fe400078ec0ff */
[----:B------:R-:W-:Y:S02]  /*1505a0*/  ISETP.LT.AND P4, PT, R25, UR36, !P1 ;  /* 0x0000002419007c0c */ /* 0x000fe4000cf81270 */
[----:B------:R-:W-:Y:S02]  /*1505b0*/  @P0 LOP3.LUT R0, R0, 0x4000000, RZ, 0xfc, !PT ;  /* 0x0400000000000812 */ /* 0x000fe400078efcff */
[----:B------:R-:W-:-:S02]  /*1505c0*/  ISETP.LT.AND P3, PT, R21, UR39, !P1 ;  /* 0x0000002715007c0c */ /* 0x000fc4000cf61270 */
[----:B------:R-:W-:Y:S02]  /*1505d0*/  LOP3.LUT R0, R0, 0xffdfffff, RZ, 0xc0, !PT ;  /* 0xffdfffff00007812 */ /* 0x000fe400078ec0ff */
[----:B------:R-:W-:-:S05]  /*1505e0*/  ISETP.LT.AND P2, PT, R23, UR41, !P1 ;  /* 0x0000002917007c0c */ /* 0x000fca000cf41270 */
        /* <DEDUP_REMOVED lines=16> */
[----:B------:R-:W-:Y:S01]  /*1506f0*/  LOP3.LUT R0, R0, 0xfff7ffff, RZ, 0xc0, !PT ;  /* 0xfff7ffff00007812 */ /* 0x000fe200078ec0ff */
[----:B------:R-:W2:Y:S01]  /*150700*/  LDL.LU R12, [R1+0xa4] ;  /* 0x0000a400010c7983 */ /* 0x000ea20000300800 */
[----:B------:R-:W-:Y:S02]  /*150710*/  VIADD R60, R61, 0xb ;  /* 0x0000000b3d3c7836 */ /* 0x000fe40000000000 */
[----:B------:R-:W-:Y:S01]  /*150720*/  @P4 LOP3.LUT R0, R0, 0x80000, RZ, 0xfc, !PT ;  /* 0x0008000000004812 */ /* 0x000fe200078efcff */
[----:B------:R-:W3:Y:S01]  /*150730*/  LDL.LU R61, [R1+0xa0] ;  /* 0x0000a000013d7983 */ /* 0x000ee20000300800 */
[----:B------:R-:W-:Y:S01]  /*150740*/  ISETP.LT.AND P4, PT, R15, UR29, !P1 ;  /* 0x0000001d0f007c0c */ /* 0x000fe2000cf81270 */
[----:B------:R-:W-:-:S02]  /*150750*/  VIADD R57, R16, UR51 ;  /* 0x0000003310397c36 */ /* 0x000fc40008000000 */
[----:B------:R-:W4:Y:S04]  /*150760*/  LDL.LU R15, [R1+0x9c] ;  /* 0x00009c00010f7983 */ /* 0x000f280000300800 */
[----:B0-----:R-:W4:Y:S01]  /*150770*/  LDL.LU R16, [R1+0x98] ;  /* 0x0000980001107983 */ /* 0x001f220000300800 */
[----:B------:R-:W-:Y:S02]  /*150780*/  ISETP.LT.AND P3, PT, R30, UR47, !P1 ;  /* 0x0000002f1e007c0c */ /* 0x000fe4000cf61270 */
[----:B------:R-:W-:-:S11]  /*150790*/  LOP3.LUT R0, R0, 0xfffbffff, RZ, 0xc0, !PT ;  /* 0xfffbffff00007812 */ /* 0x000fd600078ec0ff */
[----:B------:R-:W-:-:S04]  /*1507a0*/  @P3 LOP3.LUT R0, R0, 0x40000, RZ, 0xfc, !PT ;  /* 0x0004000000003812 */ /* 0x000fc800078efcff */
[----:B------:R-:W-:-:S04]  /*1507b0*/  LOP3.LUT R0, R0, 0xfffdffff, RZ, 0xc0, !PT ;  /* 0xfffdffff00007812 */ /* 0x000fc800078ec0ff */
[----:B------:R-:W-:Y:S02]  /*1507c0*/  @P2 LOP3.LUT R0, R0, 0x20000, RZ, 0xfc, !PT ;  /* 0x0002000000002812 */ /* 0x000fe400078efcff */
[----:B------:R-:W-:Y:S02]  /*1507d0*/  ISETP.LT.AND P3, PT, R9, UR21, !P1 ;  /* 0x0000001509007c0c */ /* 0x000fe4000cf61270 */
[----:B------:R-:W-:Y:S02]  /*1507e0*/  LOP3.LUT R0, R0, 0xfffeffff, RZ, 0xc0, !PT ;  /* 0xfffeffff00007812 */ /* 0x000fe400078ec0ff */
[----:B------:R-:W-:Y:S01]  /*1507f0*/  ISETP.GE.AND P0, PT, R59, UR25, PT ;  /* 0x000000193b007c0c */ /* 0x000fe2000bf06270 */
[----:B------:R-:W-:Y:S01]  /*150800*/  VIADD R58, R57, UR50 ;  /* 0x00000032393a7c36 */ /* 0x000fe20008000000 */
[----:B------:R-:W-:Y:S01]  /*150810*/  @P4 LOP3.LUT R0, R0, 0x10000, RZ, 0xfc, !PT ;  /* 0x0001000000004812 */ /* 0x000fe200078efcff */
[----:B------:R-:W4:Y:S01]  /*150820*/  LDL.LU R9, [R1+0x80f4] ;  /* 0x0080f40001097983 */ /* 0x000f220000300800 */
[----:B------:R-:W-:-:S02]  /*150830*/  ISETP.LT.AND P2, PT, R10, UR18, !P1 ;  /* 0x000000120a007c0c */ /* 0x000fc4000cf41270 */
[----:B------:R-:W-:Y:S01]  /*150840*/  LOP3.LUT R0, R0, 0xffffdfff, RZ, 0xc0, !PT ;  /* 0xffffdfff00007812 */ /* 0x000fe200078ec0ff */
[----:B------:R-:W-:Y:S01]  /*150850*/  VIADD R59, R58, UR49 ;  /* 0x000000313a3b7c36 */ /* 0x000fe20008000000 */
[----:B------:R-:W-:Y:S01]  /*150860*/  ISETP.LT.AND P4, PT, R18, UR17, !P1 ;  /* 0x0000001112007c0c */ /* 0x000fe2000cf81270 */
[----:B------:R-:W4:Y:S01]  /*150870*/  LDL.LU R10, [R1+0x80f0] ;  /* 0x0080f000010a7983 */ /* 0x000f220000300800 */
        /* <DEDUP_REMOVED lines=12> */
[----:B------:R-:W-:Y:S02]  /*150940*/  ISETP.GE.AND P2, PT, R19, UR24, PT ;  /* 0x0000001813007c0c */ /* 0x000fe4000bf46270 */
        /* <DEDUP_REMOVED lines=8> */
[----:B------:R-:W-:Y:S02]  /*1509d0*/  ISETP.GE.AND P2, PT, R18, UR40, PT ;  /* 0x0000002812007c0c */ /* 0x000fe4000bf46270 */
[----:B------:R-:W-:-:S04]  /*1509e0*/  LOP3.LUT R0, R0, 0xfffffffe, RZ, 0xc0, !PT ;  /* 0xfffffffe00007812 */ /* 0x000fc800078ec0ff */
[----:B------:R-:W-:Y:S02]  /*1509f0*/  @P1 LOP3.LUT R0, R0, 0x1, RZ, 0xfc, !PT ;  /* 0x0000000100001812 */ /* 0x000fe400078efcff */
[----:B------:R-:W-:Y:S02]  /*150a00*/  ISETP.LT.AND P1, PT, R22, UR19, !P0 ;  /* 0x0000001316007c0c */ /* 0x000fe4000c721270 */
[----:B------:R-:W-:Y:S02]  /*150a10*/  LOP3.LUT R0, R0, 0xfffffffb, RZ, 0xc0, !PT ;  /* 0xfffffffb00007812 */ /* 0x000fe400078ec0ff */
[----:B------:R-:W-:Y:S02]  /*150a20*/  ISETP.GE.AND P4, PT, R60, UR37, PT ;  /* 0x000000253c007c0c */ /* 0x000fe4000bf86270 */
[----:B------:R-:W-:Y:S02]  /*150a30*/  @P2 LOP3.LUT R0, R0, 0x4, RZ, 0xfc, !PT ;  /* 0x0000000400002812 */ /* 0x000fe400078efcff */
[----:B------:R-:W-:-:S02]  /*150a40*/  ISETP.LT.AND P2, PT, R21, UR53, !P4 ;  /* 0x0000003515007c0c */ /* 0x000fc4000e741270 */
[----:B------:R-:W-:-:S04]  /*150a50*/  LOP3.LUT R0, R0, 0xffffbfff, RZ, 0xc0, !PT ;  /* 0xffffbfff00007812 */ /* 0x000fc800078ec0ff */
[----:B------:R-:W-:Y:S02]  /*150a60*/  @P1 LOP3.LUT R0, R0, 0x4000, RZ, 0xfc, !PT ;  /* 0x0000400000001812 */ /* 0x000fe400078efcff */
[----:B------:R-:W-:Y:S02]  /*150a70*/  ISETP.LT.AND P3, PT, R23, UR54, !P4 ;  /* 0x0000003617007c0c */ /* 0x000fe4000e761270 */
[----:B------:R-:W-:-:S04]  /*150a80*/  LOP3.LUT R0, R0, 0xffffff7f, RZ, 0xc0, !PT ;  /* 0xffffff7f00007812 */ /* 0x000fc800078ec0ff */
[----:B------:R-:W-:Y:S02]  /*150a90*/  @P2 LOP3.LUT R0, R0, 0x80, RZ, 0xfc, !PT ;  /* 0x0000008000002812 */ /* 0x000fe400078efcff */
[----:B------:R-:W-:Y:S02]  /*150aa0*/  ISETP.LT.AND P1, PT, R24, UR55, !P4 ;  /* 0x0000003718007c0c */ /* 0x000fe4000e721270 */
[----:B------:R-:W-:Y:S01]  /*150ab0*/  LOP3.LUT R0, R0, 0xffffffbf, RZ, 0xc0, !PT ;  /* 0xffffffbf00007812 */ /* 0x000fe200078ec0ff */
[----:B------:R-:W-:-:S03]  /*150ac0*/  VIADD R60, R59, UR5 ;  /* 0x000000053b3c7c36 */ /* 0x000fc60008000000 */
[----:B------:R-:W-:Y:S02]  /*150ad0*/  @P3 LOP3.LUT R0, R0, 0x40, RZ, 0xfc, !PT ;  /* 0x0000004000003812 */ /* 0x000fe400078efcff */
[----:B------:R-:W-:Y:S02]  /*150ae0*/  ISETP.LT.AND P2, PT, R26, UR56, !P4 ;  /* 0x000000381a007c0c */ /* 0x000fe4000e741270 */
[----:B------:R-:W-:-:S04]  /*150af0*/  LOP3.LUT R0, R0, 0xffffffdf, RZ, 0xc0, !PT ;  /* 0xffffffdf00007812 */ /* 0x000fc800078ec0ff */
[----:B------:R-:W-:Y:S02]  /*150b00*/  @P1 LOP3.LUT R0, R0, 0x20, RZ, 0xfc, !PT ;  /* 0x0000002000001812 */ /* 0x000fe400078efcff */
[----:B------:R-:W-:Y:S02]  /*150b10*/  ISETP.LT.AND P3, PT, R25, UR44, !P4 ;  /* 0x0000002c19007c0c */ /* 0x000fe4000e761270 */
[----:B------:R-:W-:-:S04]  /*150b20*/  LOP3.LUT R0, R0, 0xffffffef, RZ, 0xc0, !PT ;  /* 0xffffffef00007812 */ /* 0x000fc800078ec0ff */
[----:B------:R-:W-:-:S04]  /*150b30*/  @P2 LOP3.LUT R0, R0, 0x10, RZ, 0xfc, !PT ;  /* 0x0000001000002812 */ /* 0x000fc800078efcff */
[----:B------:R-:W-:Y:S02]  /*150b40*/  LOP3.LUT R0, R0, 0xfffffff7, RZ, 0xc0, !PT ;  /* 0xfffffff700007812 */ /* 0x000fe400078ec0ff */
[----:B------:R-:W-:Y:S02]  /*150b50*/  ISETP.LT.AND P1, PT, R27, UR57, !P4 ;  /* 0x000000391b007c0c */ /* 0x000fe4000e721270 */
[----:B------:R-:W-:Y:S02]  /*150b60*/  ISETP.LT.AND P2, PT, R29, UR58, !P4 ;  /* 0x0000003a1d007c0c */ /* 0x000fe4000e741270 */
[----:B------:R-:W-:Y:S02]  /*150b70*/  @P3 LOP3.LUT R0, R0, 0x8, RZ, 0xfc, !PT ;  /* 0x0000000800003812 */ /* 0x000fe400078efcff */
[----:B------:R-:W-:Y:S02]  /*150b80*/  ISETP.LT.AND P3, PT, R30, UR59, !P4 ;  /* 0x0000003b1e007c0c */ /* 0x000fe4000e761270 */
[----:B--2---:R-:W-:-:S02]  /*150b90*/  PRMT R12, R12, 0x4210, R11 ;  /* 0x000042100c0c7816 */ /* 0x004fc4000000000b */
[----:B-1----:R-:W2:Y:S01]  /*150ba0*/  LDL.LU R11, [R1+0x80ec] ;  /* 0x0080ec00010b7983 */ /* 0x002ea20000300800 */
[----:B---3--:R-:W-:-:S03]  /*150bb0*/  PRMT R61, R61, 0x4210, R14 ;  /* 0x000042103d3d7816 */ /* 0x008fc6000000000e */
[----:B------:R0:W-:Y:S01]  /*150bc0*/  STL [R1+0x30], R12 ;  /* 0x0000300c01007387 */ /* 0x0001e20000100800 */
[----:B----4-:R-:W-:Y:S02]  /*150bd0*/  PRMT R15, R15, 0x4210, R13 ;  /* 0x000042100f0f7816 */ /* 0x010fe4000000000d */
[----:B------:R-:W-:Y:S01]  /*150be0*/  PRMT R16, R16, 0x4210, R17 ;  /* 0x0000421010107816 */ /* 0x000fe20000000011 */
[----:B0-----:R-:W3:Y:S04]  /*150bf0*/  LDL.LU R12, [R1+0x80e8] ;  /* 0x0080e800010c7983 */ /* 0x001ee80000300800 */
[----:B------:R-:W4:Y:S04]  /*150c00*/  LDL.LU R14, [R1+0x80e4] ;  /* 0x0080e400010e7983 */ /* 0x000f280000300800 */
[----:B------:R0:W-:Y:S04]  /*150c10*/  STL [R1+0x34], R61 ;  /* 0x0000343d01007387 */ /* 0x0001e80000100800 */
[----:B------:R-:W2:Y:S04]  /*150c20*/  LDL.LU R13, [R1+0x80e0] ;  /* 0x0080e000010d7983 */ /* 0x000ea80000300800 */
[----:B------:R1:W-:Y:S01]  /*150c30*/  STL [R1+0x38], R15 ;  /* 0x0000380f01007387 */ /* 0x0003e20000100800 */
[----:B0-----:R-:W-:-:S03]  /*150c40*/  VIADD R61, R60, UR7 ;  /* 0x000000073c3d7c36 */ /* 0x001fc60008000000 */
[----:B-1----:R-:W3:Y:S04]  /*150c50*/  LDL.LU R15, [R1+0x80dc] ;  /* 0x0080dc00010f7983 */ /* 0x002ee80000300800 */
[----:B------:R-:W4:Y:S04]  /*150c60*/  LDL.LU R17, [R1+0x80d8] ;  /* 0x0080d80001117983 */ /* 0x000f280000300800 */
[----:B------:R0:W-:Y:S02]  /*150c70*/  STL [R1+0x3c], R16 ;  /* 0x00003c1001007387 */ /* 0x0001e40000100800 */
[----:B0-----:R-:W-:-:S06]  /*150c80*/  VIADD R16, R61, UR8 ;  /* 0x000000083d107c36 */ /* 0x001fcc0008000000 */
[----:B------:R-:W2:Y:S04]  /*150c90*/  LDL.LU R16, [R1+0x80d4] ;  /* 0x0080d40001107983 */ /* 0x000ea80000300800 */
[----:B------:R-:W3:Y:S04]  /*150ca0*/  LDL.LU R19, [R1+0x80d0] ;  /* 0x0080d00001137983 */ /* 0x000ee80000300800 */
[----:B------:R-:W4:Y:S04]  /*150cb0*/  LDL.LU R18, [R1+0x80cc] ;  /* 0x0080cc0001127983 */ /* 0x000f280000300800 */
        /* <DEDUP_REMOVED lines=10> */
[----:B------:R0:W-:Y:S01]  /*150d60*/  STL.64 [R1+0x86b8], R32 ;  /* 0x0086b82001007387 */ /* 0x0001e20000100a00 */
[----:B------:R-:W-:Y:S01]  /*150d70*/  LOP3.LUT R2, R2, 0xfbffffff, RZ, 0xc0, !PT ;  /* 0xfbffffff02027812 */ /* 0x000fe200078ec0ff */
[----:B------:R-:W-:Y:S01]  /*150d80*/  ULDC.64 UR18, c[0x0][0x228] ;  /* 0x00008a0000127ab9 */ /* 0x000fe20000000a00 */
        /* <DEDUP_REMOVED lines=9> */
[----:B0-----:R-:W3:Y:S01]  /*150e20*/  LDL.LU R32, [R1+0xcb0] ;  /* 0x000cb00001207983 */ /* 0x001ee20000300800 */
[----:B------:R-:W-:Y:S01]  /*150e30*/  ULDC.64 UR6, c[0x0][0x228] ;  /* 0x00008a0000067ab9 */ /* 0x000fe20000000a00 */
[----:B------:R-:W-:Y:S01]  /*150e40*/  ULDC.64 UR20, c[0x0][0x228] ;  /* 0x00008a0000147ab9 */ /* 0x000fe20000000a00 */
[----:B------:R-:W-:Y:S01]  /*150e50*/  ULDC.64 UR22, c[0x0][0x228] ;  /* 0x00008a0000167ab9 */ /* 0x000fe20000000a00 */
[----:B------:R-:W3:Y:S01]  /*150e60*/  LDL.LU R33, [R1+0xcb4] ;  /* 0x000cb40001217983 */ /* 0x000ee20000300800 */
[----:B------:R-:W-:Y:S01]  /*150e70*/  ULDC.64 UR42, c[0x0][0x228] ;  /* 0x00008a00002a7ab9 */ /* 0x000fe20000000a00 */
[----:B------:R-:W-:Y:S01]  /*150e80*/  ULDC.64 UR40, c[0x0][0x228] ;  /* 0x00008a0000287ab9 */ /* 0x000fe20000000a00 */
[----:B------:R-:W-:Y:S01]  /*150e90*/  ULDC.64 UR38, c[0x0][0x228] ;  /* 0x00008a0000267ab9 */ /* 0x000fe20000000a00 */
[----:B------:R0:W-:Y:S01]  /*150ea0*/  STL.64 [R1+0x8690], R40 ;  /* 0x0086902801007387 */ /* 0x0001e20000100a00 */
[----:B------:R-:W-:Y:S01]  /*150eb0*/  ULDC.64 UR36, c[0x0][0x228] ;  /* 0x00008a0000247ab9 */ /* 0x000fe20000000a00 */
[----:B------:R-:W-:-:S02]  /*150ec0*/  ULDC.64 UR34, c[0x0][0x228] ;  /* 0x00008a0000227ab9 */ /* 0x000fc40000000a00 */
[----:B0-----:R-:W4:Y:S04]  /*150ed0*/  LDL.LU R40, [R1+0xc80] ;  /* 0x000c800001287983 */ /* 0x001f280000300800 */
[----:B------:R-:W4:Y:S04]  /*150ee0*/  LDL.LU R41, [R1+0xc84] ;  /* 0x000c840001297983 */ /* 0x000f280000300800 */
[----:B------:R0:W-:Y:S04]  /*150ef0*/  STL.64 [R1+0x8670], R42 ;  /* 0x0086702a01007387 */ /* 0x0001e80000100a00 */
[----:B0-----:R-:W4:Y:S04]  /*150f00*/  LDL.LU R42, [R1+0xc98] ;  /* 0x000c9800012a7983 */ /* 0x001f280000300800 */
[----:B------:R-:W4:Y:S04]  /*150f10*/  LDL.LU R43, [R1+0xc9c] ;  /* 0x000c9c00012b7983 */ /* 0x000f280000300800 */
[----:B------:R0:W-:Y:S04]  /*150f20*/  STL.64 [R1+0x8658], R44 ;  /* 0x0086582c01007387 */ /* 0x0001e80000100a00 */
[----:B0-----:R-:W2:Y:S04]  /*150f30*/  LDL.LU R44, [R1+0xfac] ;  /* 0x000fac00012c7983 */ /* 0x001ea80000300800 */
[----:B------:R-:W4:Y:S04]  /*150f40*/  LDL.LU R45, [R1+0xc94] ;  /* 0x000c9400012d7983 */ /* 0x000f280000300800 */
[----:B------:R0:W-:Y:S04]  /*150f50*/  STL [R1+0x85d8], R47 ;  /* 0x0085d82f01007387 */ /* 0x0001e80000100800 */
[----:B0-----:R-:W2:Y:S04]  /*150f60*/  LDL.LU R47, [R1+0xfa8] ;  /* 0x000fa800012f7983 */ /* 0x001ea80000300800 */
[----:B------:R0:W-:Y:S04]  /*150f70*/  STL [R1+0x8590], R57 ;  /* 0x0085903901007387 */ /* 0x0001e80000100800 */
[----:B0-----:R-:W4:Y:S04]  /*150f80*/  LDL.LU R57, [R1+0x3c] ;  /* 0x00003c0001397983 */ /* 0x001f280000300800 */
[----:B------:R-:W-:Y:S04]  /*150f90*/  STL [R1+0x8540], R58 ;  /* 0x0085403a01007387 */ /* 0x000fe80000100800 */
[----:B------:R-:W-:Y:S04]  /*150fa0*/  STL [R1+0x8528], R59 ;  /* 0x0085283b01007387 */ /* 0x000fe80000100800 */
[----:B------:R-:W-:Y:S04]  /*150fb0*/  STL [R1+0x84f8], R60 ;  /* 0x0084f83c01007387 */ /* 0x000fe80000100800 */
[----:B------:R0:W-:Y:S04]  /*150fc0*/  STL [R1+0x84b8], R61 ;  /* 0x0084b83d01007387 */ /* 0x0001e80000100800 */
[----:B0-----:R-:W2:Y:S04]  /*150fd0*/  LDL.LU R61, [R1+0xc90] ;  /* 0x000c9000013d7983 */ /* 0x001ea80000300800 */
[----:B------:R0:W-:Y:S04]  /*150fe0*/  STL [R1+0x818c], R56 ;  /* 0x00818c3801007387 */ /* 0x0001e80000100800 */
[----:B0-----:R-:W2:Y:S04]  /*150ff0*/  LDL.LU R56, [R1+0xcbc] ;  /* 0x000cbc0001387983 */ /* 0x001ea80000300800 */
[----:B------:R0:W-:Y:S04]  /*151000*/  STL [R1+0x8180], R55 ;  /* 0x0081803701007387 */ /* 0x0001e80000100800 */
[----:B0-----:R-:W2:Y:S04]  /*151010*/  LDL.LU R55, [R1+0xcb8] ;  /* 0x000cb80001377983 */ /* 0x001ea80000300800 */
[----:B------:R-:W-:Y:S04]  /*151020*/  STL [R1+0x8170], R54 ;  /* 0x0081703601007387 */ /* 0x000fe80000100800 */
[----:B------:R0:W-:Y:S04]  /*151030*/  STL [R1+0x8158], R53 ;  /* 0x0081583501007387 */ /* 0x0001e80000100800 */
[----:B0-----:R-:W2:Y:S04]  /*151040*/  LDL.LU R53, [R1+0x1c] ;  /* 0x00001c0001357983 */ /* 0x001ea80000300800 */
[----:B------:R0:W-:Y:S04]  /*151050*/  STL [R1+0x8140], R52 ;  /* 0x0081403401007387 */ /* 0x0001e80000100800 */
[----:B0-----:R-:W2:Y:S04]  /*151060*/  LDL.LU R52, [R1+0x18] ;  /* 0x0000180001347983 */ /* 0x001ea80000300800 */
[----:B------:R-:W-:Y:S04]  /*151070*/  STL [R1+0x8138], R51 ;  /* 0x0081383301007387 */ /* 0x000fe80000100800 */
[----:B------:R-:W-:Y:S04]  /*151080*/  STL [R1+0x8128], R50 ;  /* 0x0081283201007387 */ /* 0x000fe80000100800 */
[----:B------:R-:W-:Y:S04]  /*151090*/  STL [R1+0x8120], R49 ;  /* 0x0081203101007387 */ /* 0x000fe80000100800 */
[----:B------:R0:W-:Y:S01]  /*1510a0*/  STL [R1+0x8108], R48 ;  /* 0x0081083001007387 */ /* 0x0001e20000100800 */
[----:B------:R-:W-:-:S03]  /*1510b0*/  @P0 LOP3.LUT R2, R2, 0x4000000, RZ, 0xfc, !PT ;  /* 0x0400000002020812 */ /* 0x000fc600078efcff */
[----:B0-----:R-:W2:Y:S04]  /*1510c0*/  LDL.LU R48, [R1+0x30] ;  /* 0x0000300001307983 */ /* 0x001ea80000300800 */
[----:B------:R-:W2:Y:S04]  /*1510d0*/  LDL.LU R49, [R1+0x34] ;  /* 0x0000340001317983 */ /* 0x000ea80000300800 */
[----:B------:R-:W2:Y:S01]  /*1510e0*/  LDL.LU R50, [R1+0x38] ;  /* 0x0000380001327983 */ /* 0x000ea20000300800 */
[----:B------:R-:W-:Y:S01]  /*1510f0*/  BAR.SYNC.DEFER_BLOCKING 0x0 ;  /* 0x0000000000007b1d */ /* 0x000fe20000010000 */
[----:B------:R-:W-:-:S05]  /*151100*/  LOP3.LUT P0, RZ, R0, 0x4, RZ, 0xc0, !PT ;  /* 0x0000000400ff7812 */ /* 0x000fca000780c0ff */
[----:B------:R-:W-:Y:S04]  /*151110*/  STL [R1+0x80e8], R7 ;  /* 0x0080e80701007387 */ /* 0x000fe80000100800 */
[----:B------:R-:W-:Y:S04]  /*151120*/  STL [R1+0x80e4], R6 ;  /* 0x0080e40601007387 */ /* 0x000fe80000100800 */
[----:B------:R-:W-:Y:S04]  /*151130*/  STL [R1+0x80e0], R3 ;  /* 0x0080e00301007387 */ /* 0x000fe80000100800 */
[----:B------:R-:W-:Y:S04]  /*151140*/  STL.64 [R1+0x80b8], R4 ;  /* 0x0080b80401007387 */ /* 0x000fe80000100a00 */
[----:B------:R-:W-:Y:S04]  /*151150*/  STL [R1+0x80b0], R2 ;  /* 0x0080b00201007387 */ /* 0x000fe80000100800 */
[----:B------:R3:W-:Y:S04]  /*151160*/  STL [R1+0x85e8], R0 ;  /* 0x0085e80001007387 */ /* 0x0007e80000100800 */
[----:B------:R-:W2:Y:S04]  /*151170*/  LDL.LU R60, [R1+0xc88] ;  /* 0x000c8800013c7983 */ /* 0x000ea80000300800 */
[----:B------:R-:W2:Y:S01]  /*151180*/  LDL.LU R59, [R1+0xc8c] ;  /* 0x000c8c00013b7983 */ /* 0x000ea20000300800 */
[----:B---3--:R-:W-:Y:S01]  /*151190*/  F2FP.SATFINITE.E4M3.F32.PACK_AB_MERGE_C R0, R33, R32, RZ ;  /* 0x000000202100723e */ /* 0x008fe200048070ff */
[----:B----4-:R-:W-:-:S02]  /*1511a0*/  IMAD.MOV.U32 R51, RZ, RZ, R57 ;  /* 0x000000ffff337224 */ /* 0x010fc400078e0039 */
[----:B------:R-:W0:Y:S01]  /*1511b0*/  S2R R57, SR_TID.X ;  /* 0x0000000000397919 */ /* 0x000e220000002100 */
[----:B--2---:R-:W-:Y:S02]  /*1511c0*/  F2FP.SATFINITE.E4M3.F32.PACK_AB_MERGE_C R4, R44, R47, RZ ;  /* 0x0000002f2c04723e */ /* 0x004fe400048070ff */
[----:B0-----:R-:W-:-:S04]  /*1511d0*/  LOP3.LUT R57, R57, 0x1f, RZ, 0xc0, !PT ;  /* 0x0000001f39397812 */ /* 0x001fc800078ec0ff */
[----:B------:R-:W-:Y:S01]  /*1511e0*/  LEA R54, R57, UR4, 0x4 ;  /* 0x0000000439367c11 */ /* 0x000fe2000f8e20ff */
[----:B------:R-:W-:-:S04]  /*1511f0*/  ULDC UR4, c[0x0][0x248] ;  /* 0x0000920000047ab9 */ /* 0x000fc80000000800 */
[----:B------:R-:W-:Y:S01]  /*151200*/  STL [R1+0x2898], R54 ;  /* 0x0028983601007387 */ /* 0x000fe20000100800 */
[----:B------:R-:W-:-:S05]  /*151210*/  IADD3 R2, P6, R52, R30, RZ ;  /* 0x0000001e34027210 */ /* 0x000fca0007fde0ff */
[----:B------:R-:W-:-:S05]  /*151220*/  IMAD.X R3, R53, 0x1, R27, P6 ;  /* 0x0000000135037824 */ /* 0x000fca00030e061b */
[----:B------:R0:W-:Y:S04]  /*151230*/  STL.64 [R1+0x2890], R2 ;  /* 0x0028900201007387 */ /* 0x0001e80000100a00 */
[----:B------:R-:W-:Y:S01]  /*151240*/  STL [R1+0xfa8], R4 ;  /* 0x000fa80401007387 */ /* 0x000fe20000100800 */
[----:B0-----:R-:W-:-:S03]  /*151250*/  IADD3 R2, P6, R52, R29, RZ ;  /* 0x0000001d34027210 */ /* 0x001fc60007fde0ff */
[----:B------:R-:W-:Y:S02]  /*151260*/  STL [R1+0x2e4], R0 ;  /* 0x0002e40001007387 */ /* 0x000fe40000100800 */
[----:B------:R-:W-:Y:S02]  /*151270*/  IMAD.X R3, R53, 0x1, R26, P6 ;  /* 0x0000000135037824 */ /* 0x000fe400030e061a */
[----:B------:R-:W2:Y:S04]  /*151280*/  LDL.LU R58, [R1+0xf90] ;  /* 0x000f9000013a7983 */ /* 0x000ea80000300800 */
[----:B------:R-:W2:Y:S04]  /*151290*/  LDL.LU R57, [R1+0xf94] ;  /* 0x000f940001397983 */ /* 0x000ea80000300800 */
[----:B------:R-:W3:Y:S04]  /*1512a0*/  LDL.LU R47, [R1+0xf98] ;  /* 0x000f9800012f7983 */ /* 0x000ee80000300800 */
[----:B------:R0:W-:Y:S04]  /*1512b0*/  STL.64 [R1+0x2888], R2 ;  /* 0x0028880201007387 */ /* 0x0001e80000100a00 */
[----:B------:R-:W3:Y:S04]  /*1512c0*/  LDL.LU R44, [R1+0xf9c] ;  /* 0x000f9c00012c7983 */ /* 0x000ee80000300800 */
[----:B------:R-:W4:Y:S04]  /*1512d0*/  LDL.LU R32, [R1+0xd20] ;  /* 0x000d200001207983 */ /* 0x000f280000300800 */
[----:B------:R-:W4:Y:S01]  /*1512e0*/  LDL.LU R33, [R1+0xd24] ;  /* 0x000d240001217983 */ /* 0x000f220000300800 */
[----:B0-----:R-:W-:-:S02]  /*1512f0*/  IADD3 R2, P6, R52, R25, RZ ;  /* 0x0000001934027210 */ /* 0x001fc40007fde0ff */
[----:B------:R-:W-:Y:S02]  /*151300*/  F2FP.SATFINITE.E4M3.F32.PACK_AB_MERGE_C R4, R56, R55, RZ ;  /* 0x000000373804723e */ /* 0x000fe400048070ff */
[----:B------:R-:W-:Y:S01]  /*151310*/  F2FP.SATFINITE.E4M3.F32.PACK_AB_MERGE_C R0, R45, R61, RZ ;  /* 0x0000003d2d00723e */ /* 0x000fe200048070ff */
[----:B------:R-:W-:Y:S02]  /*151320*/  IMAD.X R3, R53, 0x1, R23, P6 ;  /* 0x0000000135037824 */ /* 0x000fe400030e0617 */
[----:B------:R-:W-:Y:S04]  /*151330*/  STL [R1+0x2e8], R4 ;  /* 0x0002e80401007387 */ /* 0x000fe80000100800 */
[----:B------:R0:W-:Y:S04]  /*151340*/  STL [R1+0x294], R0 ;  /* 0x0002940001007387 */ /* 0x0001e80000100800 */
[----:B------:R1:W-:Y:S04]  /*151350*/  STL.64 [R1+0x2880], R2 ;  /* 0x0028800201007387 */ /* 0x0003e80000100a00 */
[----:B------:R-:W4:Y:S01]  /*151360*/  LDL.LU R5, [R1+0xd28] ;  /* 0x000d280001057983 */ /* 0x000f220000300800 */
[----:B0-----:R-:W-:-:S02]  /*151370*/  F2FP.SATFINITE.E4M3.F32.PACK_AB_MERGE_C R0, R41, R40, RZ ;  /* 0x000000282900723e */ /* 0x001fc400048070ff */
[----:B-1----:R-:W-:-:S05]  /*151380*/  F2FP.SATFINITE.E4M3.F32.PACK_AB_MERGE_C R2, R43, R42, RZ ;  /* 0x0000002a2b02723e */ /* 0x002fca00048070ff */
        /* <DEDUP_REMOVED lines=9> */
[----:B------:R1:W-:Y:S01]  /*151420*/  STSM.16.M88.4 [R54], R48 ;  /* 0x0000003036007844 */ /* 0x0003e20000000200 */
[----:B0-----:R-:W-:-:S03]  /*151430*/  F2FP.SATFINITE.E4M3.F32.PACK_AB_MERGE_C R0, R59, R60, RZ ;  /* 0x0000003c3b00723e */ /* 0x001fc600048070ff */
[----:B------:R-:W4:Y:S01]  /*151440*/  LDL.LU R45, [R1+0x14] ;  /* 0x00001400012d7983 */ /* 0x000f220000300800 */
[----:B-1----:R-:W-:-:S05]  /*151450*/  IADD3 R48, P6, R52, R24, RZ ;  /* 0x0000001834307210 */ /* 0x002fca0007fde0ff */
[----:B------:R-:W-:-:S05]  /*151460*/  IMAD.X R49, R53, 0x1, R22, P6 ;  /* 0x0000000135317824 */ /* 0x000fca00030e0616 */
[----:B------:R0:W-:Y:S04]  /*151470*/  STL.64 [R1+0x2878], R48 ;  /* 0x0028783001007387 */ /* 0x0001e80000100a00 */
[----:B0-----:R-:W4:Y:S04]  /*151480*/  LDL.LU R48, [R1+0xc38] ;  /* 0x000c380001307983 */ /* 0x001f280000300800 */
[----:B------:R-:W4:Y:S04]  /*151490*/  LDL.LU R49, [R1+0xc3c] ;  /* 0x000c3c0001317983 */ /* 0x000f280000300800 */
[----:B------:R2:W-:Y:S04]  /*1514a0*/  STL [R1+0x280], R0 ;  /* 0x0002800001007387 */ /* 0x0005e80000100800 */
[----:B------:R-:W4:Y:S04]  /*1514b0*/  LDL.LU R50, [R1+0xc00] ;  /* 0x000c000001327983 */ /* 0x000f280000300800 */
[----:B------:R-:W4:Y:S04]  /*1514c0*/  LDL.LU R51, [R1+0xc04] ;  /* 0x000c040001337983 */ /* 0x000f280000300800 */
[----:B------:R-:W4:Y:S04]  /*1514d0*/  LDL.LU R56, [R1+0xc08] ;  /* 0x000c080001387983 */ /* 0x000f280000300800 */
[----:B------:R-:W4:Y:S04]  /*1514e0*/  LDL.LU R61, [R1+0xc0c] ;  /* 0x000c0c00013d7983 */ /* 0x000f280000300800 */
[----:B------:R-:W4:Y:S04]  /*1514f0*/  LDL.LU R60, [R1+0xbc0] ;  /* 0x000bc000013c7983 */ /* 0x000f280000300800 */
[----:B------:R-:W4:Y:S01]  /*151500*/  LDL.LU R59, [R1+0xbc4] ;  /* 0x000bc400013b7983 */ /* 0x000f220000300800 */
[----:B------:R-:W-:-:S05]  /*151510*/  IADD3 R54, P6, R52, R21, RZ ;  /* 0x0000001534367210 */ /* 0x000fca0007fde0ff */
[----:B------:R-:W-:Y:S01]  /*151520*/  IMAD.X R55, R53, 0x1, R18, P6 ;  /* 0x0000000135377824 */ /* 0x000fe200030e0612 */
[----:B--2---:R-:W-:-:S05]  /*151530*/  F2FP.SATFINITE.E4M3.F32.PACK_AB_MERGE_C R0, R57, R58, RZ ;  /* 0x0000003a3900723e */ /* 0x004fca00048070ff */
[----:B------:R4:W-:Y:S04]  /*151540*/  STL [R1+0x2950], R0 ;  /* 0x0029500001007387 */ /* 0x0009e80000100800 */
[----:B------:R0:W-:Y:S01]  /*151550*/  STL.64 [R1+0x2870], R54 ;  /* 0x0028703601007387 */ /* 0x0001e20000100a00 */
[----:B---3--:R-:W-:Y:S02]  /*151560*/  F2FP.SATFINITE.E4M3.F32.PACK_AB_MERGE_C R2, R44, R47, RZ ;  /* 0x0000002f2c02723e */ /* 0x008fe400048070ff */
[----:B----4-:R-:W-:Y:S01]  /*151570*/  F2FP.SATFINITE.E4M3.F32.PACK_AB_MERGE_C R0, R33, R32, RZ ;  /* 0x000000202100723e */ /* 0x010fe200048070ff */
[----:B0-----:R-:W2:Y:S04]  /*151580*/  LDL.LU R54, [R1+0xbc8] ;  /* 0x000bc80001367983 */ /* 0x001ea80000300800 */
[----:B------:R0:W-:Y:S04]  /*151590*/  STL [R1+0x2954], R2 ;  /* 0x0029540201007387 */ /* 0x0001e80000100800 */
[----:B------:R-:W2:Y:S04]  /*1515a0*/  LDL.LU R55, [R1+0xbcc] ;  /* 0x000bcc0001377983 */ /* 0x000ea80000300800 */
[----:B------:R1:W-:Y:S04]  /*1515b0*/  STL [R1+0x2a50], R0 ;  /* 0x002a500001007387 */ /* 0x0003e80000100800 */
[----:B------:R-:W3:Y:S04]  /*1515c0*/  LDL.LU R58, [R1+0xb50] ;  /* 0x000b5000013a7983 */ /* 0x000ee80000300800 */
[----:B------:R-:W3:Y:S04]  /*1515d0*/  LDL.LU R57, [R1+0xb54] ;  /* 0x000b540001397983 */ /* 0x000ee80000300800 */
[----:B------:R-:W4:Y:S04]  /*1515e0*/  LDL.LU R47, [R1+0xb58] ;  /* 0x000b5800012f7983 */ /* 0x000f280000300800 */
[----:B------:R-:W4:Y:S01]  /*1515f0*/  LDL.LU R44, [R1+0xb5c] ;  /* 0x000b5c00012c7983 */ /* 0x000f220000300800 */
[----:B------:R-:W-:-:S05]  /*151600*/  IADD3 R32, P6, R52, R20, RZ ;  /* 0x0000001434207210 */ /* 0x000fca0007fde0ff */
[----:B------:R-:W-:Y:S01]  /*151610*/  IMAD.X R33, R53, 0x1, R16, P6 ;  /* 0x0000000135217824 */ /* 0x000fe200030e0610 */
[----:B------:R-:W-:Y:S02]  /*151620*/  F2FP.SATFINITE.E4M3.F32.PACK_AB_MERGE_C R4, R3, R5, RZ ;  /* 0x000000050304723e */ /* 0x000fe400048070ff */
[----:B0-----:R-:W-:Y:S02]  /*151630*/  IADD3 R2, P6, R52, R19, RZ ;  /* 0x0000001334027210 */ /* 0x001fe40007fde0ff */
[----:B------:R0:W-:Y:S01]  /*151640*/  STL.64 [R1+0x2868], R32 ;  /* 0x0028682001007387 */ /* 0x0001e20000100a00 */
[----:B-1----:R-:W-:-:S03]  /*151650*/  F2FP.SATFINITE.E4M3.F32.PACK_AB_MERGE_C R0, R43, R42, RZ ;  /* 0x0000002a2b00723e */ /* 0x002fc600048070ff */
[----:B0-----:R-:W4:Y:S01]  /*151660*/  LDL.LU.64 R32, [R1+0x86b8] ;  /* 0x0086b80001207983 */ /* 0x001f220000300a00 */
[----:B------:R-:W-:-:S03]  /*151670*/  IMAD.X R3, R53, 0x1, R15, P6 ;  /* 0x0000000135037824 */ /* 0x000fc600030e060f */
[----:B------:R-:W-:Y:S04]  /*151680*/  STL [R1+0x2a4c], R4 ;  /* 0x002a4c0401007387 */ /* 0x000fe80000100800 */
[----:B------:R0:W-:Y:S04]  /*151690*/  STL [R1+0x2a70], R0 ;  /* 0x002a700001007387 */ /* 0x0001e80000100800 */
[----:B------:R-:W4:Y:S04]  /*1516a0*/  LDL.LU R42, [R1+0x1060] ;  /* 0x00106000012a7983 */ /* 0x000f280000300800 */
[----:B------:R-:W4:Y:S04]  /*1516b0*/  LDL.LU R43, [R1+0x1064] ;  /* 0x00106400012b7983 */ /* 0x000f280000300800 */
[----:B------:R1:W-:Y:S01]  /*1516c0*/  STL.64 [R1+0x2860], R2 ;  /* 0x0028600201007387 */ /* 0x0003e20000100a00 */
[----:B0-----:R-:W-:-:S03]  /*1516d0*/  F2FP.SATFINITE.E4M3.F32.PACK_AB_MERGE_C R0, R41, R40, RZ ;  /* 0x000000282900723e */ /* 0x001fc600048070ff */
[----:B------:R-:W4:Y:S01]  /*1516e0*/  LDL.LU R40, [R1+0x1068] ;  /* 0x0010680001287983 */ /* 0x000f220000300800 */
[----:B-1----:R-:W-:-:S05]  /*1516f0*/  F2FP.SATFINITE.E4M3.F32.PACK_AB_MERGE_C R2, R7, R6, RZ ;  /* 0x000000060702723e */ /* 0x002fca00048070ff */
[----:B------:R0:W-:Y:S04]  /*151700*/  STL [R1+0x2a6c], R2 ;  /* 0x002a6c0201007387 */ /* 0x0001e80000100800 */
[----:B------:R-:W4:Y:S01]  /*151710*/  LDL.LU R41, [R1+0x106c] ;  /* 0x00106c0001297983 */ /* 0x000f220000300800 */
[----:B0-----:R-:W-:-:S03]  /*151720*/  IADD3 R2, P6, R52, R17, RZ ;  /* 0x0000001134027210 */ /* 0x001fc60007fde0ff */
[----:B------:R-:W-:Y:S02]  /*151730*/  STL [R1+0x2a90], R0 ;  /* 0x002a900001007387 */ /* 0x000fe40000100800 */
[----:B------:R-:W-:-:S05]  /*151740*/  IMAD.X R3, R53, 0x1, R14, P6 ;  /* 0x0000000135037824 */ /* 0x000fca00030e060e */
[----:B------:R0:W-:Y:S01]  /*151750*/  STL.64 [R1+0x2858], R2 ;  /* 0x0028580201007387 */ /* 0x0001e20000100a00 */
[----:B------:R-:W-:Y:S02]  /*151760*/  F2FP.SATFINITE.E4M3.F32.PACK_AB_MERGE_C R4, R49, R48, RZ ;  /* 0x000000303104723e */ /* 0x000fe400048070ff */
[----:B0-----:R-:W-:Y:S02]  /*151770*/  IADD3 R2, P6, R52, R13, RZ ;  /* 0x0000000d34027210 */ /* 0x001fe40007fde0ff */
[----:B------:R-:W-:-:S03]  /*151780*/  F2FP.SATFINITE.E4M3.F32.PACK_AB_MERGE_C R0, R51, R50, RZ ;  /* 0x000000323300723e */ /* 0x000fc600048070ff */
[----:B------:R-:W-:Y:S01]  /*151790*/  IMAD.X R3, R53, 0x1, R11, P6 ;  /* 0x0000000135037824 */ /* 0x000fe200030e060b */
[----:B------:R0:W-:Y:S04]  /*1517a0*/  STL [R1+0x2a8c], R4 ;  /* 0x002a8c0401007387 */ /* 0x0001e80000100800 */
[----:B------:R1:W-:Y:S04]  /*1517b0*/  STL [R1+0x2aa0], R0 ;  /* 0x002aa00001007387 */ /* 0x0003e80000100800 */
[----:B------:R1:W-:Y:S01]  /*1517c0*/  STL.64 [R1+0x2850], R2 ;  /* 0x0028500201007387 */ /* 0x0003e20000100a00 */
[----:B0-----:R-:W-:-:S02]  /*1517d0*/  F2FP.SATFINITE.E4M3.F32.PACK_AB_MERGE_C R4, R61, R56, RZ ;  /* 0x000000383d04723e */ /* 0x001fc400048070ff */
[----:B-1----:R-:W-:-:S03]  /*1517e0*/  F2FP.SATFINITE.E4M3.F32.PACK_AB_MERGE_C R0, R59, R60, RZ ;  /* 0x0000003c3b00723e */ /* 0x002fc600048070ff */
[----:B------:R-:W-:Y:S01]  /*1517f0*/  STL [R1+0x2a9c], R4 ;  /* 0x002a9c0401007387 */ /* 0x000fe20000100800 */
[----:B------:R-:W-:-:S03]  /*151800*/  IADD3 R2, P6, R52, R12, RZ ;  /* 0x0000000c34027210 */ /* 0x000fc60007fde0ff */
[----:B------:R-:W-:Y:S02]  /*151810*/  STL [R1+0x2ab0], R0 ;  /* 0x002ab00001007387 */ /* 0x000fe40000100800 */
[----:B------:R-:W-:Y:S02]  /*151820*/  IMAD.X R3, R53, 0x1, R9, P6 ;  /* 0x0000000135037824 */ /* 0x000fe400030e0609 */
[----:B------:R-:W4:Y:S04]  /*151830*/  LDL.LU R56, [R1+0x1050] ;  /* 0x0010500001387983 */ /* 0x000f280000300800 */
[----:B------:R-:W4:Y:S04]  /*151840*/  LDL.LU R61, [R1+0x1054] ;  /* 0x00105400013d7983 */ /* 0x000f280000300800 */
[----:B------:R-:W4:Y:S04]  /*151850*/  LDL.LU R60, [R1+0x1058] ;  /* 0x00105800013c7983 */ /* 0x000f280000300800 */
[----:B------:R0:W-:Y:S04]  /*151860*/  STL.64 [R1+0x2848], R2 ;  /* 0x0028480201007387 */ /* 0x0001e80000100a00 */
[----:B------:R-:W4:Y:S01]  /*151870*/  LDL.LU R59, [R1+0x105c] ;  /* 0x00105c00013b7983 */ /* 0x000f220000300800 */
[----:B0-----:R-:W-:-:S05]  /*151880*/  IADD3 R2, P6, R52, R10, RZ ;  /* 0x0000000a34027210 */ /* 0x001fca0007fde0ff */
[----:B------:R-:W-:-:S05]  /*151890*/  IMAD.X R3, R53, 0x1, R8, P6 ;  /* 0x0000000135037824 */ /* 0x000fca00030e0608 */
[----:B------:R2:W-:Y:S02]  /*1518a0*/  STL.64 [R1+0x2840], R2 ;  /* 0x0028400201007387 */ /* 0x0005e40000100a00 */
[----:B--2---:R-:W-:-:S05]  /*1518b0*/  F2FP.SATFINITE.E4M3.F32.PACK_AB_MERGE_C R3, R55, R54, RZ ;  /* 0x000000363703723e */ /* 0x004fca00048070ff */
[----:B------:R-:W-:Y:S01]  /*1518c0*/  STL [R1+0x2aac], R3 ;  /* 0x002aac0301007387 */ /* 0x000fe20000100800 */
[----:B---3--:R-:W-:-:S03]  /*1518d0*/  F2FP.SATFINITE.E4M3.F32.PACK_AB_MERGE_C R2, R57, R58, RZ ;  /* 0x0000003a3902723e */ /* 0x008fc600048070ff */
[----:B------:R-:W2:Y:S01]  /*1518e0*/  LDL.LU R58, [R1+0x1040] ;  /* 0x00104000013a7983 */ /* 0x000ea20000300800 */
[----:B----4-:R-:W-:-:S03]  /*1518f0*/  F2FP.SATFINITE.E4M3.F32.PACK_AB_MERGE_C R0, R44, R47, RZ ;  /* 0x0000002f2c00723e */ /* 0x010fc600048070ff */
[----:B------:R0:W-:Y:S04]  /*151900*/  STL [R1+0x2ac0], R2 ;  /* 0x002ac00201007387 */ /* 0x0001e80000100800 */
[----:B------:R-:W2:Y:S04]  /*151910*/  LDL.LU R57, [R1+0x1044] ;  /* 0x0010440001397983 */ /* 0x000ea80000300800 */
[----:B------:R1:W-:Y:S04]  /*151920*/  STL [R1+0x2abc], R0 ;  /* 0x002abc0001007387 */ /* 0x0003e80000100800 */
[----:B------:R-:W3:Y:S01]  /*151930*/  LDL.LU R47, [R1+0x1048] ;  /* 0x00104800012f7983 */ /* 0x000ee20000300800 */
[----:B0-----:R-:W-:-:S03]  /*151940*/  IADD3 R2, P6, R45, R39, RZ ;  /* 0x000000272d027210 */ /* 0x001fc60007fde0ff */
[----:B------:R-:W3:Y:S01]  /*151950*/  LDL.LU R44, [R1+0x104c] ;  /* 0x00104c00012c7983 */ /* 0x000ee20000300800 */
[----:B-1----:R-:W-:-:S05]  /*151960*/  SHF.R.S32.HI R0, RZ, 0x1f, R45 ;  /* 0x0000001fff007819 */ /* 0x002fca000001142d */
[----:B------:R-:W-:-:S05]  /*151970*/  IMAD.X R3, R0, 0x1, R38, P6 ;  /* 0x0000000100037824 */ /* 0x000fca00030e0626 */
[----:B------:R0:W-:Y:S04]  /*151980*/  STL.64 [R1+0x2838], R2 ;  /* 0x0028380201007387 */ /* 0x0001e80000100a00 */
[----:B------:R-:W4:Y:S04]  /*151990*/  LDL.LU R7, [R1+0x1030] ;  /* 0x0010300001077983 */ /* 0x000f280000300800 */
[----:B------:R-:W4:Y:S01]  /*1519a0*/  LDL.LU R48, [R1+0x1034] ;  /* 0x0010340001307983 */ /* 0x000f220000300800 */
[----:B0-----:R-:W-:-:S05]  /*1519b0*/  F2FP.SATFINITE.E4M3.F32.PACK_AB_MERGE_C R2, R43, R42, RZ ;  /* 0x0000002a2b02723e */ /* 0x001fca00048070ff */
[----:B------:R0:W-:Y:S04]  /*1519c0*/  STL [R1+0x2948], R2 ;  /* 0x0029480201007387 */ /* 0x0001e80000100800 */
[----:B------:R-:W4:Y:S04]  /*1519d0*/  LDL.LU R49, [R1+0x1038] ;  /* 0x0010380001317983 */ /* 0x000f280000300800 */
[----:B------:R-:W4:Y:S01]  /*1519e0*/  LDL.LU R50, [R1+0x103c] ;  /* 0x00103c0001327983 */ /* 0x000f220000300800 */
[----:B0-----:R-:W-:-:S03]  /*1519f0*/  F2FP.SATFINITE.E4M3.F32.PACK_AB_MERGE_C R2, R41, R40, RZ ;  /* 0x000000282902723e */ /* 0x001fc600048070ff */
[----:B------:R-:W4:Y:S04]  /*151a00*/  LDL.LU R40, [R1+0xb00] ;  /* 0x000b000001287983 */ /* 0x000f280000300800 */
        /* <DEDUP_REMOVED lines=8> */
[----:B0-----:R-:W-:-:S05]  /*151a90*/  IADD3 R2, P6, R45, R37, RZ ;  /* 0x000000252d027210 */ /* 0x001fca0007fde0ff */
[----:B------:R-:W-:Y:S01]  /*151aa0*/  IMAD.X R3, R0, 0x1, R34, P6 ;  /* 0x0000000100037824 */ /* 0x000fe200030e0622 */
[----:B------:R-:W-:-:S05]  /*151ab0*/  F2FP.SATFINITE.E4M3.F32.PACK_AB_MERGE_C R53, R61, R56, RZ ;  /* 0x000000383d35723e */ /* 0x000fca00048070ff */
[----:B------:R-:W-:Y:S04]  /*151ac0*/  STL [R1+0x8244], R53 ;  /* 0x0082443501007387 */ /* 0x000fe80000100800 */
[----:B------:R0:W-:Y:S01]  /*151ad0*/  STL.64 [R1+0x2830], R2 ;  /* 0x0028300201007387 */ /* 0x0001e20000100a00 */
[----:B------:R-:W-:-:S03]  /*151ae0*/  F2FP.SATFINITE.E4M3.F32.PACK_AB_MERGE_C R4, R59, R60, RZ ;  /* 0x0000003c3b04723e */ /* 0x000fc600048070ff */
[----:B------:R-:W4:Y:S04]  /*151af0*/  LDL.LU R56, [R1+0xa80] ;  /* 0x000a800001387983 */ /* 0x000f280000300800 */
[----:B------:R-:W4:Y:S01]  /*151b00*/  LDL.LU R61, [R1+0xa84] ;  /* 0x000a8400013d7983 */ /* 0x000f220000300800 */
[----:B0-----:R-:W-:-:S03]  /*151b10*/  IADD3 R2, P6, R45, R36, RZ ;  /* 0x000000242d027210 */ /* 0x001fc60007fde0ff */
[----:B------:R-:W4:Y:S04]  /*151b20*/  LDL.LU R60, [R1+0xa88] ;  /* 0x000a8800013c7983 */ /* 0x000f280000300800 */
[----:B------:R-:W4:Y:S01]  /*151b30*/  LDL.LU R59, [R1+0xa8c] ;  /* 0x000a8c00013b7983 */ /* 0x000f220000300800 */
[----:B------:R-:W-:-:S03]  /*151b40*/  IMAD.X R3, R0, 0x1, R33, P6 ;  /* 0x0000000100037824 */ /* 0x000fc600030e0621 */
[----:B------:R-:W-:Y:S04]  /*151b50*/  STL [R1+0x8248], R4 ;  /* 0x0082480401007387 */ /* 0x000fe80000100800 */
[----:B------:R2:W-:Y:S02]  /*151b60*/  STL.64 [R1+0x2828], R2 ;  /* 0x0028280201007387 */ /* 0x0005e40000100a00 */
[----:B--2---:R-:W-:Y:S02]  /*151b70*/  F2FP.SATFINITE.E4M3.F32.PACK_AB_MERGE_C R3, R57, R58, RZ ;  /* 0x0000003a3903723e */ /* 0x004fe400048070ff */
[----:B------:R-:W2:Y:S04]  /*151b80*/  LDL.LU R58, [R1+0x1020] ;  /* 0x00102000013a7983 */ /* 0x000ea80000300800 */
[----:B------:R-:W-:Y:S04]  /*151b90*/  STL [R1+0x2a60], R3 ;  /* 0x002a600301007387 */ /* 0x000fe80000100800 */
[----:B------:R-:W2:Y:S01]  /*151ba0*/  LDL.LU R57, [R1+0x1024] ;  /* 0x0010240001397983 */ /* 0x000ea20000300800 */
[----:B---3--:R-:W-:-:S05]  /*151bb0*/  F2FP.SATFINITE.E4M3.F32.PACK_AB_MERGE_C R2, R44, R47, RZ ;  /* 0x0000002f2c02723e */ /* 0x008fca00048070ff */
[----:B------:R0:W-:Y:S04]  /*151bc0*/  STL [R1+0x2a5c], R2 ;  /* 0x002a5c0201007387 */ /* 0x0001e80000100800 */
[----:B------:R-:W3:Y:S04]  /*151bd0*/  LDL.LU R47, [R1+0x1028] ;  /* 0x00102800012f7983 */ /* 0x000ee80000300800 */
[----:B------:R-:W3:Y:S01]  /*151be0*/  LDL.LU R44, [R1+0x102c] ;  /* 0x00102c00012c7983 */ /* 0x000ee20000300800 */
[----:B0-----:R-:W-:-:S05]  /*151bf0*/  IADD3 R2, P6, R45, R35, RZ ;  /* 0x000000232d027210 */ /* 0x001fca0007fde0ff */
[----:B------:R-:W-:Y:S01]  /*151c00*/  IMAD.X R3, R0, 0x1, R32, P6 ;  /* 0x0000000100037824 */ /* 0x000fe200030e0620 */
[----:B----4-:R-:W-:-:S04]  /*151c10*/  F2FP.SATFINITE.E4M3.F32.PACK_AB_MERGE_C R5, R48, R7, RZ ;  /* 0x000000073005723e */ /* 0x010fc800048070ff */
[----:B------:R0:W-:Y:S04]  /*151c20*/  STL.64 [R1+0x2820], R2 ;  /* 0x0028200201007387 */ /* 0x0001e80000100a00 */
[----:B------:R-:W-:Y:S01]  /*151c30*/  STL [R1+0x2a80], R5 ;  /* 0x002a800501007387 */ /* 0x000fe20000100800 */
[----:B0-----:R-:W-:Y:S02]  /*151c40*/  IADD3 R2, P6, R45, R31, RZ ;  /* 0x0000001f2d027210 */ /* 0x001fe40007fde0ff */
[----:B------:R-:W-:-:S03]  /*151c50*/  F2FP.SATFINITE.E4M3.F32.PACK_AB_MERGE_C R4, R50, R49, RZ ;  /* 0x000000313204723e */ /* 0x000fc600048070ff */
[----:B------:R-:W-:Y:S02]  /*151c60*/  IMAD.X R3, R0, 0x1, R28, P6 ;  /* 0x0000000100037824 */ /* 0x000fe400030e061c */
[----:B------:R-:W-:Y:S04]  /*151c70*/  STL [R1+0x2a7c], R4 ;  /* 0x002a7c0401007387 */ /* 0x000fe80000100800 */
[----:B------:R0:W-:Y:S02]  /*151c80*/  STL.64 [R1+0x2818], R2 ;  /* 0x0028180201007387 */ /* 0x0001e40000100a00 */
[----:B0-----:R-:W-:Y:S02]  /*151c90*/  F2FP.SATFINITE.E4M3.F32.PACK_AB_MERGE_C R2, R41, R40, RZ ;  /* 0x000000282902723e */ /* 0x001fe400048070ff */
[----:B------:R-:W4:Y:S04]  /*151ca0*/  LDL.LU R40, [R1+0x1010] ;  /* 0x0010100001287983 */ /* 0x000f280000300800 */
[----:B------:R-:W4:Y:S04]  /*151cb0*/  LDL.LU R41, [R1+0x1014] ;  /* 0x0010140001297983 */ /* 0x000f280000300800 */
[----:B------:R0:W-:Y:S01]  /*151cc0*/  STL [R1+0x2a98], R2 ;  /* 0x002a980201007387 */ /* 0x0001e20000100800 */
[----:B------:R-:W-:-:S02]  /*151cd0*/  F2FP.SATFINITE.E4M3.F32.PACK_AB_MERGE_C R4, R52, R51, RZ ;  /* 0x000000333404723e */ /* 0x000fc400048070ff */
[----:B0-----:R-:W-:-:S03]  /*151ce0*/  IADD3 R2, P6, R45, R30, RZ ;  /* 0x0000001e2d027210 */ /* 0x001fc60007fde0ff */
[----:B------:R0:W-:Y:S02]  /*151cf0*/  STL [R1+0x2a94], R4 ;  /* 0x002a940401007387 */ /* 0x0001e40000100800 */
[----:B------:R-:W-:Y:S01]  /*151d00*/  IMAD.X R3, R0, 0x1, R27, P6 ;  /* 0x0000000100037824 */ /* 0x000fe200030e061b */
[----:B------:R-:W-:-:S04]  /*151d10*/  F2FP.SATFINITE.E4M3.F32.PACK_AB_MERGE_C R5, R55, R54, RZ ;  /* 0x000000363705723e */ /* 0x000fc800048070ff */
[----:B------:R1:W-:Y:S01]  /*151d20*/  STL.64 [R1+0x2810], R2 ;  /* 0x0028100201007387 */ /* 0x0003e20000100a00 */
[----:B0-----:R-:W-:-:S03]  /*151d30*/  F2FP.SATFINITE.E4M3.F32.PACK_AB_MERGE_C R4, R43, R42, RZ ;  /* 0x0000002a2b04723e */ /* 0x001fc600048070ff */
[----:B------:R0:W-:Y:S01]  /*151d40*/  STL [R1+0x2aa8], R5 ;  /* 0x002aa80501007387 */ /* 0x0001e20000100800 */
[----:B-1----:R-:W-:-:S03]  /*151d50*/  IADD3 R2, P6, R45, R29, RZ ;  /* 0x0000001d2d027210 */ /* 0x002fc60007fde0ff */
[----:B------:R-:W-:Y:S02]  /*151d60*/  STL [R1+0x2aa4], R4 ;  /* 0x002aa40401007387 */ /* 0x000fe40000100800 */
[----:B------:R-:W-:Y:S02]  /*151d70*/  IMAD.X R3, R0, 0x1, R26, P6 ;  /* 0x0000000100037824 */ /* 0x000fe400030e061a */
[----:B0-----:R-:W4:Y:S04]  /*151d80*/  LDL.LU R5, [R1+0x1018] ;  /* 0x0010180001057983 */ /* 0x001f280000300800 */
[----:B------:R0:W-:Y:S04]  /*151d90*/  STL.64 [R1+0x2808], R2 ;  /* 0x0028080201007387 */ /* 0x0001e80000100a00 */
[----:B0-----:R-:W4:Y:S04]  /*151da0*/  LDL.LU R3, [R1+0x101c] ;  /* 0x00101c0001037983 */ /* 0x001f280000300800 */
[----:B------:R-:W4:Y:S04]  /*151db0*/  LDL.LU R6, [R1+0x1000] ;  /* 0x0010000001067983 */ /* 0x000f280000300800 */
[----:B------:R-:W4:Y:S04]  /*151dc0*/  LDL.LU R7, [R1+0x1004] ;  /* 0x0010040001077983 */ /* 0x000f280000300800 */
[----:B------:R-:W4:Y:S04]  /*151dd0*/  LDL.LU R42, [R1+0x1008] ;  /* 0x00100800012a7983 */ /* 0x000f280000300800 */
[----:B------:R-:W4:Y:S01]  /*151de0*/  LDL.LU R43, [R1+0x100c] ;  /* 0x00100c00012b7983 */ /* 0x000f220000300800 */
[----:B------:R-:W-:-:S02]  /*151df0*/  F2FP.SATFINITE.E4M3.F32.PACK_AB_MERGE_C R4, R61, R56, RZ ;  /* 0x000000383d04723e */ /* 0x000fc400048070ff */
[----:B------:R-:W-:Y:S01]  /*151e00*/  F2FP.SATFINITE.E4M3.F32.PACK_AB_MERGE_C R2, R59, R60, RZ ;  /* 0x0000003c3b02723e */ /* 0x000fe200048070ff */
[----:B------:R-:W4:Y:S04]  /*151e10*/  LDL.LU R52, [R1+0xff0] ;  /* 0x000ff00001347983 */ /* 0x000f280000300800 */
[----:B------:R2:W-:Y:S04]  /*151e20*/  STL [R1+0x2ab8], R4 ;  /* 0x002ab80401007387 */ /* 0x0005e80000100800 */
[----:B------:R-:W4:Y:S04]  /*151e30*/  LDL.LU R54, [R1+0xff4] ;  /* 0x000ff40001367983 */ /* 0x000f280000300800 */
[----:B------:R3:W-:Y:S04]  /*151e40*/  STL [R1+0x2ab4], R2 ;  /* 0x002ab40201007387 */ /* 0x0007e80000100800 */
[----:B------:R-:W4:Y:S04]  /*151e50*/  LDL.LU R55, [R1+0xff8] ;  /* 0x000ff80001377983 */ /* 0x000f280000300800 */
[----:B------:R-:W4:Y:S01]  /*151e60*/  LDL.LU R56, [R1+0xffc] ;  /* 0x000ffc0001387983 */ /* 0x000f220000300800 */
[----:B------:R-:W-:-:S05]  /*151e70*/  IADD3 R48, P6, R45, R25, RZ ;  /* 0x000000192d307210 */ /* 0x000fca0007fde0ff */
[----:B------:R-:W-:Y:S01]  /*151e80*/  IMAD.X R49, R0, 0x1, R23, P6 ;  /* 0x0000000100317824 */ /* 0x000fe200030e0617 */
[----:B--2---:R-:W-:Y:S02]  /*151e90*/  F2FP.SATFINITE.E4M3.F32.PACK_AB_MERGE_C R4, R57, R58, RZ ;  /* 0x0000003a3904723e */ /* 0x004fe400048070ff */
[----:B------:R-:W2:Y:S04]  /*151ea0*/  LDL.LU R58, [R1+0xfe0] ;  /* 0x000fe000013a7983 */ /* 0x000ea80000300800 */
[----:B------:R0:W-:Y:S04]  /*151eb0*/  STL.64 [R1+0x2800], R48 ;  /* 0x0028003001007387 */ /* 0x0001e80000100a00 */
[----:B------:R-:W-:Y:S04]  /*151ec0*/  STL [R1+0xbc8], R4 ;  /* 0x000bc80401007387 */ /* 0x000fe80000100800 */
[----:B------:R-:W2:Y:S01]  /*151ed0*/  LDL.LU R57, [R1+0xfe4] ;  /* 0x000fe40001397983 */ /* 0x000ea20000300800 */
[----:B---3--:R-:W-:-:S05]  /*151ee0*/  F2FP.SATFINITE.E4M3.F32.PACK_AB_MERGE_C R2, R44, R47, RZ ;  /* 0x0000002f2c02723e */ /* 0x008fca00048070ff */
[----:B------:R-:W-:Y:S04]  /*151ef0*/  STL [R1+0xc8c], R2 ;  /* 0x000c8c0201007387 */ /* 0x000fe80000100800 */
[----:B------:R-:W3:Y:S04]  /*151f00*/  LDL.LU R47, [R1+0xfe8] ;  /* 0x000fe800012f7983 */ /* 0x000ee80000300800 */
[----:B------:R-:W3:Y:S01]  /*151f10*/  LDL.LU R44, [R1+0xfec] ;  /* 0x000fec00012c7983 */ /* 0x000ee20000300800 */
[----:B0-----:R-:W-:-:S03]  /*151f20*/  IADD3 R48, P6, R45, R24, RZ ;  /* 0x000000182d307210 */ /* 0x001fc60007fde0ff */
[----:B------:R-:W3:Y:S02]  /*151f30*/  LDL.LU R59, [R1+0x10] ;  /* 0x00001000013b7983 */ /* 0x000ee40000300800 */
[----:B------:R-:W-:-:S05]  /*151f40*/  IMAD.X R49, R0, 0x1, R22, P6 ;  /* 0x0000000100317824 */ /* 0x000fca00030e0616 */
[----:B------:R0:W-:Y:S04]  /*151f50*/  STL.64 [R1+0x27f8], R48 ;  /* 0x0027f83001007387 */ /* 0x0001e80000100a00 */
[----:B0-----:R-:W3:Y:S04]  /*151f60*/  LDL.LU R48, [R1+0xaa0] ;  /* 0x000aa00001307983 */ /* 0x001ee80000300800 */
[----:B------:R-:W3:Y:S01]  /*151f70*/  LDL.LU R49, [R1+0xaa4] ;  /* 0x000aa40001317983 */ /* 0x000ee20000300800 */
[----:B----4-:R-:W-:-:S05]  /*151f80*/  F2FP.SATFINITE.E4M3.F32.PACK_AB_MERGE_C R2, R41, R40, RZ ;  /* 0x000000282902723e */ /* 0x010fca00048070ff */
[----:B------:R0:W-:Y:S04]  /*151f90*/  STL [R1+0xa88], R2 ;  /* 0x000a880201007387 */ /* 0x0001e80000100800 */
[----:B------:R-:W4:Y:S04]  /*151fa0*/  LDL.LU R50, [R1+0xaa8] ;  /* 0x000aa80001327983 */ /* 0x000f280000300800 */
[----:B------:R-:W4:Y:S04]  /*151fb0*/  LDL.LU R51, [R1+0xaac] ;  /* 0x000aac0001337983 */ /* 0x000f280000300800 */
[----:B------:R-:W4:Y:S04]  /*151fc0*/  LDL.LU R61, [R1+0xa70] ;  /* 0x000a7000013d7983 */ /* 0x000f280000300800 */
[----:B------:R-:W4:Y:S04]  /*151fd0*/  LDL.LU R60, [R1+0xa74] ;  /* 0x000a7400013c7983 */ /* 0x000f280000300800 */
[----:B------:R-:W4:Y:S04]  /*151fe0*/  LDL.LU R40, [R1+0xa78] ;  /* 0x000a780001287983 */ /* 0x000f280000300800 */
[----:B------:R-:W4:Y:S01]  /*151ff0*/  LDL.LU R41, [R1+0xa7c] ;  /* 0x000a7c0001297983 */ /* 0x000f220000300800 */
[----:B0-----:R-:W-:-:S02]  /*152000*/  IADD3 R2, P6, R45, R21, RZ ;  /* 0x000000152d027210 */ /* 0x001fc40007fde0ff */
[----:B------:R-:W-:-:S03]  /*152010*/  F2FP.SATFINITE.E4M3.F32.PACK_AB_MERGE_C R4, R3, R5, RZ ;  /* 0x000000050304723e */ /* 0x000fc600048070ff */
[----:B------:R-:W-:Y:S02]  /*152020*/  IMAD.X R3, R0, 0x1, R18, P6 ;  /* 0x0000000100037824 */ /* 0x000fe400030e0612 */
[----:B------:R0:W-:Y:S01]  /*152030*/  STL [R1+0xa8c], R4 ;  /* 0x000a8c0401007387 */ /* 0x0001e20000100800 */
[----:B------:R-:W-:-:S03]  /*152040*/  F2FP.SATFINITE.E4M3.F32.PACK_AB_MERGE_C R5, R7, R6, RZ ;  /* 0x000000060705723e */ /* 0x000fc600048070ff */
[----:B------:R1:W-:Y:S01]  /*152050*/  STL.64 [R1+0x27f0], R2 ;  /* 0x0027f00201007387 */ /* 0x0003e20000100a00 */
[----:B0-----:R-:W-:-:S03]  /*152060*/  F2FP.SATFINITE.E4M3.F32.PACK_AB_MERGE_C R4, R43, R42, RZ ;  /* 0x0000002a2b04723e */ /* 0x001fc600048070ff */
[----:B------:R-:W-:Y:S04]  /*152070*/  STL [R1+0x2978], R5 ;  /* 0x0029780501007387 */ /* 0x000fe80000100800 */
[----:B------:R-:W-:Y:S04]  /*152080*/  STL [R1+0x2984], R4 ;  /* 0x0029840401007387 */ /* 0x000fe80000100800 */
[----:B------:R-:W4:Y:S04]  /*152090*/  LDL.LU R42, [R1+0xa60] ;  /* 0x000a6000012a7983 */ /* 0x000f280000300800 */
[----:B------:R-:W4:Y:S01]  /*1520a0*/  LDL.LU R43, [R1+0xa64] ;  /* 0x000a6400012b7983 */ /* 0x000f220000300800 */
[----:B-1----:R-:W-:-:S05]  /*1520b0*/  IADD3 R2, P6, R45, R20, RZ ;  /* 0x000000142d027210 */ /* 0x002fca0007fde0ff */
[----:B------:R-:W-:-:S05]  /*1520c0*/  IMAD.X R3, R0, 0x1, R16, P6 ;  /* 0x0000000100037824 */ /* 0x000fca00030e0610 */
[----:B------:R0:W-:Y:S02]  /*1520d0*/  STL.64 [R1+0x27e8], R2 ;  /* 0x0027e80201007387 */ /* 0x0001e40000100a00 */
[----:B0-----:R-:W-:Y:S02]  /*1520e0*/  F2FP.SATFINITE.E4M3.F32.PACK_AB_MERGE_C R3, R54, R52, RZ ;  /* 0x000000343603723e */ /* 0x001fe400048070ff */
[----:B------:R-:W-:Y:S01]  /*1520f0*/  F2FP.SATFINITE.E4M3.F32.PACK_AB_MERGE_C R2, R56, R55, RZ ;  /* 0x000000373802723e */ /* 0x000fe200048070ff */
[----:B------:R-:W4:Y:S04]  /*152100*/  LDL.LU R52, [R1+0xa68] ;  /* 0x000a680001347983 */ /* 0x000f280000300800 */
[----:B------:R-:W-:Y:S04]  /*152110*/  STL [R1+0xa80], R3 ;  /* 0x000a800301007387 */ /* 0x000fe80000100800 */
[----:B------:R-:W4:Y:S04]  /*152120*/  LDL.LU R54, [R1+0xa6c] ;  /* 0x000a6c0001367983 */ /* 0x000f280000300800 */
[----:B------:R0:W-:Y:S04]  /*152130*/  STL [R1+0xa84], R2 ;  /* 0x000a840201007387 */ /* 0x0001e80000100800 */
[----:B------:R-:W4:Y:S04]  /*152140*/  LDL.LU R55, [R1+0x1130] ;  /* 0x0011300001377983 */ /* 0x000f280000300800 */
[----:B------:R-:W4:Y:S01]  /*152150*/  LDL.LU R56, [R1+0x1134] ;  /* 0x0011340001387983 */ /* 0x000f220000300800 */
[----:B0-----:R-:W-:-:S05]  /*152160*/  IADD3 R2, P6, R45, R19, RZ ;  /* 0x000000132d027210 */ /* 0x001fca0007fde0ff */
[----:B------:R-:W-:-:S05]  /*152170*/  IMAD.X R3, R0, 0x1, R15, P6 ;  /* 0x0000000100037824 */ /* 0x000fca00030e060f */
        /* <DEDUP_REMOVED lines=10> */
[----:B------:R-:W-:-:S05]  /*152220*/  IMAD.X R3, R0, 0x1, R14, P6 ;  /* 0x0000000100037824 */ /* 0x000fca00030e060e */
[----:B------:R0:W-:Y:S01]  /*152230*/  STL.64 [R1+0x27d0], R2 ;  /* 0x0027d00201007387 */ /* 0x0001e20000100a00 */
[----:B------:R-:W-:Y:S02]  /*152240*/  F2FP.SATFINITE.E4M3.F32.PACK_AB_MERGE_C R5, R49, R48, RZ ;  /* 0x000000303105723e */ /* 0x000fe400048070ff */
[----:B0-----:R-:W-:-:S03]  /*152250*/  IADD3 R2, P6, R45, R13, RZ ;  /* 0x0000000d2d027210 */ /* 0x001fc60007fde0ff */
[----:B------:R-:W-:Y:S02]  /*152260*/  STL [R1+0x278], R5 ;  /* 0x0002780501007387 */ /* 0x000fe40000100800 */
[----:B------:R-:W-:Y:S01]  /*152270*/  IMAD.X R3, R0, 0x1, R11, P6 ;  /* 0x0000000100037824 */ /* 0x000fe200030e060b */
[----:B----4-:R-:W-:-:S05]  /*152280*/  F2FP.SATFINITE.E4M3.F32.PACK_AB_MERGE_C R4, R51, R50, RZ ;  /* 0x000000323304723e */ /* 0x010fca00048070ff */
[----:B------:R-:W-:Y:S04]  /*152290*/  STL [R1+0x27c], R4 ;  /* 0x00027c0401007387 */ /* 0x000fe80000100800 */
[----:B------:R0:W-:Y:S04]  /*1522a0*/  STL.64 [R1+0x27e0], R2 ;  /* 0x0027e00201007387 */ /* 0x0001e80000100a00 */
[----:B------:R-:W4:Y:S01]  /*1522b0*/  LDL.LU R51, [R1+0x1128] ;  /* 0x0011280001337983 */ /* 0x000f220000300800 */
[----:B0-----:R-:W-:Y:S02]  /*1522c0*/  F2FP.SATFINITE.E4M3.F32.PACK_AB_MERGE_C R3, R60, R61, RZ ;  /* 0x0000003d3c03723e */ /* 0x001fe400048070ff */
[----:B------:R-:W-:-:S03]  /*1522d0*/  F2FP.SATFINITE.E4M3.F32.PACK_AB_MERGE_C R2, R41, R40, RZ ;  /* 0x000000282902723e */ /* 0x000fc600048070ff */
[----:B------:R-:W-:Y:S04]  /*1522e0*/  STL [R1+0x268], R3 ;  /* 0x0002680301007387 */ /* 0x000fe80000100800 */
[----:B------:R-:W4:Y:S04]  /*1522f0*/  LDL.LU R61, [R1+0x112c] ;  /* 0x00112c00013d7983 */ /* 0x000f280000300800 */
[----:B------:R0:W-:Y:S04]  /*152300*/  STL [R1+0x264], R2 ;  /* 0x0002640201007387 */ /* 0x0001e80000100800 */
[----:B------:R-:W4:Y:S04]  /*152310*/  LDL.LU R40, [R1+0x1110] ;  /* 0x0011100001287983 */ /* 0x000f280000300800 */
[----:B------:R-:W4:Y:S01]  /*152320*/  LDL.LU R41, [R1+0x1114] ;  /* 0x0011140001297983 */ /* 0x000f220000300800 */
[----:B0-----:R-:W-:-:S05]  /*152330*/  IADD3 R2, P6, R45, R12, RZ ;  /* 0x0000000c2d027210 */ /* 0x001fca0007fde0ff */
[----:B------:R-:W-:-:S05]  /*152340*/  IMAD.X R3, R0, 0x1, R9, P6 ;  /* 0x0000000100037824 */ /* 0x000fca00030e0609 */
[----:B------:R0:W-:Y:S04]  /*152350*/  STL.64 [R1+0x27c0], R2 ;  /* 0x0027c00201007387 */ /* 0x0001e80000100a00 */
[----:B------:R-:W4:Y:S01]  /*152360*/  LDL.LU R60, [R1+0x1118] ;  /* 0x00111800013c7983 */ /* 0x000f220000300800 */
[----:B0-----:R-:W-:-:S03]  /*152370*/  IADD3 R2, P6, R45, R10, RZ ;  /* 0x0000000a2d027210 */ /* 0x001fc60007fde0ff */
[----:B------:R-:W4:Y:S02]  /*152380*/  LDL.LU R45, [R1+0x111c] ;  /* 0x00111c00012d7983 */ /* 0x000f240000300800 */
[----:B------:R-:W-:Y:S01]  /*152390*/  IMAD.X R3, R0, 0x1, R8, P6 ;  /* 0x0000000100037824 */ /* 0x000fe200030e0608 */
[----:B------:R-:W-:-:S04]  /*1523a0*/  F2FP.SATFINITE.E4M3.F32.PACK_AB_MERGE_C R0, R43, R42, RZ ;  /* 0x0000002a2b00723e */ /* 0x000fc800048070ff */
[----:B------:R0:W-:Y:S04]  /*1523b0*/  STL.64 [R1+0x27c8], R2 ;  /* 0x0027c80201007387 */ /* 0x0001e80000100a00 */
[----:B------:R1:W-:Y:S04]  /*1523c0*/  STL [R1+0x228], R0 ;  /* 0x0002280001007387 */ /* 0x0003e80000100800 */
[----:B------:R-:W4:Y:S04]  /*1523d0*/  LDL.LU R42, [R1+0x1100] ;  /* 0x00110000012a7983 */ /* 0x000f280000300800 */
[----:B------:R-:W4:Y:S01]  /*1523e0*/  LDL.LU R43, [R1+0x1104] ;  /* 0x00110400012b7983 */ /* 0x000f220000300800 */
[----:B0-----:R-:W-:-:S03]  /*1523f0*/  F2FP.SATFINITE.E4M3.F32.PACK_AB_MERGE_C R2, R54, R52, RZ ;  /* 0x000000343602723e */ /* 0x001fc600048070ff */
[----:B------:R-:W4:Y:S04]  /*152400*/  LDL.LU R52, [R1+0x1108] ;  /* 0x0011080001347983 */ /* 0x000f280000300800 */
[----:B------:R0:W-:Y:S04]  /*152410*/  STL [R1+0x224], R2 ;  /* 0x0002240201007387 */ /* 0x0001e80000100800 */
[----:B------:R-:W4:Y:S01]  /*152420*/  LDL.LU R54, [R1+0x110c] ;  /* 0x00110c0001367983 */ /* 0x000f220000300800 */
[----:B-1----:R-:W-:-:S05]  /*152430*/  F2FP.SATFINITE.E4M3.F32.PACK_AB_MERGE_C R0, R56, R55, RZ ;  /* 0x000000373800723e */ /* 0x002fca00048070ff */
[----:B------:R1:W-:Y:S01]  /*152440*/  STL [R1+0xc88], R0 ;  /* 0x000c880001007387 */ /* 0x0003e20000100800 */
[----:B0-----:R-:W-:-:S03]  /*152450*/  IADD3 R2, P6, R59, R39, RZ ;  /* 0x000000273b027210 */ /* 0x001fc60007fde0ff */
[----:B------:R-:W4:Y:S04]  /*152460*/  LDL.LU R55, [R1+0x10f0] ;  /* 0x0010f00001377983 */ /* 0x000f280000300800 */
[----:B------:R-:W4:Y:S01]  /*152470*/  LDL.LU R56, [R1+0x10f4] ;  /* 0x0010f40001387983 */ /* 0x000f220000300800 */
[----:B-1----:R-:W-:-:S05]  /*152480*/  SHF.R.S32.HI R0, RZ, 0x1f, R59 ;  /* 0x0000001fff007819 */ /* 0x002fca000001143b */
[----:B------:R-:W-:-:S05]  /*152490*/  IMAD.X R3, R0, 0x1, R38, P6 ;  /* 0x0000000100037824 */ /* 0x000fca00030e0626 */
[----:B------:R2:W-:Y:S04]  /*1524a0*/  STL.64 [R1+0x27b8], R2 ;  /* 0x0027b80201007387 */ /* 0x0005e80000100a00 */
[----:B------:R-:W4:Y:S01]  /*1524b0*/  LDL.LU R7, [R1+0x10f8] ;  /* 0x0010f80001077983 */ /* 0x000f220000300800 */
[----:B--2---:R-:W-:-:S05]  /*1524c0*/  F2FP.SATFINITE.E4M3.F32.PACK_AB_MERGE_C R3, R57, R58, RZ ;  /* 0x0000003a3903723e */ /* 0x004fca00048070ff */
[----:B------:R-:W-:Y:S04]  /*1524d0*/  STL [R1+0xc90], R3 ;  /* 0x000c900301007387 */ /* 0x000fe80000100800 */
[----:B------:R-:W2:Y:S01]  /*1524e0*/  LDL.LU R48, [R1+0x10fc] ;  /* 0x0010fc0001307983 */ /* 0x000ea20000300800 */
[----:B---3--:R-:W-:-:S05]  /*1524f0*/  F2FP.SATFINITE.E4M3.F32.PACK_AB_MERGE_C R2, R44, R47, RZ ;  /* 0x0000002f2c02723e */ /* 0x008fca00048070ff */
[----:B------:R0:W-:Y:S04]  /*152500*/  STL [R1+0xa6c], R2 ;  /* 0x000a6c0201007387 */ /* 0x0001e80000100800 */
[----:B------:R-:W3:Y:S04]  /*152510*/  LDL.LU R49, [R1+0xbf0] ;  /* 0x000bf00001317983 */ /* 0x000ee80000300800 */
[----:B------:R-:W3:Y:S01]  /*152520*/  LDL.LU R50, [R1+0xbf4] ;  /* 0x000bf40001327983 */ /* 0x000ee20000300800 */
[----:B0-----:R-:W-:-:S03]  /*152530*/  IADD3 R2, P6, R59, R37, RZ ;  /* 0x000000253b027210 */ /* 0x001fc60007fde0ff */
[----:B------:R-:W3:Y:S02]  /*152540*/  LDL.LU R58, [R1+0xbf8] ;  /* 0x000bf800013a7983 */ /* 0x000ee40000300800 */
[----:B------:R-:W-:Y:S02]  /*152550*/  IMAD.X R3, R0, 0x1, R34, P6 ;  /* 0x0000000100037824 */ /* 0x000fe400030e0622 */
[----:B------:R-:W3:Y:S04]  /*152560*/  LDL.LU R57, [R1+0xbfc] ;  /* 0x000bfc0001397983 */ /* 0x000ee80000300800 */
[----:B------:R-:W3:Y:S04]  /*152570*/  LDL.LU R47, [R1+0xa50] ;  /* 0x000a5000012f7983 */ /* 0x000ee80000300800 */
[----:B------:R-:W3:Y:S04]  /*152580*/  LDL.LU R44, [R1+0xa54] ;  /* 0x000a5400012c7983 */ /* 0x000ee80000300800 */
[----:B------:R4:W-:Y:S02]  /*152590*/  STL.64 [R1+0x27b0], R2 ;  /* 0x0027b00201007387 */ /* 0x0009e40000100a00 */
[----:B----4-:R-:W-:-:S02]  /*1525a0*/  F2FP.SATFINITE.E4M3.F32.PACK_AB_MERGE_C R3, R61, R51, RZ ;  /* 0x000000333d03723e */ /* 0x010fc400048070ff */
[----:B------:R-:W4:Y:S04]  /*1525b0*/  LDL.LU R51, [R1+0xa58] ;  /* 0x000a580001337983 */ /* 0x000f280000300800 */
[----:B------:R-:W-:Y:S04]  /*1525c0*/  STL [R1+0xa78], R3 ;  /* 0x000a780301007387 */ /* 0x000fe80000100800 */
[----:B------:R-:W4:Y:S01]  /*1525d0*/  LDL.LU R61, [R1+0xa5c] ;  /* 0x000a5c00013d7983 */ /* 0x000f220000300800 */
[----:B------:R-:W-:-:S05]  /*1525e0*/  F2FP.SATFINITE.E4M3.F32.PACK_AB_MERGE_C R2, R41, R40, RZ ;  /* 0x000000282902723e */ /* 0x000fca00048070ff */
[----:B------:R0:W-:Y:S04]  /*1525f0*/  STL [R1+0x297c], R2 ;  /* 0x00297c0201007387 */ /* 0x0001e80000100800 */
[----:B------:R-:W4:Y:S04]  /*152600*/  LDL.LU R40, [R1+0xa40] ;  /* 0x000a400001287983 */ /* 0x000f280000300800 */
[----:B------:R-:W4:Y:S01]  /*152610*/  LDL.LU R41, [R1+0xa44] ;  /* 0x000a440001297983 */ /* 0x000f220000300800 */
[----:B0-----:R-:W-:-:S05]  /*152620*/  IADD3 R2, P6, R59, R36, RZ ;  /* 0x000000243b027210 */ /* 0x001fca0007fde0ff */
[----:B------:R-:W-:-:S05]  /*152630*/  IMAD.X R3, R0, 0x1, R33, P6 ;  /* 0x0000000100037824 */ /* 0x000fca00030e0621 */
[----:B------:R0:W-:Y:S02]  /*152640*/  STL.64 [R1+0x27a8], R2 ;  /* 0x0027a80201007387 */ /* 0x0001e40000100a00 */
[----:B0-----:R-:W-:Y:S02]  /*152650*/  F2FP.SATFINITE.E4M3.F32.PACK_AB_MERGE_C R3, R45, R60, RZ ;  /* 0x0000003c2d03723e */ /* 0x001fe400048070ff */
[----:B------:R-:W4:Y:S04]  /*152660*/  LDL.LU R60, [R1+0xa48] ;  /* 0x000a4800013c7983 */ /* 0x000f280000300800 */
[----:B------:R-:W-:Y:S01]  /*152670*/  STL [R1+0x29a4], R3 ;  /* 0x0029a40301007387 */ /* 0x000fe20000100800 */
[----:B------:R-:W-:-:S03]  /*152680*/  F2FP.SATFINITE.E4M3.F32.PACK_AB_MERGE_C R2, R43, R42, RZ ;  /* 0x0000002a2b02723e */ /* 0x000fc600048070ff */
[----:B------:R-:W4:Y:S04]  /*152690*/  LDL.LU R45, [R1+0xa4c] ;  /* 0x000a4c00012d7983 */ /* 0x000f280000300800 */
[----:B------:R0:W-:Y:S04]  /*1526a0*/  STL [R1+0xa60], R2 ;  /* 0x000a600201007387 */ /* 0x0001e80000100800 */
[----:B------:R-:W4:Y:S04]  /*1526b0*/  LDL.LU R42, [R1+0x10e0] ;  /* 0x0010e000012a7983 */ /* 0x000f280000300800 */
[----:B------:R-:W4:Y:S01]  /*1526c0*/  LDL.LU R43, [R1+0x10e4] ;  /* 0x0010e400012b7983 */ /* 0x000f220000300800 */
[----:B0-----:R-:W-:-:S05]  /*1526d0*/  IADD3 R2, P6, R59, R35, RZ ;  /* 0x000000233b027210 */ /* 0x001fca0007fde0ff */
[----:B------:R-:W-:-:S05]  /*1526e0*/  IMAD.X R3, R0, 0x1, R32, P6 ;  /* 0x0000000100037824 */ /* 0x000fca00030e0620 */
[----:B------:R0:W-:Y:S01]  /*1526f0*/  STL.64 [R1+0x27a0], R2 ;  /* 0x0027a00201007387 */ /* 0x0001e20000100a00 */
[----:B------:R-:W-:Y:S02]  /*152700*/  F2FP.SATFINITE.E4M3.F32.PACK_AB_MERGE_C R5, R54, R52, RZ ;  /* 0x000000343605723e */ /* 0x000fe400048070ff */
[----:B0-----:R-:W-:-:S03]  /*152710*/  IADD3 R2, P6, R59, R31, RZ ;  /* 0x0000001f3b027210 */ /* 0x001fc60007fde0ff */
[----:B------:R-:W-:Y:S01]  /*152720*/  STL [R1+0xa64], R5 ;  /* 0x000a640501007387 */ /* 0x000fe20000100800 */
[----:B------:R-:W-:Y:S01]  /*152730*/  F2FP.SATFINITE.E4M3.F32.PACK_AB_MERGE_C R4, R56, R55, RZ ;  /* 0x000000373804723e */ /* 0x000fe200048070ff */
[----:B------:R-:W-:-:S04]  /*152740*/  IMAD.X R3, R0, 0x1, R28, P6 ;  /* 0x0000000100037824 */ /* 0x000fc800030e061c */
[----:B------:R-:W-:Y:S04]  /*152750*/  STL [R1+0x304], R4 ;  /* 0x0003040401007387 */ /* 0x000fe80000100800 */
[----:B------:R-:W4:Y:S04]  /*152760*/  LDL.LU R52, [R1+0x10e8] ;  /* 0x0010e80001347983 */ /* 0x000f280000300800 */
[----:B------:R-:W4:Y:S04]  /*152770*/  LDL.LU R54, [R1+0x10ec] ;  /* 0x0010ec0001367983 */ /* 0x000f280000300800 */
[----:B------:R-:W4:Y:S04]  /*152780*/  LDL.LU R55, [R1+0x10d0] ;  /* 0x0010d00001377983 */ /* 0x000f280000300800 */
[----:B------:R0:W-:Y:S04]  /*152790*/  STL.64 [R1+0x2798], R2 ;  /* 0x0027980201007387 */ /* 0x0001e80000100a00 */
[----:B------:R-:W4:Y:S01]  /*1527a0*/  LDL.LU R56, [R1+0x10d4] ;  /* 0x0010d40001387983 */ /* 0x000f220000300800 */
[----:B0-----:R-:W-:-:S05]  /*1527b0*/  IADD3 R2, P6, R59, R30, RZ ;  /* 0x0000001e3b027210 */ /* 0x001fca0007fde0ff */
[----:B------:R-:W-:Y:S01]  /*1527c0*/  IMAD.X R3, R0, 0x1, R27, P6 ;  /* 0x0000000100037824 */ /* 0x000fe200030e061b */
[----:B--2---:R-:W-:-:S05]  /*1527d0*/  F2FP.SATFINITE.E4M3.F32.PACK_AB_MERGE_C R5, R48, R7, RZ ;  /* 0x000000073005723e */ /* 0x004fca00048070ff */
[----:B------:R0:W-:Y:S01]  /*1527e0*/  STL [R1+0x29ac], R5 ;  /* 0x0029ac0501007387 */ /* 0x0001e20000100800 */
[----:B---3--:R-:W-:-:S05]  /*1527f0*/  F2FP.SATFINITE.E4M3.F32.PACK_AB_MERGE_C R4, R50, R49, RZ ;  /* 0x000000313204723e */ /* 0x008fca00048070ff */
[----:B------:R1:W-:Y:S01]  /*152800*/  STL [R1+0x270], R4 ;  /* 0x0002700401007387 */ /* 0x0003e20000100800 */
[----:B0-----:R-:W-:-:S03]  /*152810*/  F2FP.SATFINITE.E4M3.F32.PACK_AB_MERGE_C R5, R57, R58, RZ ;  /* 0x0000003a3905723e */ /* 0x001fc600048070ff */
[----:B------:R0:W-:Y:S01]  /*152820*/  STL.64 [R1+0x2790], R2 ;  /* 0x0027900201007387 */ /* 0x0001e20000100a00 */
[----:B-1----:R-:W-:Y:S02]  /*152830*/  F2FP.SATFINITE.E4M3.F32.PACK_AB_MERGE_C R4, R44, R47, RZ ;  /* 0x0000002f2c04723e */ /* 0x002fe400048070ff */
[C---:B0-----:R-:W-:Y:S01]  /*152840*/  IADD3 R2, P6, R59.reuse, R29, RZ ;  /* 0x0000001d3b027210 */ /* 0x041fe20007fde0ff */
[----:B------:R-:W-:Y:S04]  /*152850*/  STL [R1+0x29c4], R5 ;  /* 0x0029c40501007387 */ /* 0x000fe80000100800 */
[----:B------:R-:W-:Y:S01]  /*152860*/  IMAD.X R3, R0, 0x1, R26, P6 ;  /* 0x0000000100037824 */ /* 0x000fe200030e061a */
[----:B------:R-:W-:Y:S04]  /*152870*/  STL [R1+0x230], R4 ;  /* 0x0002300401007387 */ /* 0x000fe80000100800 */
[----:B------:R-:W2:Y:S04]  /*152880*/  LDL.LU R58, [R1+0x10d8] ;  /* 0x0010d800013a7983 */ /* 0x000ea80000300800 */
[----:B------:R-:W2:Y:S04]  /*152890*/  LDL.LU R57, [R1+0x10dc] ;  /* 0x0010dc0001397983 */ /* 0x000ea80000300800 */
[----:B------:R-:W3:Y:S04]  /*1528a0*/  LDL.LU R47, [R1+0x10c0] ;  /* 0x0010c000012f7983 */ /* 0x000ee80000300800 */
[----:B------:R0:W-:Y:S04]  /*1528b0*/  STL.64 [R1+0x2788], R2 ;  /* 0x0027880201007387 */ /* 0x0001e80000100a00 */
[----:B------:R-:W3:Y:S01]  /*1528c0*/  LDL.LU R44, [R1+0x10c4] ;  /* 0x0010c400012c7983 */ /* 0x000ee20000300800 */
[----:B0-----:R-:W-:-:S05]  /*1528d0*/  IADD3 R2, P6, R59, R25, RZ ;  /* 0x000000193b027210 */ /* 0x001fca0007fde0ff */
[----:B------:R-:W-:Y:S01]  /*1528e0*/  IMAD.X R3, R0, 0x1, R23, P6 ;  /* 0x0000000100037824 */ /* 0x000fe200030e0617 */
[----:B----4-:R-:W-:-:S05]  /*1528f0*/  F2FP.SATFINITE.E4M3.F32.PACK_AB_MERGE_C R5, R61, R51, RZ ;  /* 0x000000333d05723e */ /* 0x010fca00048070ff */
[----:B------:R-:W-:Y:S01]  /*152900*/  STL [R1+0x29d4], R5 ;  /* 0x0029d40501007387 */ /* 0x000fe20000100800 */
[----:B------:R-:W-:-:S05]  /*152910*/  F2FP.SATFINITE.E4M3.F32.PACK_AB_MERGE_C R4, R41, R40, RZ ;  /* 0x000000282904723e */ /* 0x000fca00048070ff */
[----:B------:R-:W-:Y:S04]  /*152920*/  STL [R1+0x218], R4 ;  /* 0x0002180401007387 */ /* 0x000fe80000100800 */
[----:B------:R-:W4:Y:S04]  /*152930*/  LDL.LU R6, [R1+0x10c8] ;  /* 0x0010c80001067983 */ /* 0x000f280000300800 */
[----:B------:R-:W4:Y:S04]  /*152940*/  LDL.LU R7, [R1+0x10cc] ;  /* 0x0010cc0001077983 */ /* 0x000f280000300800 */
[----:B------:R-:W4:Y:S04]  /*152950*/  LDL.LU R40, [R1+0x10b0] ;  /* 0x0010b00001287983 */ /* 0x000f280000300800 */
[----:B------:R0:W-:Y:S04]  /*152960*/  STL.64 [R1+0x2780], R2 ;  /* 0x0027800201007387 */ /* 0x0001e80000100a00 */
[----:B------:R-:W4:Y:S04]  /*152970*/  LDL.LU R41, [R1+0x10b4] ;  /* 0x0010b40001297983 */ /* 0x000f280000300800 */
[----:B------:R-:W4:Y:S01]  /*152980*/  LDL.LU R61, [R1+0x10b8] ;  /* 0x0010b800013d7983 */ /* 0x000f220000300800 */
[----:B0-----:R-:W-:-:S05]  /*152990*/  F2FP.SATFINITE.E4M3.F32.PACK_AB_MERGE_C R3, R45, R60, RZ ;  /* 0x0000003c2d03723e */ /* 0x001fca00048070ff */
[----:B------:R-:W-:Y:S04]  /*1529a0*/  STL [R1+0x29e0], R3 ;  /* 0x0029e00301007387 */ /* 0x000fe80000100800 */
[----:B------:R-:W4:Y:S01]  /*1529b0*/  LDL.LU R60, [R1+0x10bc] ;  /* 0x0010bc00013c7983 */ /* 0x000f220000300800 */
[----:B------:R-:W-:-:S05]  /*1529c0*/  F2FP.SATFINITE.E4M3.F32.PACK_AB_MERGE_C R2, R43, R42, RZ ;  /* 0x0000002a2b02723e */ /* 0x000fca00048070ff */
[----:B------:R0:W-:Y:S04]  /*1529d0*/  STL [R1+0xb50], R2 ;  /* 0x000b500201007387 */ /* 0x0001e80000100800 */
[----:B------:R-:W4:Y:S04]  /*1529e0*/  LDL.LU R45, [R1+0x10a0] ;  /* 0x0010a000012d7983 */ /* 0x000f280000300800 */
[----:B------:R-:W4:Y:S01]  /*1529f0*/  LDL.LU R42, [R1+0x10a4] ;  /* 0x0010a400012a7983 */ /* 0x000f220000300800 */
[----:B0-----:R-:W-:-:S03]  /*152a00*/  IADD3 R2, P6, R59, R24, RZ ;  /* 0x000000183b027210 */ /* 0x001fc60007fde0ff */
[----:B------:R-:W4:Y:S02]  /*152a10*/  LDL.LU R43, [R1+0xc] ;  /* 0x00000c00012b7983 */ /* 0x000f240000300800 */
[----:B------:R-:W-:-:S05]  /*152a20*/  IMAD.X R3, R0, 0x1, R22, P6 ;  /* 0x0000000100037824 */ /* 0x000fca00030e0616 */
[----:B------:R0:W-:Y:S04]  /*152a30*/  STL.64 [R1+0x2778], R2 ;  /* 0x0027780201007387 */ /* 0x0001e80000100a00 */
[----:B------:R-:W4:Y:S01]  /*152a40*/  LDL.LU R48, [R1+0x10a8] ;  /* 0x0010a80001307983 */ /* 0x000f220000300800 */
[----:B0-----:R-:W-:-:S05]  /*152a50*/  F2FP.SATFINITE.E4M3.F32.PACK_AB_MERGE_C R3, R54, R52, RZ ;  /* 0x000000343603723e */ /* 0x001fca00048070ff */
[----:B------:R-:W-:Y:S04]  /*152a60*/  STL [R1+0xb54], R3 ;  /* 0x000b540301007387 */ /* 0x000fe80000100800 */
[----:B------:R-:W4:Y:S01]  /*152a70*/  LDL.LU R49, [R1+0x10ac] ;  /* 0x0010ac0001317983 */ /* 0x000f220000300800 */
[----:B------:R-:W-:-:S05]  /*152a80*/  F2FP.SATFINITE.E4M3.F32.PACK_AB_MERGE_C R2, R56, R55, RZ ;  /* 0x000000373802723e */ /* 0x000fca00048070ff */
[----:B------:R0:W-:Y:S04]  /*152a90*/  STL [R1+0xa48], R2 ;  /* 0x000a480201007387 */ /* 0x0001e80000100800 */
[----:B------:R-:W4:Y:S04]  /*152aa0*/  LDL.LU R50, [R1+0xb30] ;  /* 0x000b300001327983 */ /* 0x000f280000300800 */
[----:B------:R-:W4:Y:S04]  /*152ab0*/  LDL.LU R51, [R1+0xb34] ;  /* 0x000b340001337983 */ /* 0x000f280000300800 */
[----:B------:R-:W4:Y:S04]  /*152ac0*/  LDL.LU R52, [R1+0xb38] ;  /* 0x000b380001347983 */ /* 0x000f280000300800 */
[----:B------:R-:W4:Y:S01]  /*152ad0*/  LDL.LU R54, [R1+0xb3c] ;  /* 0x000b3c0001367983 */ /* 0x000f220000300800 */
[----:B0-----:R-:W-:-:S03]  /*152ae0*/  IADD3 R2, P6, R59, R21, RZ ;  /* 0x000000153b027210 */ /* 0x001fc60007fde0ff */
[----:B------:R-:W4:Y:S04]  /*152af0*/  LDL.LU R55, [R1+0xa30] ;  /* 0x000a300001377983 */ /* 0x000f280000300800 */
[----:B------:R-:W4:Y:S01]  /*152b00*/  LDL.LU R56, [R1+0xa34] ;  /* 0x000a340001387983 */ /* 0x000f220000300800 */
[----:B------:R-:W-:-:S05]  /*152b10*/  IMAD.X R3, R0, 0x1, R18, P6 ;  /* 0x0000000100037824 */ /* 0x000fca00030e0612 */
[----:B------:R0:W-:Y:S02]  /*152b20*/  STL.64 [R1+0x2770], R2 ;  /* 0x0027700201007387 */ /* 0x0001e40000100a00 */
[----:B0-----:R-:W-:-:S05]  /*152b30*/  IADD3 R2, P6, R59, R20, RZ ;  /* 0x000000143b027210 */ /* 0x001fca0007fde0ff */
[----:B------:R-:W-:Y:S01]  /*152b40*/  IMAD.X R3, R0, 0x1, R16, P6 ;  /* 0x0000000100037824 */ /* 0x000fe200030e0610 */
[----:B--2---:R-:W-:-:S05]  /*152b50*/  F2FP.SATFINITE.E4M3.F32.PACK_AB_MERGE_C R5, R57, R58, RZ ;  /* 0x0000003a3905723e */ /* 0x004fca00048070ff */
[----:B------:R-:W-:Y:S01]  /*152b60*/  STL [R1+0xa4c], R5 ;  /* 0x000a4c0501007387 */ /* 0x000fe20000100800 */
[----:B---3--:R-:W-:-:S05]  /*152b70*/  F2FP.SATFINITE.E4M3.F32.PACK_AB_MERGE_C R4, R44, R47, RZ ;  /* 0x0000002f2c04723e */ /* 0x008fca00048070ff */
[----:B------:R-:W-:Y:S04]  /*152b80*/  STL [R1+0x2968], R4 ;  /* 0x0029680401007387 */ /* 0x000fe80000100800 */
[----:B------:R-:W2:Y:S04]  /*152b90*/  LDL.LU R58, [R1+0xa38] ;  /* 0x000a3800013a7983 */ /* 0x000ea80000300800 */
[----:B------:R-:W2:Y:S04]  /*152ba0*/  LDL.LU R57, [R1+0xa3c] ;  /* 0x000a3c0001397983 */ /* 0x000ea80000300800 */
[----:B------:R-:W3:Y:S04]  /*152bb0*/  LDL.LU R47, [R1+0xa20] ;  /* 0x000a2000012f7983 */ /* 0x000ee80000300800 */
[----:B------:R4:W-:Y:S04]  /*152bc0*/  STL.64 [R1+0x2760], R2 ;  /* 0x0027600201007387 */ /* 0x0009e80000100a00 */
[----:B------:R-:W3:Y:S01]  /*152bd0*/  LDL.LU R44, [R1+0xa24] ;  /* 0x000a2400012c7983 */ /* 0x000ee20000300800 */
[----:B----4-:R-:W-:-:S02]  /*152be0*/  F2FP.SATFINITE.E4M3.F32.PACK_AB_MERGE_C R3, R7, R6, RZ ;  /* 0x000000060703723e */ /* 0x010fc400048070ff */
[----:B------:R-:W-:Y:S02]  /*152bf0*/  F2FP.SATFINITE.E4M3.F32.PACK_AB_MERGE_C R2, R41, R40, RZ ;  /* 0x000000282902723e */ /* 0x000fe400048070ff */
[----:B------:R-:W4:Y:S04]  /*152c00*/  LDL.LU R40, [R1+0xa28] ;  /* 0x000a280001287983 */ /* 0x000f280000300800 */
[----:B------:R-:W-:Y:S04]  /*152c10*/  STL [R1+0x2970], R3 ;  /* 0x0029700301007387 */ /* 0x000fe80000100800 */
[----:B------:R-:W4:Y:S04]  /*152c20*/  LDL.LU R41, [R1+0xa2c] ;  /* 0x000a2c0001297983 */ /* 0x000f280000300800 */
[----:B------:R0:W-:Y:S02]  /*152c30*/  STL [R1+0xa40], R2 ;  /* 0x000a400201007387 */ /* 0x0001e40000100800 */
[----:B0-----:R-:W-:-:S05]  /*152c40*/  IADD3 R2, P6, R59, R19, RZ ;  /* 0x000000133b027210 */ /* 0x001fca0007fde0ff */
[----:B------:R-:W-:Y:S01]  /*152c50*/  IMAD.X R3, R0, 0x1, R15, P6 ;  /* 0x0000000100037824 */ /* 0x000fe200030e060f */
[----:B------:R-:W-:-:S04]  /*152c60*/  F2FP.SATFINITE.E4M3.F32.PACK_AB_MERGE_C R5, R60, R61, RZ ;  /* 0x0000003d3c05723e */ /* 0x000fc800048070ff */
[----:B------:R0:W-:Y:S01]  /*152c70*/  STL.64 [R1+0x2768], R2 ;  /* 0x0027680201007387 */ /* 0x0001e20000100a00 */
[----:B------:R-:W-:-:S03]  /*152c80*/  F2FP.SATFINITE.E4M3.F32.PACK_AB_MERGE_C R4, R42, R45, RZ ;  /* 0x0000002d2a04723e */ /* 0x000fc600048070ff */
[----:B------:R1:W-:Y:S01]  /*152c90*/  STL [R1+0xa44], R5 ;  /* 0x000a440501007387 */ /* 0x0003e20000100800 */
[----:B0-----:R-:W-:-:S03]  /*152ca0*/  IADD3 R2, P6, R59, R17, RZ ;  /* 0x000000113b027210 */ /* 0x001fc60007fde0ff */
[----:B------:R-:W-:Y:S02]  /*152cb0*/  STL.64 [R1+0x86b0], R16 ;  /* 0x0086b01001007387 */ /* 0x000fe40000100a00 */
[----:B------:R-:W-:Y:S02]  /*152cc0*/  IMAD.X R3, R0, 0x1, R14, P6 ;  /* 0x0000000100037824 */ /* 0x000fe400030e060e */
[----:B------:R-:W-:Y:S04]  /*152cd0*/  STL [R1+0x274], R4 ;  /* 0x0002740401007387 */ /* 0x000fe80000100800 */
[----:B------:R-:W4:Y:S04]  /*152ce0*/  LDL.LU R61, [R1+0x1220] ;  /* 0x00122000013d7983 */ /* 0x000f280000300800 */
[----:B------:R-:W4:Y:S04]  /*152cf0*/  LDL.LU R60, [R1+0x1224] ;  /* 0x00122400013c7983 */ /* 0x000f280000300800 */
[----:B------:R-:W4:Y:S04]  /*152d00*/  LDL.LU R45, [R1+0x1228] ;  /* 0x00122800012d7983 */ /* 0x000f280000300800 */
[----:B------:R0:W-:Y:S04]  /*152d10*/  STL.64 [R1+0x2758], R2 ;  /* 0x0027580201007387 */ /* 0x0001e80000100a00 */
[----:B------:R-:W4:Y:S01]  /*152d20*/  LDL.LU R42, [R1+0x122c] ;  /* 0x00122c00012a7983 */ /* 0x000f220000300800 */
[----:B-1----:R-:W-:-:S02]  /*152d30*/  F2FP.SATFINITE.E4M3.F32.PACK_AB_MERGE_C R5, R49, R48, RZ ;  /* 0x000000303105723e */ /* 0x002fc400048070ff */
[----:B0-----:R-:W-:-:S03]  /*152d40*/  IADD3 R2, P6, R59, R13, RZ ;  /* 0x0000000d3b027210 */ /* 0x001fc60007fde0ff */
[----:B------:R-:W-:Y:S02]  /*152d50*/  STL [R1+0x2ec], R5 ;  /* 0x0002ec0501007387 */ /* 0x000fe40000100800 */
[----:B------:R-:W-:Y:S01]  /*152d60*/  IMAD.X R3, R0, 0x1, R11, P6 ;  /* 0x0000000100037824 */ /* 0x000fe200030e060b */
[----:B------:R-:W-:-:S05]  /*152d70*/  F2FP.SATFINITE.E4M3.F32.PACK_AB_MERGE_C R4, R51, R50, RZ ;  /* 0x000000323304723e */ /* 0x000fca00048070ff */
        /* <DEDUP_REMOVED lines=13> */
[----:B0-----:R-:W-:-:S05]  /*152e50*/  IADD3 R2, P6, R59, R10, RZ ;  /* 0x0000000a3b027210 */ /* 0x001fca0007fde0ff */
[----:B------:R-:W-:-:S05]  /*152e60*/  IMAD.X R3, R0, 0x1, R8, P6 ;  /* 0x0000000100037824 */ /* 0x000fca00030e0608 */
[----:B------:R2:W-:Y:S04]  /*152e70*/  STL.64 [R1+0x2748], R2 ;  /* 0x0027480201007387 */ /* 0x0005e80000100a00 */
[----:B------:R-:W4:Y:S01]  /*152e80*/  LDL.LU R56, [R1+0x1200] ;  /* 0x0012000001387983 */ /* 0x000f220000300800 */
[----:B--2---:R-:W-:-:S05]  /*152e90*/  F2FP.SATFINITE.E4M3.F32.PACK_AB_MERGE_C R2, R57, R58, RZ ;  /* 0x0000003a3902723e */ /* 0x004fca00048070ff */
[----:B------:R0:W-:Y:S04]  /*152ea0*/  STL [R1+0x21c], R2 ;  /* 0x00021c0201007387 */ /* 0x0001e80000100800 */
[----:B------:R-:W2:Y:S01]  /*152eb0*/  LDL.LU R59, [R1+0x1204] ;  /* 0x00120400013b7983 */ /* 0x000ea20000300800 */
[----:B---3--:R-:W-:Y:S02]  /*152ec0*/  F2FP.SATFINITE.E4M3.F32.PACK_AB_MERGE_C R0, R44, R47, RZ ;  /* 0x0000002f2c00723e */ /* 0x008fe400048070ff */
[----:B0-----:R-:W-:-:S03]  /*152ed0*/  IADD3 R2, P6, R43, R39, RZ ;  /* 0x000000272b027210 */ /* 0x001fc60007fde0ff */
[----:B------:R0:W-:Y:S04]  /*152ee0*/  STL [R1+0x208], R0 ;  /* 0x0002080001007387 */ /* 0x0001e80000100800 */
[----:B------:R-:W3:Y:S04]  /*152ef0*/  LDL.LU R58, [R1+0x1208] ;  /* 0x00120800013a7983 */ /* 0x000ee80000300800 */
[----:B------:R-:W3:Y:S01]  /*152f00*/  LDL.LU R57, [R1+0x120c] ;  /* 0x00120c0001397983 */ /* 0x000ee20000300800 */
[----:B0-----:R-:W-:-:S05]  /*152f10*/  SHF.R.S32.HI R0, RZ, 0x1f, R43 ;  /* 0x0000001fff007819 */ /* 0x001fca000001142b */
[----:B------:R-:W-:Y:S01]  /*152f20*/  IMAD.X R3, R0, 0x1, R38, P6 ;  /* 0x0000000100037824 */ /* 0x000fe200030e0626 */
[----:B----4-:R-:W-:-:S05]  /*152f30*/  F2FP.SATFINITE.E4M3.F32.PACK_AB_MERGE_C R4, R41, R40, RZ ;  /* 0x000000282904723e */ /* 0x010fca00048070ff */
        /* <DEDUP_REMOVED lines=8> */
[----:B------:R-:W-:-:S05]  /*152fc0*/  F2FP.SATFINITE.E4M3.F32.PACK_AB_MERGE_C R61, R60, R61, RZ ;  /* 0x0000003d3c3d723e */ /* 0x000fca00048070ff */
[----:B------:R-:W-:Y:S01]  /*152fd0*/  STL [R1+0x8500], R61 ;  /* 0x0085003d01007387 */ /* 0x000fe20000100800 */
[----:B------:R-:W-:-:S05]  /*152fe0*/  F2FP.SATFINITE.E4M3.F32.PACK_AB_MERGE_C R60, R42, R45, RZ ;  /* 0x0000002d2a3c723e */ /* 0x000fca00048070ff */
[----:B------:R-:W-:Y:S04]  /*152ff0*/  STL [R1+0x84fc], R60 ;  /* 0x0084fc3c01007387 */ /* 0x000fe80000100800 */
[----:B------:R0:W-:Y:S04]  /*153000*/  STL.64 [R1+0x2730], R2 ;  /* 0x0027300201007387 */ /* 0x0001e80000100a00 */
[----:B0-----:R-:W4:Y:S04]  /*153010*/  LDL.LU R2, [R1+0x11e0] ;  /* 0x0011e00001027983 */ /* 0x001f280000300800 */
[----:B------:R-:W4:Y:S04]  /*153020*/  LDL.LU R5, [R1+0x11e4] ;  /* 0x0011e40001057983 */ /* 0x000f280000300800 */
[----:B------:R-:W4:Y:S04]  /*153030*/  LDL.LU R45, [R1+0x11e8] ;  /* 0x0011e800012d7983 */ /* 0x000f280000300800 */
[----:B------:R-:W4:Y:S01]  /*153040*/  LDL.LU R42, [R1+0x11ec] ;  /* 0x0011ec00012a7983 */ /* 0x000f220000300800 */
[----:B------:R-:W-:-:S02]  /*153050*/  IADD3 R16, P6, R43, R36, RZ ;  /* 0x000000242b107210 */ /* 0x000fc40007fde0ff */
[----:B------:R-:W-:-:S05]  /*153060*/  F2FP.SATFINITE.E4M3.F32.PACK_AB_MERGE_C R55, R55, R51, RZ ;  /* 0x000000333737723e */ /* 0x000fca00048070ff */
[----:B------:R-:W-:Y:S04]  /*153070*/  STL [R1+0x852c], R55 ;  /* 0x00852c3701007387 */ /* 0x000fe80000100800 */
[----:B------:R-:W4:Y:S01]  /*153080*/  LDL.LU R3, [R1+0xc20] ;  /* 0x000c200001037983 */ /* 0x000f220000300800 */
[----:B------:R-:W-:-:S03]  /*153090*/  F2FP.SATFINITE.E4M3.F32.PACK_AB_MERGE_C R4, R54, R52, RZ ;  /* 0x000000343604723e */ /* 0x000fc600048070ff */
[----:B------:R-:W4:Y:S04]  /*1530a0*/  LDL.LU R7, [R1+0xc24] ;  /* 0x000c240001077983 */ /* 0x000f280000300800 */
[----:B------:R2:W-:Y:S04]  /*1530b0*/  STL [R1+0xa2c], R4 ;  /* 0x000a2c0401007387 */ /* 0x0005e80000100800 */
[----:B------:R-:W4:Y:S04]  /*1530c0*/  LDL.LU R48, [R1+0xc28] ;  /* 0x000c280001307983 */ /* 0x000f280000300800 */
[----:B------:R-:W4:Y:S01]  /*1530d0*/  LDL.LU R49, [R1+0xc2c] ;  /* 0x000c2c0001317983 */ /* 0x000f220000300800 */
[----:B------:R-:W-:-:S03]  /*1530e0*/  IMAD.X R17, R0, 0x1, R33, P6 ;  /* 0x0000000100117824 */ /* 0x000fc600030e0621 */
[----:B------:R-:W4:Y:S04]  /*1530f0*/  LDL.LU R51, [R1+0xa10] ;  /* 0x000a100001337983 */ /* 0x000f280000300800 */
[----:B------:R-:W4:Y:S01]  /*153100*/  LDL.LU R54, [R1+0xa14] ;  /* 0x000a140001367983 */ /* 0x000f220000300800 */
[----:B--2---:R-:W-:-:S03]  /*153110*/  F2FP.SATFINITE.E4M3.F32.PACK_AB_MERGE_C R4, R59, R56, RZ ;  /* 0x000000383b04723e */ /* 0x004fc600048070ff */
[----:B------:R-:W2:Y:S04]  /*153120*/  LDL.LU R56, [R1+0xa18] ;  /* 0x000a180001387983 */ /* 0x000ea80000300800 */
[----:B------:R0:W-:Y:S04]  /*153130*/  STL.64 [R1+0x2728], R16 ;  /* 0x0027281001007387 */ /* 0x0001e80000100a00 */
[----:B------:R-:W-:Y:S01]  /*153140*/  STL [R1+0x296c], R4 ;  /* 0x00296c0401007387 */ /* 0x000fe20000100800 */
[----:B---3--:R-:W-:-:S03]  /*153150*/  F2FP.SATFINITE.E4M3.F32.PACK_AB_MERGE_C R52, R57, R58, RZ ;  /* 0x0000003a3934723e */ /* 0x008fc600048070ff */
[----:B------:R-:W2:Y:S01]  /*153160*/  LDL.LU R58, [R1+0xa1c] ;  /* 0x000a1c00013a7983 */ /* 0x000ea20000300800 */
[----:B0-----:R-:W-:-:S05]  /*153170*/  IADD3 R16, P6, R43, R35, RZ ;  /* 0x000000232b107210 */ /* 0x001fca0007fde0ff */
[----:B------:R-:W-:Y:S01]  /*153180*/  IMAD.X R17, R0, 0x1, R32, P6 ;  /* 0x0000000100117824 */ /* 0x000fe200030e0620 */
[----:B------:R-:W-:Y:S01]  /*153190*/  STL [R1+0x8340], R52 ;  /* 0x0083403401007387 */ /* 0x000fe20000100800 */
[----:B----4-:R-:W-:-:S05]  /*1531a0*/  F2FP.SATFINITE.E4M3.F32.PACK_AB_MERGE_C R50, R44, R47, RZ ;  /* 0x0000002f2c32723e */ /* 0x010fca00048070ff */
[----:B------:R-:W-:Y:S04]  /*1531b0*/  STL [R1+0x8548], R50 ;  /* 0x0085483201007387 */ /* 0x000fe80000100800 */
[----:B------:R0:W-:Y:S04]  /*1531c0*/  STL.64 [R1+0x2720], R16 ;  /* 0x0027201001007387 */ /* 0x0001e80000100a00 */
[----:B------:R-:W3:Y:S01]  /*1531d0*/  LDL.LU R59, [R1+0xa00] ;  /* 0x000a0000013b7983 */ /* 0x000ee20000300800 */
[----:B------:R-:W-:-:S03]  /*1531e0*/  F2FP.SATFINITE.E4M3.F32.PACK_AB_MERGE_C R6, R41, R40, RZ ;  /* 0x000000282906723e */ /* 0x000fc600048070ff */
[----:B------:R-:W3:Y:S04]  /*1531f0*/  LDL.LU R57, [R1+0xa04] ;  /* 0x000a040001397983 */ /* 0x000ee80000300800 */
[----:B------:R-:W4:Y:S01]  /*153200*/  LDL.LU R47, [R1+0xa08] ;  /* 0x000a0800012f7983 */ /* 0x000f220000300800 */
[----:B0-----:R-:W-:-:S03]  /*153210*/  IADD3 R16, P6, R43, R31, RZ ;  /* 0x0000001f2b107210 */ /* 0x001fc60007fde0ff */
[----:B------:R-:W4:Y:S02]  /*153220*/  LDL.LU R44, [R1+0xa0c] ;  /* 0x000a0c00012c7983 */ /* 0x000f240000300800 */
[----:B------:R-:W-:Y:S02]  /*153230*/  IMAD.X R17, R0, 0x1, R28, P6 ;  /* 0x0000000100117824 */ /* 0x000fe400030e061c */
[----:B------:R-:W-:Y:S04]  /*153240*/  STL [R1+0x8544], R6 ;  /* 0x0085440601007387 */ /* 0x000fe80000100800 */
[----:B------:R-:W4:Y:S04]  /*153250*/  LDL.LU R40, [R1+0x11d0] ;  /* 0x0011d00001287983 */ /* 0x000f280000300800 */
[----:B------:R-:W4:Y:S04]  /*153260*/  LDL.LU R41, [R1+0x11d4] ;  /* 0x0011d40001297983 */ /* 0x000f280000300800 */
[----:B------:R-:W-:Y:S01]  /*153270*/  STL.64 [R1+0x2718], R16 ;  /* 0x0027181001007387 */ /* 0x000fe20000100a00 */
[----:B------:R-:W-:-:S02]  /*153280*/  F2FP.SATFINITE.E4M3.F32.PACK_AB_MERGE_C R4, R5, R2, RZ ;  /* 0x000000020504723e */ /* 0x000fc400048070ff */
[----:B------:R-:W-:Y:S02]  /*153290*/  F2FP.SATFINITE.E4M3.F32.PACK_AB_MERGE_C R2, R42, R45, RZ ;  /* 0x0000002d2a02723e */ /* 0x000fe400048070ff */
[----:B------:R-:W4:Y:S04]  /*1532a0*/  LDL.LU R45, [R1+0x11d8] ;  /* 0x0011d800012d7983 */ /* 0x000f280000300800 */
[----:B------:R0:W-:Y:S04]  /*1532b0*/  STL [R1+0x26c], R4 ;  /* 0x00026c0401007387 */ /* 0x0001e80000100800 */
[----:B------:R-:W4:Y:S01]  /*1532c0*/  LDL.LU R42, [R1+0x11dc] ;  /* 0x0011dc00012a7983 */ /* 0x000f220000300800 */
[----:B0-----:R-:W-:-:S03]  /*1532d0*/  IADD3 R4, P6, R43, R30, RZ ;  /* 0x0000001e2b047210 */ /* 0x001fc60007fde0ff */
[----:B------:R0:W-:Y:S02]  /*1532e0*/  STL [R1+0x2998], R2 ;  /* 0x0029980201007387 */ /* 0x0001e40000100800 */
[----:B------:R-:W-:Y:S01]  /*1532f0*/  IMAD.X R5, R0, 0x1, R27, P6 ;  /* 0x0000000100057824 */ /* 0x000fe200030e061b */
[----:B0-----:R-:W-:-:S04]  /*153300*/  IADD3 R2, P6, R43, R29, RZ ;  /* 0x0000001d2b027210 */ /* 0x001fc80007fde0ff */
[----:B------:R0:W-:Y:S02]  /*153310*/  STL.64 [R1+0x2710], R4 ;  /* 0x0027100401007387 */ /* 0x0001e40000100a00 */
[----:B0-----:R-:W-:Y:S01]  /*153320*/  F2FP.SATFINITE.E4M3.F32.PACK_AB_MERGE_C R5, R7, R3, RZ ;  /* 0x000000030705723e */ /* 0x001fe200048070ff */
[----:B------:R-:W-:Y:S01]  /*153330*/  IMAD.X R3, R0, 0x1, R26, P6 ;  /* 0x0000000100037824 */ /* 0x000fe200030e061a */
[----:B------:R-:W-:-:S03]  /*153340*/  F2FP.SATFINITE.E4M3.F32.PACK_AB_MERGE_C R4, R49, R48, RZ ;  /* 0x000000303104723e */ /* 0x000fc600048070ff */
[----:B------:R-:W-:Y:S04]  /*153350*/  STL [R1+0x22c], R5 ;  /* 0x00022c0501007387 */ /* 0x000fe80000100800 */
[----:B------:R0:W-:Y:S04]  /*153360*/  STL [R1+0x299c], R4 ;  /* 0x00299c0401007387 */ /* 0x0001e80000100800 */
[----:B------:R1:W-:Y:S04]  /*153370*/  STL.64 [R1+0x2708], R2 ;  /* 0x0027080201007387 */ /* 0x0003e80000100a00 */
[----:B------:R-:W4:Y:S01]  /*153380*/  LDL.LU R60, [R1+0x11c0] ;  /* 0x0011c000013c7983 */ /* 0x000f220000300800 */
[----:B------:R-:W-:-:S03]  /*153390*/  IADD3 R16, P6, R43, R25, RZ ;  /* 0x000000192b107210 */ /* 0x000fc60007fde0ff */
[----:B0-----:R-:W4:Y:S01]  /*1533a0*/  LDL.LU R4, [R1+0x11c4] ;  /* 0x0011c40001047983 */ /* 0x001f220000300800 */
[----:B-1----:R-:W-:-:S05]  /*1533b0*/  F2FP.SATFINITE.E4M3.F32.PACK_AB_MERGE_C R2, R54, R51, RZ ;  /* 0x000000333602723e */ /* 0x002fca00048070ff */
[----:B------:R0:W-:Y:S04]  /*1533c0*/  STL [R1+0x20c], R2 ;  /* 0x00020c0201007387 */ /* 0x0001e80000100800 */
[----:B------:R-:W4:Y:S01]  /*1533d0*/  LDL.LU R53, [R1+0x11c8] ;  /* 0x0011c80001357983 */ /* 0x000f220000300800 */
[----:B------:R-:W-:-:S03]  /*1533e0*/  IMAD.X R17, R0, 0x1, R23, P6 ;  /* 0x0000000100117824 */ /* 0x000fc600030e0617 */
[----:B0-----:R-:W4:Y:S04]  /*1533f0*/  LDL.LU R2, [R1+0x11cc] ;  /* 0x0011cc0001027983 */ /* 0x001f280000300800 */
[----:B------:R-:W4:Y:S04]  /*153400*/  LDL.LU R5, [R1+0x11b0] ;  /* 0x0011b00001057983 */ /* 0x000f280000300800 */
[----:B------:R-:W4:Y:S01]  /*153410*/  LDL.LU R7, [R1+0x11b4] ;  /* 0x0011b40001077983 */ /* 0x000f220000300800 */
[----:B--2---:R-:W-:-:S05]  /*153420*/  F2FP.SATFINITE.E4M3.F32.PACK_AB_MERGE_C R3, R58, R56, RZ ;  /* 0x000000383a03723e */ /* 0x004fca00048070ff */
[----:B------:R-:W-:Y:S04]  /*153430*/  STL [R1+0x29a0], R3 ;  /* 0x0029a00301007387 */ /* 0x000fe80000100800 */
[----:B------:R-:W2:Y:S04]  /*153440*/  LDL.LU R48, [R1+0x11b8] ;  /* 0x0011b80001307983 */ /* 0x000ea80000300800 */
[----:B------:R-:W2:Y:S04]  /*153450*/  LDL.LU R49, [R1+0x11bc] ;  /* 0x0011bc0001317983 */ /* 0x000ea80000300800 */
[----:B------:R-:W2:Y:S04]  /*153460*/  LDL.LU R51, [R1+0x11a0] ;  /* 0x0011a00001337983 */ /* 0x000ea80000300800 */
[----:B------:R-:W2:Y:S04]  /*153470*/  LDL.LU R54, [R1+0x11a4] ;  /* 0x0011a40001367983 */ /* 0x000ea80000300800 */
[----:B------:R-:W2:Y:S04]  /*153480*/  LDL.LU R56, [R1+0x11a8] ;  /* 0x0011a80001387983 */ /* 0x000ea80000300800 */
[----:B------:R-:W2:Y:S04]  /*153490*/  LDL.LU R58, [R1+0x11ac] ;  /* 0x0011ac00013a7983 */ /* 0x000ea80000300800 */
[----:B------:R0:W-:Y:S02]  /*1534a0*/  STL.64 [R1+0x2700], R16 ;  /* 0x0027001001007387 */ /* 0x0001e40000100a00 */
[----:B0-----:R-:W-:-:S05]  /*1534b0*/  IADD3 R16, P6, R43, R24, RZ ;  /* 0x000000182b107210 */ /* 0x001fca0007fde0ff */
[----:B------:R-:W-:Y:S01]  /*1534c0*/  IMAD.X R17, R0, 0x1, R22, P6 ;  /* 0x0000000100117824 */ /* 0x000fe200030e0616 */
[----:B---3--:R-:W-:Y:S02]  /*1534d0*/  F2FP.SATFINITE.E4M3.F32.PACK_AB_MERGE_C R6, R57, R59, RZ ;  /* 0x0000003b3906723e */ /* 0x008fe400048070ff */
[----:B----4-:R-:W-:-:S03]  /*1534e0*/  F2FP.SATFINITE.E4M3.F32.PACK_AB_MERGE_C R3, R44, R47, RZ ;  /* 0x0000002f2c03723e */ /* 0x010fc600048070ff */
[----:B------:R-:W-:Y:S04]  /*1534f0*/  STL [R1+0x1f4], R6 ;  /* 0x0001f40601007387 */ /* 0x000fe80000100800 */
[----:B------:R0:W-:Y:S02]  /*153500*/  STL [R1+0x29a8], R3 ;  /* 0x0029a80301007387 */ /* 0x0001e40000100800 */
[----:B0-----:R-:W-:Y:S02]  /*153510*/  F2FP.SATFINITE.E4M3.F32.PACK_AB_MERGE_C R3, R41, R40, RZ ;  /* 0x000000282903723e */ /* 0x001fe400048070ff */
[----:B------:R-:W3:Y:S04]  /*153520*/  LDL.LU R40, [R1+0x1190] ;  /* 0x0011900001287983 */ /* 0x000ee80000300800 */
[----:B------:R-:W3:Y:S04]  /*153530*/  LDL.LU R41, [R1+0x1194] ;  /* 0x0011940001297983 */ /* 0x000ee80000300800 */
[----:B------:R0:W-:Y:S04]  /*153540*/  STL.64 [R1+0x26f8], R16 ;  /* 0x0026f81001007387 */ /* 0x0001e80000100a00 */
[----:B------:R1:W-:Y:S01]  /*153550*/  STL [R1+0xa7c], R3 ;  /* 0x000a7c0301007387 */ /* 0x0003e20000100800 */
[----:B0-----:R-:W-:-:S03]  /*153560*/  IADD3 R16, P6, R43, R21, RZ ;  /* 0x000000152b107210 */ /* 0x001fc60007fde0ff */
[----:B-1----:R-:W4:Y:S04]  /*153570*/  LDL.LU R3, [R1+0x8] ;  /* 0x0000080001037983 */ /* 0x002f280000300800 */
[----:B------:R-:W4:Y:S01]  /*153580*/  LDL.LU R59, [R1+0x1198] ;  /* 0x00119800013b7983 */ /* 0x000f220000300800 */
[----:B------:R-:W-:-:S03]  /*153590*/  IMAD.X R17, R0, 0x1, R18, P6 ;  /* 0x0000000100117824 */ /* 0x000fc600030e0612 */
[----:B------:R-:W4:Y:S04]  /*1535a0*/  LDL.LU R57, [R1+0x119c] ;  /* 0x00119c0001397983 */ /* 0x000f280000300800 */
[----:B------:R-:W4:Y:S04]  /*1535b0*/  LDL.LU R47, [R1+0xc10] ;  /* 0x000c1000012f7983 */ /* 0x000f280000300800 */
[----:B------:R-:W4:Y:S01]  /*1535c0*/  LDL.LU R44, [R1+0xc14] ;  /* 0x000c1400012c7983 */ /* 0x000f220000300800 */
[----:B------:R-:W-:-:S03]  /*1535d0*/  F2FP.SATFINITE.E4M3.F32.PACK_AB_MERGE_C R61, R42, R45, RZ ;  /* 0x0000002d2a3d723e */ /* 0x000fc600048070ff */
[----:B------:R-:W4:Y:S04]  /*1535e0*/  LDL.LU R45, [R1+0xc18] ;  /* 0x000c1800012d7983 */ /* 0x000f280000300800 */
[----:B------:R-:W4:Y:S04]  /*1535f0*/  LDL.LU R42, [R1+0xc1c] ;  /* 0x000c1c00012a7983 */ /* 0x000f280000300800 */
[----:B------:R-:W-:Y:S04]  /*153600*/  STL [R1+0x8504], R61 ;  /* 0x0085043d01007387 */ /* 0x000fe80000100800 */
[----:B------:R0:W-:Y:S04]  /*153610*/  STL.64 [R1+0x26f0], R16 ;  /* 0x0026f01001007387 */ /* 0x0001e80000100a00 */
[----:B0-----:R-:W3:Y:S01]  /*153620*/  LDL.LU.64 R16, [R1+0x86b0] ;  /* 0x0086b00001107983 */ /* 0x001ee20000300a00 */
[----:B------:R-:W-:-:S02]  /*153630*/  IADD3 R52, P6, R43, R20, RZ ;  /* 0x000000142b347210 */ /* 0x000fc40007fde0ff */
[----:B------:R-:W-:-:S05]  /*153640*/  F2FP.SATFINITE.E4M3.F32.PACK_AB_MERGE_C R4, R4, R60, RZ ;  /* 0x0000003c0404723e */ /* 0x000fca00048070ff */
[----:B------:R-:W-:Y:S04]  /*153650*/  STL [R1+0xa00], R4 ;  /* 0x000a000401007387 */ /* 0x000fe80000100800 */
[----:B------:R-:W-:Y:S01]  /*153660*/  STL.64 [R1+0x86a8], R20 ;  /* 0x0086a81401007387 */ /* 0x000fe20000100a00 */
[----:B------:R-:W-:-:S05]  /*153670*/  F2FP.SATFINITE.E4M3.F32.PACK_AB_MERGE_C R2, R2, R53, RZ ;  /* 0x000000350202723e */ /* 0x000fca00048070ff */
[----:B------:R2:W-:Y:S01]  /*153680*/  STL [R1+0xa04], R2 ;  /* 0x000a040201007387 */ /* 0x0005e20000100800 */
[----:B------:R-:W-:Y:S02]  /*153690*/  F2FP.SATFINITE.E4M3.F32.PACK_AB_MERGE_C R6, R7, R5, RZ ;  /* 0x000000050706723e */ /* 0x000fe400048070ff */
[----:B--2---:R-:W-:Y:S02]  /*1536a0*/  F2FP.SATFINITE.E4M3.F32.PACK_AB_MERGE_C R2, R49, R48, RZ ;  /* 0x000000303102723e */ /* 0x004fe400048070ff */
[----:B------:R-:W-:Y:S01]  /*1536b0*/  F2FP.SATFINITE.E4M3.F32.PACK_AB_MERGE_C R50, R58, R56, RZ ;  /* 0x000000383a32723e */ /* 0x000fe200048070ff */
[----:B---3--:R-:W-:Y:S01]  /*1536c0*/  IMAD.X R53, R0, 0x1, R16, P6 ;  /* 0x0000000100357824 */ /* 0x008fe200030e0610 */
[----:B------:R-:W-:-:S04]  /*1536d0*/  IADD3 R4, P6, R43, R19, RZ ;  /* 0x000000132b047210 */ /* 0x000fc80007fde0ff */
[----:B------:R-:W-:Y:S01]  /*1536e0*/  STL.64 [R1+0x26e0], R52 ;  /* 0x0026e03401007387 */ /* 0x000fe20000100a00 */
[----:B------:R-:W-:-:S03]  /*1536f0*/  IMAD.X R5, R0, 0x1, R15, P6 ;  /* 0x0000000100057824 */ /* 0x000fc600030e060f */
[----:B------:R-:W-:Y:S04]  /*153700*/  STL [R1+0x295c], R6 ;  /* 0x00295c0601007387 */ /* 0x000fe80000100800 */
[----:B------:R0:W-:Y:S04]  /*153710*/  STL [R1+0x2964], R2 ;  /* 0x0029640201007387 */ /* 0x0001e80000100800 */
[----:B------:R-:W2:Y:S01]  /*153720*/  LDL.LU R7, [R1+0x9f0] ;  /* 0x0009f00001077983 */ /* 0x000ea20000300800 */
[----:B0-----:R-:W-:-:S03]  /*153730*/  F2FP.SATFINITE.E4M3.F32.PACK_AB_MERGE_C R2, R54, R51, RZ ;  /* 0x000000333602723e */ /* 0x001fc600048070ff */
[----:B------:R0:W-:Y:S04]  /*153740*/  STL.64 [R1+0x26e8], R4 ;  /* 0x0026e80401007387 */ /* 0x0001e80000100a00 */
[----:B------:R1:W-:Y:S04]  /*153750*/  STL [R1+0x348], R2 ;  /* 0x0003480201007387 */ /* 0x0003e80000100800 */
[----:B------:R-:W2:Y:S01]  /*153760*/  LDL.LU R48, [R1+0x9f4] ;  /* 0x0009f40001307983 */ /* 0x000ea20000300800 */
[----:B0-----:R-:W-:-:S03]  /*153770*/  IADD3 R4, P6, R43, R17, RZ ;  /* 0x000000112b047210 */ /* 0x001fc60007fde0ff */
[----:B------:R-:W3:Y:S01]  /*153780*/  LDL.LU R49, [R1+0x9f8] ;  /* 0x0009f80001317983 */ /* 0x000ee20000300800 */
[----:B-1----:R-:W-:-:S03]  /*153790*/  F2FP.SATFINITE.E4M3.F32.PACK_AB_MERGE_C R2, R41, R40, RZ ;  /* 0x000000282902723e */ /* 0x002fc600048070ff */
[----:B------:R-:W3:Y:S01]  /*1537a0*/  LDL.LU R51, [R1+0x9fc] ;  /* 0x0009fc0001337983 */ /* 0x000ee20000300800 */
[----:B------:R-:W-:-:S03]  /*1537b0*/  IMAD.X R5, R0, 0x1, R14, P6 ;  /* 0x0000000100057824 */ /* 0x000fc600030e060e */
[----:B------:R-:W3:Y:S04]  /*1537c0*/  LDL.LU R54, [R1+0x9e0] ;  /* 0x0009e00001367983 */ /* 0x000ee80000300800 */
[----:B------:R-:W3:Y:S04]  /*1537d0*/  LDL.LU R58, [R1+0x9e4] ;  /* 0x0009e400013a7983 */ /* 0x000ee80000300800 */
[----:B------:R-:W-:Y:S04]  /*1537e0*/  STL [R1+0x854c], R50 ;  /* 0x00854c3201007387 */ /* 0x000fe80000100800 */
[----:B------:R-:W3:Y:S04]  /*1537f0*/  LDL.LU R40, [R1+0x9e8] ;  /* 0x0009e80001287983 */ /* 0x000ee80000300800 */
[----:B------:R-:W3:Y:S04]  /*153800*/  LDL.LU R41, [R1+0x9ec] ;  /* 0x0009ec0001297983 */ /* 0x000ee80000300800 */
[----:B------:R0:W-:Y:S04]  /*153810*/  STL.64 [R1+0x26d8], R4 ;  /* 0x0026d80401007387 */ /* 0x0001e80000100a00 */
[----:B------:R4:W-:Y:S01]  /*153820*/  STL [R1+0x25c], R2 ;  /* 0x00025c0201007387 */ /* 0x0009e20000100800 */
[----:B0-----:R-:W-:-:S02]  /*153830*/  IADD3 R4, P6, R43, R13, RZ ;  /* 0x0000000d2b047210 */ /* 0x001fc40007fde0ff */
[----:B----4-:R-:W-:-:S03]  /*153840*/  F2FP.SATFINITE.E4M3.F32.PACK_AB_MERGE_C R2, R57, R59, RZ ;  /* 0x0000003b3902723e */ /* 0x010fc600048070ff */
[----:B------:R-:W-:Y:S02]  /*153850*/  IMAD.X R5, R0, 0x1, R11, P6 ;  /* 0x0000000100057824 */ /* 0x000fe400030e060b */
[----:B------:R0:W-:Y:S01]  /*153860*/  STL [R1+0x260], R2 ;  /* 0x0002600201007387 */ /* 0x0001e20000100800 */
[----:B------:R-:W-:-:S03]  /*153870*/  F2FP.SATFINITE.E4M3.F32.PACK_AB_MERGE_C R6, R44, R47, RZ ;  /* 0x0000002f2c06723e */ /* 0x000fc600048070ff */
[----:B------:R1:W-:Y:S01]  /*153880*/  STL.64 [R1+0x26d0], R4 ;  /* 0x0026d00401007387 */ /* 0x0003e20000100a00 */
[----:B0-----:R-:W-:Y:S02]  /*153890*/  F2FP.SATFINITE.E4M3.F32.PACK_AB_MERGE_C R2, R42, R45, RZ ;  /* 0x0000002d2a02723e */ /* 0x001fe400048070ff */
[C---:B-1----:R-:W-:Y:S01]  /*1538a0*/  IADD3 R4, P6, R43.reuse, R12, RZ ;  /* 0x0000000c2b047210 */ /* 0x042fe20007fde0ff */
[----:B------:R-:W-:Y:S04]  /*1538b0*/  STL [R1+0x210], R6 ;  /* 0x0002100601007387 */ /* 0x000fe80000100800 */
[----:B------:R-:W-:Y:S01]  /*1538c0*/  IMAD.X R5, R0, 0x1, R9, P6 ;  /* 0x0000000100057824 */ /* 0x000fe200030e0609 */
[----:B------:R-:W-:Y:S04]  /*1538d0*/  STL [R1+0x214], R2 ;  /* 0x0002140201007387 */ /* 0x000fe80000100800 */
[----:B------:R-:W4:Y:S04]  /*1538e0*/  LDL.LU R55, [R1+0x1310] ;  /* 0x0013100001377983 */ /* 0x000f280000300800 */
[----:B------:R-:W4:Y:S04]  /*1538f0*/  LDL.LU R60, [R1+0x1314] ;  /* 0x00131400013c7983 */ /* 0x000f280000300800 */
[----:B------:R0:W-:Y:S01]  /*153900*/  STL.64 [R1+0x26c0], R4 ;  /* 0x0026c00401007387 */ /* 0x0001e20000100a00 */
[----:B------:R-:W-:-:S03]  /*153910*/  IADD3 R20, P6, R43, R10, RZ ;  /* 0x0000000a2b147210 */ /* 0x000fc60007fde0ff */
[----:B0-----:R-:W4:Y:S04]  /*153920*/  LDL.LU R4, [R1+0x1318] ;  /* 0x0013180001047983 */ /* 0x001f280000300800 */
[----:B------:R-:W4:Y:S04]  /*153930*/  LDL.LU R53, [R1+0x131c] ;  /* 0x00131c0001357983 */ /* 0x000f280000300800 */
[----:B------:R-:W4:Y:S04]  /*153940*/  LDL.LU R2, [R1+0x1300] ;  /* 0x0013000001027983 */ /* 0x000f280000300800 */
[----:B------:R-:W4:Y:S04]  /*153950*/  LDL.LU R5, [R1+0x1304] ;  /* 0x0013040001057983 */ /* 0x000f280000300800 */
[----:B------:R-:W4:Y:S04]  /*153960*/  LDL.LU R56, [R1+0x1308] ;  /* 0x0013080001387983 */ /* 0x000f280000300800 */
[----:B------:R-:W4:Y:S04]  /*153970*/  LDL.LU R59, [R1+0x130c] ;  /* 0x00130c00013b7983 */ /* 0x000f280000300800 */
[----:B------:R-:W4:Y:S04]  /*153980*/  LDL.LU R57, [R1+0x12f0] ;  /* 0x0012f00001397983 */ /* 0x000f280000300800 */
[----:B------:R-:W4:Y:S01]  /*153990*/  LDL.LU R47, [R1+0x12f4] ;  /* 0x0012f400012f7983 */ /* 0x000f220000300800 */
[----:B------:R-:W-:-:S03]  /*1539a0*/  IMAD.X R21, R0, 0x1, R8, P6 ;  /* 0x0000000100157824 */ /* 0x000fc600030e0608 */
[----:B------:R-:W4:Y:S04]  /*1539b0*/  LDL.LU R44, [R1+0x12f8] ;  /* 0x0012f800012c7983 */ /* 0x000f280000300800 */
[----:B------:R-:W4:Y:S04]  /*1539c0*/  LDL.LU R45, [R1+0x12fc] ;  /* 0x0012fc00012d7983 */ /* 0x000f280000300800 */
[----:B------:R-:W4:Y:S04]  /*1539d0*/  LDL.LU R42, [R1+0x12e0] ;  /* 0x0012e000012a7983 */ /* 0x000f280000300800 */
[----:B------:R-:W-:Y:S04]  /*1539e0*/  STL.64 [R1+0x26c8], R20 ;  /* 0x0026c81401007387 */ /* 0x000fe80000100a00 */
[----:B------:R-:W4:Y:S01]  /*1539f0*/  LDL.LU R43, [R1+0x12e4] ;  /* 0x0012e400012b7983 */ /* 0x000f220000300800 */
[----:B--2---:R-:W-:-:S05]  /*153a00*/  F2FP.SATFINITE.E4M3.F32.PACK_AB_MERGE_C R0, R48, R7, RZ ;  /* 0x000000073000723e */ /* 0x004fca00048070ff */
[----:B------:R0:W-:Y:S01]  /*153a10*/  STL [R1+0x1fc], R0 ;  /* 0x0001fc0001007387 */ /* 0x0001e20000100800 */
[----:B---3--:R-:W-:-:S05]  /*153a20*/  F2FP.SATFINITE.E4M3.F32.PACK_AB_MERGE_C R6, R51, R49, RZ ;  /* 0x000000313306723e */ /* 0x008fca00048070ff */
[----:B------:R1:W-:Y:S01]  /*153a30*/  STL [R1+0x1f8], R6 ;  /* 0x0001f80601007387 */ /* 0x0003e20000100800 */
[----:B0-----:R-:W-:Y:S02]  /*153a40*/  SHF.R.S32.HI R0, RZ, 0x1f, R3 ;  /* 0x0000001fff007819 */ /* 0x001fe40000011403 */
[----:B------:R-:W-:Y:S02]  /*153a50*/  F2FP.SATFINITE.E4M3.F32.PACK_AB_MERGE_C R20, R58, R54, RZ ;  /* 0x000000363a14723e */ /* 0x000fe400048070ff */
[----:B-1----:R-:W-:-:S03]  /*153a60*/  IADD3 R6, P6, R3, R39, RZ ;  /* 0x0000002703067210 */ /* 0x002fc60007fde0ff */
[----:B------:R0:W-:Y:S02]  /*153a70*/  STL [R1+0x1e4], R20 ;  /* 0x0001e41401007387 */ /* 0x0001e40000100800 */
[----:B------:R-:W-:Y:S02]  /*153a80*/  IMAD.X R7, R0, 0x1, R38, P6 ;  /* 0x0000000100077824 */ /* 0x000fe400030e0626 */
[----:B------:R-:W-:Y:S04]  /*153a90*/  STL.64 [R1+0x86a0], R38 ;  /* 0x0086a02601007387 */ /* 0x000fe80000100a00 */
[----:B------:R1:W-:Y:S01]  /*153aa0*/  STL.64 [R1+0x26b8], R6 ;  /* 0x0026b80601007387 */ /* 0x0003e20000100a00 */
[----:B0-----:R-:W-:-:S05]  /*153ab0*/  IADD3 R20, P6, R3, R37, RZ ;  /* 0x0000002503147210 */ /* 0x001fca0007fde0ff */
[----:B------:R-:W-:Y:S01]  /*153ac0*/  IMAD.X R21, R0, 0x1, R34, P6 ;  /* 0x0000000100157824 */ /* 0x000fe200030e0622 */
[----:B-1----:R-:W-:Y:S01]  /*153ad0*/  F2FP.SATFINITE.E4M3.F32.PACK_AB_MERGE_C R6, R41, R40, RZ ;  /* 0x000000282906723e */ /* 0x002fe200048070ff */
[----:B------:R-:W2:Y:S04]  /*153ae0*/  LDL.LU R7, [R1+0x12e8] ;  /* 0x0012e80001077983 */ /* 0x000ea80000300800 */
[----:B------:R-:W2:Y:S04]  /*153af0*/  LDL.LU R58, [R1+0x12ec] ;  /* 0x0012ec00013a7983 */ /* 0x000ea80000300800 */
[----:B------:R0:W-:Y:S04]  /*153b00*/  STL [R1+0x1e0], R6 ;  /* 0x0001e00601007387 */ /* 0x0001e80000100800 */
[----:B------:R-:W3:Y:S04]  /*153b10*/  LDL.LU R48, [R1+0x12d0] ;  /* 0x0012d00001307983 */ /* 0x000ee80000300800 */
[----:B------:R-:W3:Y:S04]  /*153b20*/  LDL.LU R49, [R1+0x12d4] ;  /* 0x0012d40001317983 */ /* 0x000ee80000300800 */
[----:B------:R-:W3:Y:S04]  /*153b30*/  LDL.LU R51, [R1+0x12d8] ;  /* 0x0012d80001337983 */ /* 0x000ee80000300800 */
[----:B------:R-:W3:Y:S04]  /*153b40*/  LDL.LU R54, [R1+0x12dc] ;  /* 0x0012dc0001367983 */ /* 0x000ee80000300800 */
[----:B------:R-:W3:Y:S04]  /*153b50*/  LDL.LU R40, [R1+0xfd0] ;  /* 0x000fd00001287983 */ /* 0x000ee80000300800 */
[----:B------:R-:W3:Y:S01]  /*153b60*/  LDL.LU R41, [R1+0xfd4] ;  /* 0x000fd40001297983 */ /* 0x000ee20000300800 */
[----:B----4-:R-:W-:-:S05]  /*153b70*/  F2FP.SATFINITE.E4M3.F32.PACK_AB_MERGE_C R60, R60, R55, RZ ;  /* 0x000000373c3c723e */ /* 0x010fca00048070ff */
[----:B------:R-:W-:Y:S04]  /*153b80*/  STL [R1+0x8508], R60 ;  /* 0x0085083c01007387 */ /* 0x000fe80000100800 */
[----:B------:R-:W-:Y:S01]  /*153b90*/  STL.64 [R1+0x26b0], R20 ;  /* 0x0026b01401007387 */ /* 0x000fe20000100a00 */
[----:B0-----:R-:W-:Y:S02]  /*153ba0*/  F2FP.SATFINITE.E4M3.F32.PACK_AB_MERGE_C R6, R53, R4, RZ ;  /* 0x000000043506723e */ /* 0x001fe400048070ff */
[----:B------:R-:W-:Y:S02]  /*153bb0*/  IADD3 R4, P6, R3, R36, RZ ;  /* 0x0000002403047210 */ /* 0x000fe40007fde0ff */
[----:B------:R-:W-:-:S03]  /*153bc0*/  F2FP.SATFINITE.E4M3.F32.PACK_AB_MERGE_C R2, R5, R2, RZ ;  /* 0x000000020502723e */ /* 0x000fc600048070ff */
[----:B------:R-:W-:Y:S01]  /*153bd0*/  IMAD.X R5, R0, 0x1, R33, P6 ;  /* 0x0000000100057824 */ /* 0x000fe200030e0621 */
[----:B------:R-:W-:Y:S04]  /*153be0*/  STL [R1+0xb38], R6 ;  /* 0x000b380601007387 */ /* 0x000fe80000100800 */
[----:B------:R0:W-:Y:S01]  /*153bf0*/  STL [R1+0x9f8], R2 ;  /* 0x0009f80201007387 */ /* 0x0001e20000100800 */
[----:B------:R-:W-:-:S05]  /*153c00*/  F2FP.SATFINITE.E4M3.F32.PACK_AB_MERGE_C R52, R47, R57, RZ ;  /* 0x000000392f34723e */ /* 0x000fca00048070ff */
[----:B------:R-:W-:Y:S04]  /*153c10*/  STL [R1+0x8344], R52 ;  /* 0x0083443401007387 */ /* 0x000fe80000100800 */
[----:B------:R1:W-:Y:S01]  /*153c20*/  STL.64 [R1+0x26a8], R4 ;  /* 0x0026a80401007387 */ /* 0x0003e20000100a00 */
[----:B0-----:R-:W-:Y:S02]  /*153c30*/  F2FP.SATFINITE.E4M3.F32.PACK_AB_MERGE_C R2, R59, R56, RZ ;  /* 0x000000383b02723e */ /* 0x001fe400048070ff */
[----:B-1----:R-:W-:Y:S02]  /*153c40*/  IADD3 R4, P6, R3, R35, RZ ;  /* 0x0000002303047210 */ /* 0x002fe40007fde0ff */
[----:B------:R-:W-:-:S03]  /*153c50*/  F2FP.SATFINITE.E4M3.F32.PACK_AB_MERGE_C R6, R43, R42, RZ ;  /* 0x0000002a2b06723e */ /* 0x000fc600048070ff */
[----:B------:R-:W-:Y:S01]  /*153c60*/  IMAD.X R5, R0, 0x1, R32, P6 ;  /* 0x0000000100057824 */ /* 0x000fe200030e0620 */
[----:B------:R0:W-:Y:S04]  /*153c70*/  STL [R1+0xa28], R2 ;  /* 0x000a280201007387 */ /* 0x0001e80000100800 */
[----:B------:R-:W-:Y:S04]  /*153c80*/  STL [R1+0x8550], R6 ;  /* 0x0085500601007387 */ /* 0x000fe80000100800 */
[----:B------:R1:W-:Y:S01]  /*153c90*/  STL.64 [R1+0x26a0], R4 ;  /* 0x0026a00401007387 */ /* 0x0003e20000100a00 */
[----:B0-----:R-:W-:-:S02]  /*153ca0*/  F2FP.SATFINITE.E4M3.F32.PACK_AB_MERGE_C R2, R45, R44, RZ ;  /* 0x0000002c2d02723e */ /* 0x001fc400048070ff */
[----:B-1----:R-:W-:-:S03]  /*153cb0*/  IADD3 R4, P6, R3, R31, RZ ;  /* 0x0000001f03047210 */ /* 0x002fc60007fde0ff */
[----:B------:R-:W-:Y:S02]  /*153cc0*/  STL [R1+0x2974], R2 ;  /* 0x0029740201007387 */ /* 0x000fe40000100800 */
[----:B------:R-:W-:Y:S02]  /*153cd0*/  IMAD.X R5, R0, 0x1, R28, P6 ;  /* 0x0000000100057824 */ /* 0x000fe400030e061c */
[----:B------:R-:W4:Y:S04]  /*153ce0*/  LDL.LU R56, [R1+0xfd8] ;  /* 0x000fd80001387983 */ /* 0x000f280000300800 */
[----:B------:R-:W4:Y:S04]  /*153cf0*/  LDL.LU R59, [R1+0xfdc] ;  /* 0x000fdc00013b7983 */ /* 0x000f280000300800 */
[----:B------:R-:W4:Y:S04]  /*153d00*/  LDL.LU R57, [R1+0x9d0] ;  /* 0x0009d00001397983 */ /* 0x000f280000300800 */
[----:B------:R0:W-:Y:S04]  /*153d10*/  STL.64 [R1+0x2690], R4 ;  /* 0x0026900401007387 */ /* 0x0001e80000100a00 */
[----:B------:R-:W4:Y:S04]  /*153d20*/  LDL.LU R47, [R1+0x9d4] ;  /* 0x0009d400012f7983 */ /* 0x000f280000300800 */
[----:B------:R-:W4:Y:S04]  /*153d30*/  LDL.LU R44, [R1+0x9d8] ;  /* 0x0009d800012c7983 */ /* 0x000f280000300800 */
[----:B------:R-:W4:Y:S04]  /*153d40*/  LDL.LU R45, [R1+0x9dc] ;  /* 0x0009dc00012d7983 */ /* 0x000f280000300800 */
[----:B------:R-:W4:Y:S04]  /*153d50*/  LDL.LU R42, [R1+0x9c0] ;  /* 0x0009c000012a7983 */ /* 0x000f280000300800 */
[----:B------:R-:W4:Y:S01]  /*153d60*/  LDL.LU R43, [R1+0x9c4] ;  /* 0x0009c400012b7983 */ /* 0x000f220000300800 */
[----:B0-----:R-:W-:-:S05]  /*153d70*/  IADD3 R4, P6, R3, R30, RZ ;  /* 0x0000001e03047210 */ /* 0x001fca0007fde0ff */
[----:B------:R-:W-:Y:S01]  /*153d80*/  IMAD.X R5, R0, 0x1, R27, P6 ;  /* 0x0000000100057824 */ /* 0x000fe200030e061b */
[----:B--2---:R-:W-:-:S05]  /*153d90*/  F2FP.SATFINITE.E4M3.F32.PACK_AB_MERGE_C R58, R58, R7, RZ ;  /* 0x000000073a3a723e */ /* 0x004fca00048070ff */
[----:B------:R-:W-:Y:S01]  /*153da0*/  STL [R1+0x8554], R58 ;  /* 0x0085543a01007387 */ /* 0x000fe20000100800 */
[----:B---3--:R-:W-:-:S05]  /*153db0*/  F2FP.SATFINITE.E4M3.F32.PACK_AB_MERGE_C R2, R49, R48, RZ ;  /* 0x000000303102723e */ /* 0x008fca00048070ff */
        /* <DEDUP_REMOVED lines=8> */
[----:B------:R-:W2:Y:S04]  /*153e40*/  LDL.LU R60, [R1+0x9c8] ;  /* 0x0009c800013c7983 */ /* 0x000ea80000300800 */
[----:B------:R-:W2:Y:S04]  /*153e50*/  LDL.LU R38, [R1+0x9cc] ;  /* 0x0009cc0001267983 */ /* 0x000ea80000300800 */
[----:B------:R-:W3:Y:S04]  /*153e60*/  LDL.LU R39, [R1+0x12c0] ;  /* 0x0012c00001277983 */ /* 0x000ee80000300800 */
[----:B------:R0:W-:Y:S04]  /*153e70*/  STL.64 [R1+0x2678], R4 ;  /* 0x0026780401007387 */ /* 0x0001e80000100a00 */
[----:B------:R-:W3:Y:S04]  /*153e80*/  LDL.LU R50, [R1+0x12c4] ;  /* 0x0012c40001327983 */ /* 0x000ee80000300800 */
[----:B------:R-:W3:Y:S01]  /*153e90*/  LDL.LU R61, [R1+0x12c8] ;  /* 0x0012c800013d7983 */ /* 0x000ee20000300800 */
[----:B------:R-:W-:-:S03]  /*153ea0*/  IADD3 R20, P6, R3, R25, RZ ;  /* 0x0000001903147210 */ /* 0x000fc60007fde0ff */
[----:B------:R-:W3:Y:S04]  /*153eb0*/  LDL.LU R55, [R1+0x12cc] ;  /* 0x0012cc0001377983 */ /* 0x000ee80000300800 */
[----:B0-----:R-:W3:Y:S04]  /*153ec0*/  LDL.LU R4, [R1+0x12b0] ;  /* 0x0012b00001047983 */ /* 0x001ee80000300800 */
[----:B------:R-:W3:Y:S04]  /*153ed0*/  LDL.LU R53, [R1+0x12b4] ;  /* 0x0012b40001357983 */ /* 0x000ee80000300800 */
[----:B------:R-:W3:Y:S04]  /*153ee0*/  LDL.LU R2, [R1+0x12b8] ;  /* 0x0012b80001027983 */ /* 0x000ee80000300800 */
[----:B------:R-:W3:Y:S01]  /*153ef0*/  LDL.LU R5, [R1+0x12bc] ;  /* 0x0012bc0001057983 */ /* 0x000ee20000300800 */
[----:B------:R-:W-:-:S03]  /*153f00*/  IMAD.X R21, R0, 0x1, R23, P6 ;  /* 0x0000000100157824 */ /* 0x000fc600030e0617 */
[----:B------:R-:W3:Y:S04]  /*153f10*/  LDL.LU R7, [R1+0x12a0] ;  /* 0x0012a00001077983 */ /* 0x000ee80000300800 */
[----:B------:R-:W3:Y:S04]  /*153f20*/  LDL.LU R48, [R1+0x12a4] ;  /* 0x0012a40001307983 */ /* 0x000ee80000300800 */
[----:B------:R-:W3:Y:S04]  /*153f30*/  LDL.LU R51, [R1+0x12a8] ;  /* 0x0012a80001337983 */ /* 0x000ee80000300800 */
[----:B------:R-:W3:Y:S04]  /*153f40*/  LDL.LU R54, [R1+0x12ac] ;  /* 0x0012ac0001367983 */ /* 0x000ee80000300800 */
[----:B------:R-:W3:Y:S04]  /*153f50*/  LDL.LU R40, [R1+0x1290] ;  /* 0x0012900001287983 */ /* 0x000ee80000300800 */
[----:B------:R-:W3:Y:S01]  /*153f60*/  LDL.LU R41, [R1+0x1294] ;  /* 0x0012940001297983 */ /* 0x000ee20000300800 */
[----:B----4-:R-:W-:-:S05]  /*153f70*/  F2FP.SATFINITE.E4M3.F32.PACK_AB_MERGE_C R49, R59, R56, RZ ;  /* 0x000000383b31723e */ /* 0x010fca00048070ff */
[----:B------:R0:W-:Y:S01]  /*153f80*/  STL [R1+0x2988], R49 ;  /* 0x0029883101007387 */ /* 0x0001e20000100800 */
[----:B------:R-:W-:-:S05]  /*153f90*/  F2FP.SATFINITE.E4M3.F32.PACK_AB_MERGE_C R6, R47, R57, RZ ;  /* 0x000000392f06723e */ /* 0x000fca00048070ff */
[----:B------:R1:W-:Y:S04]  /*153fa0*/  STL [R1+0x1f0], R6 ;  /* 0x0001f00601007387 */ /* 0x0003e80000100800 */
[----:B------:R4:W-:Y:S04]  /*153fb0*/  STL.64 [R1+0x2670], R20 ;  /* 0x0026701401007387 */ /* 0x0009e80000100a00 */
[----:B0-----:R-:W3:Y:S01]  /*153fc0*/  LDL.LU R49, [R1+0x1298] ;  /* 0x0012980001317983 */ /* 0x001ee20000300800 */
[----:B-1----:R-:W-:Y:S02]  /*153fd0*/  F2FP.SATFINITE.E4M3.F32.PACK_AB_MERGE_C R6, R43, R42, RZ ;  /* 0x0000002a2b06723e */ /* 0x002fe400048070ff */
[----:B----4-:R-:W-:-:S05]  /*153fe0*/  F2FP.SATFINITE.E4M3.F32.PACK_AB_MERGE_C R20, R45, R44, RZ ;  /* 0x0000002c2d14723e */ /* 0x010fca00048070ff */
[----:B------:R0:W-:Y:S04]  /*153ff0*/  STL [R1+0x298c], R20 ;  /* 0x00298c1401007387 */ /* 0x0001e80000100800 */
[----:B------:R-:W4:Y:S04]  /*154000*/  LDL.LU R56, [R1+0x129c] ;  /* 0x00129c0001387983 */ /* 0x000f280000300800 */
[----:B------:R-:W-:Y:S01]  /*154010*/  STL [R1+0x1d0], R6 ;  /* 0x0001d00601007387 */ /* 0x000fe20000100800 */
[----:B0-----:R-:W-:-:S03]  /*154020*/  IADD3 R20, P6, R3, R24, RZ ;  /* 0x0000001803147210 */ /* 0x001fc60007fde0ff */
[----:B------:R-:W4:Y:S02]  /*154030*/  LDL.LU R59, [R1+0x1280] ;  /* 0x00128000013b7983 */ /* 0x000f240000300800 */
[----:B------:R-:W-:Y:S02]  /*154040*/  IMAD.X R21, R0, 0x1, R22, P6 ;  /* 0x0000000100157824 */ /* 0x000fe400030e0616 */
[----:B------:R-:W4:Y:S04]  /*154050*/  LDL.LU R57, [R1+0x1284] ;  /* 0x0012840001397983 */ /* 0x000f280000300800 */
[----:B------:R-:W4:Y:S04]  /*154060*/  LDL.LU R47, [R1+0x1288] ;  /* 0x00128800012f7983 */ /* 0x000f280000300800 */
[----:B------:R-:W4:Y:S04]  /*154070*/  LDL.LU R44, [R1+0x128c] ;  /* 0x00128c00012c7983 */ /* 0x000f280000300800 */
[----:B------:R-:W4:Y:S04]  /*154080*/  LDL.LU R45, [R1+0xfc0] ;  /* 0x000fc000012d7983 */ /* 0x000f280000300800 */
[----:B------:R-:W4:Y:S04]  /*154090*/  LDL.LU R43, [R1+0xfc4] ;  /* 0x000fc400012b7983 */ /* 0x000f280000300800 */
[----:B------:R-:W4:Y:S04]  /*1540a0*/  LDL.LU R42, [R1+0x4] ;  /* 0x00000400012a7983 */ /* 0x000f280000300800 */
[----:B------:R0:W-:Y:S04]  /*1540b0*/  STL.64 [R1+0x2658], R20 ;  /* 0x0026581401007387 */ /* 0x0001e80000100a00 */
[----:B0-----:R-:W4:Y:S01]  /*1540c0*/  LDL.LU.64 R20, [R1+0x86a8] ;  /* 0x0086a80001147983 */ /* 0x001f220000300a00 */
[----:B--2---:R-:W-:-:S05]  /*1540d0*/  F2FP.SATFINITE.E4M3.F32.PACK_AB_MERGE_C R52, R38, R60, RZ ;  /* 0x0000003c2634723e */ /* 0x004fca00048070ff */
[----:B------:R-:W-:Y:S01]  /*1540e0*/  STL [R1+0x2994], R52 ;  /* 0x0029943401007387 */ /* 0x000fe20000100800 */
[----:B---3--:R-:W-:-:S05]  /*1540f0*/  F2FP.SATFINITE.E4M3.F32.PACK_AB_MERGE_C R6, R50, R39, RZ ;  /* 0x000000273206723e */ /* 0x008fca00048070ff */
[----:B------:R0:W-:Y:S02]  /*154100*/  STL [R1+0x1038], R6 ;  /* 0x0010380601007387 */ /* 0x0001e40000100800 */
[----:B0-----:R-:W-:Y:S02]  /*154110*/  F2FP.SATFINITE.E4M3.F32.PACK_AB_MERGE_C R6, R55, R61, RZ ;  /* 0x0000003d3706723e */ /* 0x001fe400048070ff */
[----:B------:R-:W-:Y:S02]  /*154120*/  F2FP.SATFINITE.E4M3.F32.PACK_AB_MERGE_C R4, R53, R4, RZ ;  /* 0x000000043504723e */ /* 0x000fe400048070ff */
[----:B----4-:R-:W-:-:S05]  /*154130*/  IADD3 R38, P6, R3, R21, RZ ;  /* 0x0000001503267210 */ /* 0x010fca0007fde0ff */
[----:B------:R-:W-:-:S05]  /*154140*/  IMAD.X R39, R0, 0x1, R18, P6 ;  /* 0x0000000100277824 */ /* 0x000fca00030e0612 */
[----:B------:R0:W-:Y:S04]  /*154150*/  STL.64 [R1+0x2688], R38 ;  /* 0x0026882601007387 */ /* 0x0001e80000100a00 */
[----:B------:R1:W-:Y:S01]  /*154160*/  STL [R1+0x103c], R6 ;  /* 0x00103c0601007387 */ /* 0x0003e20000100800 */
[----:B0-----:R-:W-:-:S03]  /*154170*/  IADD3 R38, P6, R3, R20, RZ ;  /* 0x0000001403267210 */ /* 0x001fc60007fde0ff */
[----:B------:R0:W-:Y:S02]  /*154180*/  STL [R1+0xfd8], R4 ;  /* 0x000fd80401007387 */ /* 0x0001e40000100800 */
[----:B------:R-:W-:Y:S01]  /*154190*/  IMAD.X R39, R0, 0x1, R16, P6 ;  /* 0x0000000100277824 */ /* 0x000fe200030e0610 */
[----:B-1----:R-:W-:Y:S02]  /*1541a0*/  F2FP.SATFINITE.E4M3.F32.PACK_AB_MERGE_C R6, R5, R2, RZ ;  /* 0x000000020506723e */ /* 0x002fe400048070ff */
[----:B0-----:R-:W-:Y:S02]  /*1541b0*/  IADD3 R4, P6, R3, R19, RZ ;  /* 0x0000001303047210 */ /* 0x001fe40007fde0ff */
[----:B------:R-:W-:Y:S01]  /*1541c0*/  F2FP.SATFINITE.E4M3.F32.PACK_AB_MERGE_C R2, R48, R7, RZ ;  /* 0x000000073002723e */ /* 0x000fe200048070ff */
[----:B------:R-:W-:Y:S02]  /*1541d0*/  STL.64 [R1+0x2680], R38 ;  /* 0x0026802601007387 */ /* 0x000fe40000100a00 */
[----:B------:R-:W-:-:S02]  /*1541e0*/  IMAD.X R5, R0, 0x1, R15, P6 ;  /* 0x0000000100057824 */ /* 0x000fc400030e060f */
[----:B------:R-:W-:Y:S04]  /*1541f0*/  STL [R1+0xfd4], R6 ;  /* 0x000fd40601007387 */ /* 0x000fe80000100800 */
[----:B------:R0:W-:Y:S04]  /*154200*/  STL [R1+0x29dc], R2 ;  /* 0x0029dc0201007387 */ /* 0x0001e80000100800 */
[----:B------:R1:W-:Y:S04]  /*154210*/  STL.64 [R1+0x2668], R4 ;  /* 0x0026680401007387 */ /* 0x0003e80000100a00 */
[----:B------:R-:W2:Y:S01]  /*154220*/  LDL.LU R7, [R1+0xfc8] ;  /* 0x000fc80001077983 */ /* 0x000ea20000300800 */
[----:B0-----:R-:W-:-:S02]  /*154230*/  F2FP.SATFINITE.E4M3.F32.PACK_AB_MERGE_C R2, R41, R40, RZ ;  /* 0x000000282902723e */ /* 0x001fc400048070ff */
[----:B-1----:R-:W-:-:S05]  /*154240*/  F2FP.SATFINITE.E4M3.F32.PACK_AB_MERGE_C R4, R54, R51, RZ ;  /* 0x000000333604723e */ /* 0x002fca00048070ff */
[----:B------:R0:W-:Y:S04]  /*154250*/  STL [R1+0x29d8], R4 ;  /* 0x0029d80401007387 */ /* 0x0001e80000100800 */
[----:B------:R-:W2:Y:S01]  /*154260*/  LDL.LU R48, [R1+0xfcc] ;  /* 0x000fcc0001307983 */ /* 0x000ea20000300800 */
[----:B0-----:R-:W-:-:S03]  /*154270*/  IADD3 R4, P6, R3, R17, RZ ;  /* 0x0000001103047210 */ /* 0x001fc60007fde0ff */
[----:B------:R0:W-:Y:S02]  /*154280*/  STL [R1+0x2a08], R2 ;  /* 0x002a080201007387 */ /* 0x0001e40000100800 */
[----:B------:R-:W-:Y:S02]  /*154290*/  IMAD.X R5, R0, 0x1, R14, P6 ;  /* 0x0000000100057824 */ /* 0x000fe400030e060e */
[----:B------:R-:W3:Y:S04]  /*1542a0*/  LDL.LU R51, [R1+0x9b0] ;  /* 0x0009b00001337983 */ /* 0x000ee80000300800 */
[----:B------:R-:W3:Y:S04]  /*1542b0*/  LDL.LU R54, [R1+0x9b4] ;  /* 0x0009b40001367983 */ /* 0x000ee80000300800 */
[----:B------:R-:W4:Y:S04]  /*1542c0*/  LDL.LU R40, [R1+0x9b8] ;  /* 0x0009b80001287983 */ /* 0x000f280000300800 */
[----:B------:R-:W4:Y:S04]  /*1542d0*/  LDL.LU R41, [R1+0x9bc] ;  /* 0x0009bc0001297983 */ /* 0x000f280000300800 */
[----:B------:R1:W-:Y:S01]  /*1542e0*/  STL.64 [R1+0x2660], R4 ;  /* 0x0026600401007387 */ /* 0x0003e20000100a00 */
[----:B------:R-:W-:-:S02]  /*1542f0*/  F2FP.SATFINITE.E4M3.F32.PACK_AB_MERGE_C R6, R56, R49, RZ ;  /* 0x000000313806723e */ /* 0x000fc400048070ff */
[----:B0-----:R-:W-:Y:S02]  /*154300*/  F2FP.SATFINITE.E4M3.F32.PACK_AB_MERGE_C R2, R57, R59, RZ ;  /* 0x0000003b3902723e */ /* 0x001fe400048070ff */
[----:B-1----:R-:W-:Y:S01]  /*154310*/  IADD3 R4, P6, R3, R13, RZ ;  /* 0x0000000d03047210 */ /* 0x002fe20007fde0ff */
[----:B------:R0:W-:Y:S04]  /*154320*/  STL [R1+0x2a04], R6 ;  /* 0x002a040601007387 */ /* 0x0001e80000100800 */
[----:B------:R-:W-:Y:S01]  /*154330*/  IMAD.X R5, R0, 0x1, R11, P6 ;  /* 0x0000000100057824 */ /* 0x000fe200030e060b */
        /* <DEDUP_REMOVED lines=11> */
[----:B------:R0:W-:Y:S01]  /*1543f0*/  STL.64 [R1+0x2648], R4 ;  /* 0x0026480401007387 */ /* 0x0001e20000100a00 */
[----:B------:R-:W-:-:S03]  /*154400*/  IADD3 R38, P6, R3, R10, RZ ;  /* 0x0000000a03267210 */ /* 0x000fc60007fde0ff */
[----:B------:R-:W4:Y:S04]  /*154410*/  LDL.LU R61, [R1+0x9ac] ;  /* 0x0009ac00013d7983 */ /* 0x000f280000300800 */
[----:B------:R-:W4:Y:S04]  /*154420*/  LDL.LU R55, [R1+0x1490] ;  /* 0x0014900001377983 */ /* 0x000f280000300800 */
[----:B0-----:R-:W4:Y:S04]  /*154430*/  LDL.LU R4, [R1+0x1494] ;  /* 0x0014940001047983 */ /* 0x001f280000300800 */
[----:B------:R-:W4:Y:S04]  /*154440*/  LDL.LU R53, [R1+0x1498] ;  /* 0x0014980001357983 */ /* 0x000f280000300800 */
[----:B------:R-:W4:Y:S01]  /*154450*/  LDL.LU R2, [R1+0x149c] ;  /* 0x00149c0001027983 */ /* 0x000f220000300800 */
[----:B------:R-:W-:-:S03]  /*154460*/  IMAD.X R39, R0, 0x1, R8, P6 ;  /* 0x0000000100277824 */ /* 0x000fc600030e0608 */
        /* <DEDUP_REMOVED lines=11> */
[----:B------:R0:W-:Y:S02]  /*154520*/  STL [R1+0x2a44], R0 ;  /* 0x002a440001007387 */ /* 0x0001e40000100800 */
[----:B0-----:R-:W-:Y:S02]  /*154530*/  SHF.R.S32.HI R0, RZ, 0x1f, R42 ;  /* 0x0000001fff007819 */ /* 0x001fe4000001142a */
[----:B---3--:R-:W-:Y:S02]  /*154540*/  F2FP.SATFINITE.E4M3.F32.PACK_AB_MERGE_C R5, R54, R51, RZ ;  /* 0x000000333605723e */ /* 0x008fe400048070ff */
[----:B----4-:R-:W-:-:S03]  /*154550*/  F2FP.SATFINITE.E4M3.F32.PACK_AB_MERGE_C R3, R41, R40, RZ ;  /* 0x000000282903723e */ /* 0x010fc600048070ff */
[----:B------:R0:W-:Y:S04]  /*154560*/  STL [R1+0x2a68], R5 ;  /* 0x002a680501007387 */ /* 0x0001e80000100800 */
[----:B------:R1:W-:Y:S04]  /*154570*/  STL [R1+0x2a64], R3 ;  /* 0x002a640301007387 */ /* 0x0003e80000100800 */
[----:B0-----:R-:W2:Y:S04]  /*154580*/  LDL.LU R5, [R1+0x1460] ;  /* 0x0014600001057983 */ /* 0x001ea80000300800 */
[----:B-1----:R-:W2:Y:S01]  /*154590*/  LDL.LU R3, [R1+0x1464] ;  /* 0x0014640001037983 */ /* 0x002ea20000300800 */
[----:B------:R-:W-:-:S02]  /*1545a0*/  F2FP.SATFINITE.E4M3.F32.PACK_AB_MERGE_C R52, R60, R52, RZ ;  /* 0x000000343c34723e */ /* 0x000fc400048070ff */
[----:B------:R-:W-:Y:S02]  /*1545b0*/  F2FP.SATFINITE.E4M3.F32.PACK_AB_MERGE_C R4, R4, R55, RZ ;  /* 0x000000370404723e */ /* 0x000fe400048070ff */
[----:B------:R-:W-:Y:S02]  /*1545c0*/  F2FP.SATFINITE.E4M3.F32.PACK_AB_MERGE_C R2, R2, R53, RZ ;  /* 0x000000350202723e */ /* 0x000fe400048070ff */
[----:B------:R-:W-:-:S05]  /*1545d0*/  IADD3 R6, P6, R42, R39, RZ ;  /* 0x000000272a067210 */ /* 0x000fca0007fde0ff */
[----:B------:R-:W-:-:S05]  /*1545e0*/  IMAD.X R7, R0, 0x1, R38, P6 ;  /* 0x0000000100077824 */ /* 0x000fca00030e0626 */
[----:B------:R0:W-:Y:S04]  /*1545f0*/  STL.64 [R1+0x2638], R6 ;  /* 0x0026380601007387 */ /* 0x0001e80000100a00 */
[----:B0-----:R-:W3:Y:S04]  /*154600*/  LDL.LU R7, [R1+0x1468] ;  /* 0x0014680001077983 */ /* 0x001ee80000300800 */
[----:B------:R-:W3:Y:S04]  /*154610*/  LDL.LU R48, [R1+0x146c] ;  /* 0x00146c0001307983 */ /* 0x000ee80000300800 */
[----:B------:R-:W4:Y:S04]  /*154620*/  LDL.LU R51, [R1+0x1450] ;  /* 0x0014500001337983 */ /* 0x000f280000300800 */
[----:B------:R-:W4:Y:S04]  /*154630*/  LDL.LU R54, [R1+0x1454] ;  /* 0x0014540001367983 */ /* 0x000f280000300800 */
[----:B------:R-:W4:Y:S04]  /*154640*/  LDL.LU R40, [R1+0x1458] ;  /* 0x0014580001287983 */ /* 0x000f280000300800 */
[----:B------:R-:W4:Y:S04]  /*154650*/  LDL.LU R41, [R1+0x145c] ;  /* 0x00145c0001297983 */ /* 0x000f280000300800 */
[----:B------:R0:W-:Y:S01]  /*154660*/  STL.64 [R1+0x8698], R38 ;  /* 0x0086982601007387 */ /* 0x0001e20000100a00 */
[----:B------:R-:W-:-:S03]  /*154670*/  F2FP.SATFINITE.E4M3.F32.PACK_AB_MERGE_C R6, R61, R50, RZ ;  /* 0x000000323d06723e */ /* 0x000fc600048070ff */
[----:B------:R-:W-:Y:S01]  /*154680*/  STL [R1+0x2a88], R52 ;  /* 0x002a883401007387 */ /* 0x000fe20000100800 */
[----:B0-----:R-:W-:-:S03]  /*154690*/  IADD3 R38, P6, R42, R37, RZ ;  /* 0x000000252a267210 */ /* 0x001fc60007fde0ff */
[----:B------:R-:W-:Y:S02]  /*1546a0*/  STL [R1+0x2a84], R6 ;  /* 0x002a840601007387 */ /* 0x000fe40000100800 */
[----:B------:R-:W-:-:S05]  /*1546b0*/  IMAD.X R39, R0, 0x1, R34, P6 ;  /* 0x0000000100277824 */ /* 0x000fca00030e0622 */
[----:B------:R0:W-:Y:S04]  /*1546c0*/  STL.64 [R1+0x2628], R38 ;  /* 0x0026282601007387 */ /* 0x0001e80000100a00 */
[----:B------:R1:W-:Y:S01]  /*1546d0*/  STL [R1+0xff4], R4 ;  /* 0x000ff40401007387 */ /* 0x0003e20000100800 */
[----:B0-----:R-:W-:-:S03]  /*1546e0*/  IADD3 R38, P6, R42, R36, RZ ;  /* 0x000000242a267210 */ /* 0x001fc60007fde0ff */
[----:B------:R0:W-:Y:S02]  /*1546f0*/  STL [R1+0x2920], R2 ;  /* 0x0029200201007387 */ /* 0x0001e40000100800 */
[----:B------:R-:W-:Y:S01]  /*154700*/  IMAD.X R39, R0, 0x1, R33, P6 ;  /* 0x0000000100277824 */ /* 0x000fe200030e0621 */
[----:B-1----:R-:W-:-:S04]  /*154710*/  F2FP.SATFINITE.E4M3.F32.PACK_AB_MERGE_C R4, R56, R49, RZ ;  /* 0x000000313804723e */ /* 0x002fc800048070ff */
[----:B------:R1:W-:Y:S01]  /*154720*/  STL.64 [R1+0x2630], R38 ;  /* 0x0026302601007387 */ /* 0x0003e20000100a00 */
[----:B0-----:R-:W-:-:S03]  /*154730*/  F2FP.SATFINITE.E4M3.F32.PACK_AB_MERGE_C R2, R57, R59, RZ ;  /* 0x0000003b3902723e */ /* 0x001fc600048070ff */
[----:B------:R0:W-:Y:S01]  /*154740*/  STL [R1+0xfd0], R4 ;  /* 0x000fd00401007387 */ /* 0x0001e20000100800 */
[----:B-1----:R-:W-:-:S03]  /*154750*/  IADD3 R38, P6, R42, R35, RZ ;  /* 0x000000232a267210 */ /* 0x002fc60007fde0ff */
[----:B------:R1:W-:Y:S01]  /*154760*/  STL [R1+0x292c], R2 ;  /* 0x00292c0201007387 */ /* 0x0003e20000100800 */
[----:B0-----:R-:W-:Y:S01]  /*154770*/  F2FP.SATFINITE.E4M3.F32.PACK_AB_MERGE_C R4, R44, R47, RZ ;  /* 0x0000002f2c04723e */ /* 0x001fe200048070ff */
[----:B------:R-:W-:Y:S02]  /*154780*/  IMAD.X R39, R0, 0x1, R32, P6 ;  /* 0x0000000100277824 */ /* 0x000fe400030e0620 */
[----:B------:R-:W4:Y:S01]  /*154790*/  LDL.LU R49, [R1+0x1090] ;  /* 0x0010900001317983 */ /* 0x000f220000300800 */
[----:B-1----:R-:W-:-:S03]  /*1547a0*/  F2FP.SATFINITE.E4M3.F32.PACK_AB_MERGE_C R2, R43, R45, RZ ;  /* 0x0000002d2b02723e */ /* 0x002fc600048070ff */
[----:B------:R0:W-:Y:S04]  /*1547b0*/  STL.64 [R1+0x2620], R38 ;  /* 0x0026202601007387 */ /* 0x0001e80000100a00 */
        /* <DEDUP_REMOVED lines=11> */
[----:B-1----:R-:W-:-:S04]  /*154870*/  IADD3 R2, P6, R42, R30, RZ ;  /* 0x0000001e2a027210 */ /* 0x002fc80007fde0ff */
[----:B------:R-:W-:Y:S01]  /*154880*/  STL.64 [R1+0x2618], R38 ;  /* 0x0026182601007387 */ /* 0x000fe20000100a00 */
[----:B--2---:R-:W-:Y:S01]  /*154890*/  F2FP.SATFINITE.E4M3.F32.PACK_AB_MERGE_C R5, R3, R5, RZ ;  /* 0x000000050305723e */ /* 0x004fe200048070ff */
[----:B------:R-:W-:-:S04]  /*1548a0*/  IMAD.X R3, R0, 0x1, R27, P6 ;  /* 0x0000000100037824 */ /* 0x000fc800030e061b */
[----:B------:R4:W-:Y:S01]  /*1548b0*/  STL [R1+0x29f8], R5 ;  /* 0x0029f80501007387 */ /* 0x0009e20000100800 */
[----:B---3--:R-:W-:-:S05]  /*1548c0*/  F2FP.SATFINITE.E4M3.F32.PACK_AB_MERGE_C R4, R48, R7, RZ ;  /* 0x000000073004723e */ /* 0x008fca00048070ff */
[----:B------:R0:W-:Y:S01]  /*1548d0*/  STL [R1+0x29f4], R4 ;  /* 0x0029f40401007387 */ /* 0x0001e20000100800 */
[----:B----4-:R-:W-:-:S03]  /*1548e0*/  F2FP.SATFINITE.E4M3.F32.PACK_AB_MERGE_C R5, R54, R51, RZ ;  /* 0x000000333605723e */ /* 0x010fc600048070ff */
[----:B------:R1:W-:Y:S01]  /*1548f0*/  STL.64 [R1+0x2608], R2 ;  /* 0x0026080201007387 */ /* 0x0003e20000100a00 */
[----:B0-----:R-:W-:Y:S02]  /*154900*/  F2FP.SATFINITE.E4M3.F32.PACK_AB_MERGE_C R4, R41, R40, RZ ;  /* 0x000000282904723e */ /* 0x001fe400048070ff */
[----:B-1----:R-:W-:Y:S01]  /*154910*/  IADD3 R2, P6, R42, R29, RZ ;  /* 0x0000001d2a027210 */ /* 0x002fe20007fde0ff */
[----:B------:R-:W-:Y:S04]  /*154920*/  STL [R1+0x2a20], R5 ;  /* 0x002a200501007387 */ /* 0x000fe80000100800 */
[----:B------:R-:W-:Y:S01]  /*154930*/  IMAD.X R3, R0, 0x1, R26, P6 ;  /* 0x0000000100037824 */ /* 0x000fe200030e061a */
[----:B------:R0:W-:Y:S04]  /*154940*/  STL [R1+0x2a1c], R4 ;  /* 0x002a1c0401007387 */ /* 0x0001e80000100800 */
[----:B------:R-:W2:Y:S04]  /*154950*/  LDL.LU R6, [R1+0x980] ;  /* 0x0009800001067983 */ /* 0x000ea80000300800 */
[----:B------:R-:W2:Y:S04]  /*154960*/  LDL.LU R52, [R1+0x984] ;  /* 0x0009840001347983 */ /* 0x000ea80000300800 */
[----:B------:R-:W3:Y:S04]  /*154970*/  LDL.LU R60, [R1+0x988] ;  /* 0x00098800013c7983 */ /* 0x000ee80000300800 */
[----:B------:R1:W-:Y:S04]  /*154980*/  STL.64 [R1+0x2610], R2 ;  /* 0x0026100201007387 */ /* 0x0003e80000100a00 */
[----:B------:R-:W3:Y:S04]  /*154990*/  LDL.LU R50, [R1+0x98c] ;  /* 0x00098c0001327983 */ /* 0x000ee80000300800 */
[----:B------:R-:W4:Y:S04]  /*1549a0*/  LDL.LU R61, [R1+0x1440] ;  /* 0x00144000013d7983 */ /* 0x000f280000300800 */
[----:B------:R-:W4:Y:S04]  /*1549b0*/  LDL.LU R55, [R1+0x1444] ;  /* 0x0014440001377983 */ /* 0x000f280000300800 */
[----:B0-----:R-:W4:Y:S04]  /*1549c0*/  LDL.LU R4, [R1+0x1448] ;  /* 0x0014480001047983 */ /* 0x001f280000300800 */
[----:B------:R-:W4:Y:S04]  /*1549d0*/  LDL.LU R53, [R1+0x144c] ;  /* 0x00144c0001357983 */ /* 0x000f280000300800 */
[----:B-1----:R-:W4:Y:S04]  /*1549e0*/  LDL.LU R2, [R1+0x1430] ;  /* 0x0014300001027983 */ /* 0x002f280000300800 */
[----:B------:R-:W4:Y:S04]  /*1549f0*/  LDL.LU R5, [R1+0x1434] ;  /* 0x0014340001057983 */ /* 0x000f280000300800 */
[----:B------:R-:W4:Y:S04]  /*154a00*/  LDL.LU R7, [R1+0x1438] ;  /* 0x0014380001077983 */ /* 0x000f280000300800 */
[----:B------:R-:W4:Y:S01]  /*154a10*/  LDL.LU R48, [R1+0x143c] ;  /* 0x00143c0001307983 */ /* 0x000f220000300800 */
[----:B------:R-:W-:-:S03]  /*154a20*/  IADD3 R38, P6, R42, R25, RZ ;  /* 0x000000192a267210 */ /* 0x000fc60007fde0ff */
[----:B------:R-:W4:Y:S04]  /*154a30*/  LDL.LU R51, [R1+0x1420] ;  /* 0x0014200001337983 */ /* 0x000f280000300800 */
[----:B------:R-:W4:Y:S01]  /*154a40*/  LDL.LU R54, [R1+0x1424] ;  /* 0x0014240001367983 */ /* 0x000f220000300800 */
[----:B------:R-:W-:-:S03]  /*154a50*/  IMAD.X R39, R0, 0x1, R23, P6 ;  /* 0x0000000100277824 */ /* 0x000fc600030e0617 */
[----:B------:R-:W4:Y:S04]  /*154a60*/  LDL.LU R40, [R1+0x1428] ;  /* 0x0014280001287983 */ /* 0x000f280000300800 */
[----:B------:R-:W4:Y:S01]  /*154a70*/  LDL.LU R41, [R1+0x142c] ;  /* 0x00142c0001297983 */ /* 0x000f220000300800 */
[----:B------:R-:W-:-:S05]  /*154a80*/  F2FP.SATFINITE.E4M3.F32.PACK_AB_MERGE_C R49, R56, R49, RZ ;  /* 0x000000313831723e */ /* 0x000fca00048070ff */
[----:B------:R-:W-:Y:S01]  /*154a90*/  STL [R1+0x2a38], R49 ;  /* 0x002a383101007387 */ /* 0x000fe20000100800 */
[----:B------:R-:W-:-:S05]  /*154aa0*/  F2FP.SATFINITE.E4M3.F32.PACK_AB_MERGE_C R3, R57, R59, RZ ;  /* 0x0000003b3903723e */ /* 0x000fca00048070ff */
[----:B------:R0:W-:Y:S04]  /*154ab0*/  STL [R1+0x2a34], R3 ;  /* 0x002a340301007387 */ /* 0x0001e80000100800 */
[----:B------:R1:W-:Y:S04]  /*154ac0*/  STL.64 [R1+0x2600], R38 ;  /* 0x0026002601007387 */ /* 0x0003e80000100a00 */
[----:B0-----:R-:W4:Y:S01]  /*154ad0*/  LDL.LU R3, [R1+0x1410] ;  /* 0x0014100001037983 */ /* 0x001f220000300800 */
[----:B-1----:R-:W-:Y:S02]  /*154ae0*/  F2FP.SATFINITE.E4M3.F32.PACK_AB_MERGE_C R39, R44, R47, RZ ;  /* 0x0000002f2c27723e */ /* 0x002fe400048070ff */
[----:B------:R-:W-:-:S03]  /*154af0*/  F2FP.SATFINITE.E4M3.F32.PACK_AB_MERGE_C R38, R43, R45, RZ ;  /* 0x0000002d2b26723e */ /* 0x000fc600048070ff */
        /* <DEDUP_REMOVED lines=9> */
[----:B0-----:R-:W-:-:S03]  /*154b90*/  IADD3 R38, P6, R42, R24, RZ ;  /* 0x000000182a267210 */ /* 0x001fc60007fde0ff */
[----:B------:R-:W4:Y:S02]  /*154ba0*/  LDL.LU R43, [R1] ;  /* 0x00000000012b7983 */ /* 0x000f240000300800 */
[----:B------:R-:W-:-:S05]  /*154bb0*/  IMAD.X R39, R0, 0x1, R22, P6 ;  /* 0x0000000100277824 */ /* 0x000fca00030e0616 */
[----:B------:R0:W-:Y:S02]  /*154bc0*/  STL.64 [R1+0x25f8], R38 ;  /* 0x0025f82601007387 */ /* 0x0001e40000100a00 */
[----:B0-----:R-:W-:-:S05]  /*154bd0*/  IADD3 R38, P6, R42, R21, RZ ;  /* 0x000000152a267210 */ /* 0x001fca0007fde0ff */
[----:B------:R-:W-:Y:S01]  /*154be0*/  IMAD.X R39, R0, 0x1, R18, P6 ;  /* 0x0000000100277824 */ /* 0x000fe200030e0612 */
[----:B--2---:R-:W-:-:S05]  /*154bf0*/  F2FP.SATFINITE.E4M3.F32.PACK_AB_MERGE_C R52, R52, R6, RZ ;  /* 0x000000063434723e */ /* 0x004fca00048070ff */
[----:B------:R-:W-:Y:S01]  /*154c00*/  STL [R1+0x2a78], R52 ;  /* 0x002a783401007387 */ /* 0x000fe20000100800 */
[----:B---3--:R-:W-:-:S05]  /*154c10*/  F2FP.SATFINITE.E4M3.F32.PACK_AB_MERGE_C R6, R50, R60, RZ ;  /* 0x0000003c3206723e */ /* 0x008fca00048070ff */
[----:B------:R4:W-:Y:S04]  /*154c20*/  STL [R1+0x2a74], R6 ;  /* 0x002a740601007387 */ /* 0x0009e80000100800 */
[----:B------:R0:W-:Y:S01]  /*154c30*/  STL.64 [R1+0x25f0], R38 ;  /* 0x0025f02601007387 */ /* 0x0001e20000100a00 */
[----:B----4-:R-:W-:Y:S02]  /*154c40*/  F2FP.SATFINITE.E4M3.F32.PACK_AB_MERGE_C R6, R55, R61, RZ ;  /* 0x0000003d3706723e */ /* 0x010fe400048070ff */
[----:B------:R-:W-:Y:S02]  /*154c50*/  F2FP.SATFINITE.E4M3.F32.PACK_AB_MERGE_C R4, R53, R4, RZ ;  /* 0x000000043504723e */ /* 0x000fe400048070ff */
[----:B0-----:R-:W-:Y:S01]  /*154c60*/  IADD3 R38, P6, R42, R20, RZ ;  /* 0x000000142a267210 */ /* 0x001fe20007fde0ff */
[----:B------:R0:W-:Y:S04]  /*154c70*/  STL [R1+0xa10], R6 ;  /* 0x000a100601007387 */ /* 0x0001e80000100800 */
[----:B------:R-:W-:Y:S01]  /*154c80*/  IMAD.X R39, R0, 0x1, R16, P6 ;  /* 0x0000000100277824 */ /* 0x000fe200030e0610 */
[----:B------:R1:W-:Y:S01]  /*154c90*/  STL [R1+0xa14], R4 ;  /* 0x000a140401007387 */ /* 0x0003e20000100800 */
[----:B0-----:R-:W-:-:S02]  /*154ca0*/  F2FP.SATFINITE.E4M3.F32.PACK_AB_MERGE_C R6, R5, R2, RZ ;  /* 0x000000020506723e */ /* 0x001fc400048070ff */
[----:B-1----:R-:W-:Y:S02]  /*154cb0*/  IADD3 R4, P6, R42, R19, RZ ;  /* 0x000000132a047210 */ /* 0x002fe40007fde0ff */
[----:B------:R-:W-:Y:S01]  /*154cc0*/  F2FP.SATFINITE.E4M3.F32.PACK_AB_MERGE_C R2, R48, R7, RZ ;  /* 0x000000073002723e */ /* 0x000fe200048070ff */
[----:B------:R-:W-:Y:S02]  /*154cd0*/  STL.64 [R1+0x25e8], R38 ;  /* 0x0025e82601007387 */ /* 0x000fe40000100a00 */
[----:B------:R-:W-:Y:S02]  /*154ce0*/  IMAD.X R5, R0, 0x1, R15, P6 ;  /* 0x0000000100057824 */ /* 0x000fe400030e060f */
        /* <DEDUP_REMOVED lines=12> */
[----:B------:R-:W3:Y:S01]  /*154db0*/  LDL.LU R54, [R1+0x108c] ;  /* 0x00108c0001367983 */ /* 0x000ee20000300800 */
[----:B0-----:R-:W-:-:S03]  /*154dc0*/  IADD3 R2, P6, R42, R13, RZ ;  /* 0x0000000d2a027210 */ /* 0x001fc60007fde0ff */
[----:B------:R-:W4:Y:S04]  /*154dd0*/  LDL.LU R40, [R1+0x970] ;  /* 0x0009700001287983 */ /* 0x000f280000300800 */
[----:B------:R-:W4:Y:S04]  /*154de0*/  LDL.LU R41, [R1+0x974] ;  /* 0x0009740001297983 */ /* 0x000f280000300800 */
[----:B------:R0:W-:Y:S02]  /*154df0*/  STL.64 [R1+0x25e0], R4 ;  /* 0x0025e00401007387 */ /* 0x0001e40000100a00 */
[----:B0-----:R-:W-:Y:S01]  /*154e00*/  F2FP.SATFINITE.E4M3.F32.PACK_AB_MERGE_C R5, R49, R3, RZ ;  /* 0x000000033105723e */ /* 0x001fe200048070ff */
[----:B------:R-:W-:Y:S01]  /*154e10*/  IMAD.X R3, R0, 0x1, R11, P6 ;  /* 0x0000000100037824 */ /* 0x000fe200030e060b */
[----:B------:R-:W-:-:S03]  /*154e20*/  F2FP.SATFINITE.E4M3.F32.PACK_AB_MERGE_C R4, R59, R56, RZ ;  /* 0x000000383b04723e */ /* 0x000fc600048070ff */
[----:B------:R-:W-:Y:S04]  /*154e30*/  STL [R1+0x254], R5 ;  /* 0x0002540501007387 */ /* 0x000fe80000100800 */
[----:B------:R-:W-:Y:S04]  /*154e40*/  STL [R1+0x250], R4 ;  /* 0x0002500401007387 */ /* 0x000fe80000100800 */
[----:B------:R0:W-:Y:S04]  /*154e50*/  STL.64 [R1+0x25c8], R2 ;  /* 0x0025c80201007387 */ /* 0x0001e80000100a00 */
[----:B------:R-:W4:Y:S01]  /*154e60*/  LDL.LU R52, [R1+0x978] ;  /* 0x0009780001347983 */ /* 0x000f220000300800 */
[----:B0-----:R-:W-:-:S02]  /*154e70*/  F2FP.SATFINITE.E4M3.F32.PACK_AB_MERGE_C R3, R47, R57, RZ ;  /* 0x000000392f03723e */ /* 0x001fc400048070ff */
[----:B------:R-:W-:-:S03]  /*154e80*/  F2FP.SATFINITE.E4M3.F32.PACK_AB_MERGE_C R2, R45, R44, RZ ;  /* 0x0000002c2d02723e */ /* 0x000fc600048070ff */
[----:B------:R-:W-:Y:S04]  /*154e90*/  STL [R1+0x1e8], R3 ;  /* 0x0001e80301007387 */ /* 0x000fe80000100800 */
[----:B------:R-:W4:Y:S01]  /*154ea0*/  LDL.LU R60, [R1+0x97c] ;  /* 0x00097c00013c7983 */ /* 0x000f220000300800 */
[----:B------:R-:W-:-:S03]  /*154eb0*/  IADD3 R38, P6, R42, R12, RZ ;  /* 0x0000000c2a267210 */ /* 0x000fc60007fde0ff */
[----:B------:R0:W-:Y:S04]  /*154ec0*/  STL [R1+0x1ec], R2 ;  /* 0x0001ec0201007387 */ /* 0x0001e80000100800 */
[----:B------:R-:W4:Y:S04]  /*154ed0*/  LDL.LU R50, [R1+0x960] ;  /* 0x0009600001327983 */ /* 0x000f280000300800 */
[----:B------:R-:W4:Y:S04]  /*154ee0*/  LDL.LU R61, [R1+0x964] ;  /* 0x00096400013d7983 */ /* 0x000f280000300800 */
[----:B------:R-:W4:Y:S04]  /*154ef0*/  LDL.LU R55, [R1+0x968] ;  /* 0x0009680001377983 */ /* 0x000f280000300800 */
[----:B------:R-:W4:Y:S01]  /*154f00*/  LDL.LU R4, [R1+0x96c] ;  /* 0x00096c0001047983 */ /* 0x000f220000300800 */
[----:B------:R-:W-:-:S03]  /*154f10*/  IMAD.X R39, R0, 0x1, R9, P6 ;  /* 0x0000000100277824 */ /* 0x000fc600030e0609 */
        /* <DEDUP_REMOVED lines=8> */
[----:B------:R0:W-:Y:S04]  /*154fa0*/  STL.64 [R1+0x25c0], R38 ;  /* 0x0025c02601007387 */ /* 0x0001e80000100a00 */
[----:B------:R-:W4:Y:S01]  /*154fb0*/  LDL.LU R45, [R1+0x1570] ;  /* 0x00157000012d7983 */ /* 0x000f220000300800 */
[----:B0-----:R-:W-:-:S03]  /*154fc0*/  IADD3 R38, P6, R42, R10, RZ ;  /* 0x0000000a2a267210 */ /* 0x001fc60007fde0ff */
[----:B------:R-:W4:Y:S02]  /*154fd0*/  LDL.LU R42, [R1+0x1574] ;  /* 0x00157400012a7983 */ /* 0x000f240000300800 */
[----:B------:R-:W-:-:S05]  /*154fe0*/  IMAD.X R39, R0, 0x1, R8, P6 ;  /* 0x0000000100277824 */ /* 0x000fca00030e0608 */
[----:B------:R0:W-:Y:S04]  /*154ff0*/  STL.64 [R1+0x25d8], R38 ;  /* 0x0025d82601007387 */ /* 0x0001e80000100a00 */
[----:B0-----:R-:W4:Y:S01]  /*155000*/  LDL.LU.64 R38, [R1+0x8698] ;  /* 0x0086980001267983 */ /* 0x001f220000300a00 */
[----:B--2---:R-:W-:-:S05]  /*155010*/  F2FP.SATFINITE.E4M3.F32.PACK_AB_MERGE_C R5, R48, R7, RZ ;  /* 0x000000073005723e */ /* 0x004fca00048070ff */
[----:B------:R0:W-:Y:S04]  /*155020*/  STL [R1+0x1c4], R5 ;  /* 0x0001c40501007387 */ /* 0x0001e80000100800 */
[----:B0-----:R-:W2:Y:S01]  /*155030*/  LDL.LU R5, [R1+0x1578] ;  /* 0x0015780001057983 */ /* 0x001ea20000300800 */
[----:B---3--:R-:W-:-:S05]  /*155040*/  F2FP.SATFINITE.E4M3.F32.PACK_AB_MERGE_C R3, R54, R51, RZ ;  /* 0x000000333603723e */ /* 0x008fca00048070ff */
[----:B------:R0:W-:Y:S01]  /*155050*/  STL [R1+0x1c8], R3 ;  /* 0x0001c80301007387 */ /* 0x0001e20000100800 */
[----:B----4-:R-:W-:-:S03]  /*155060*/  F2FP.SATFINITE.E4M3.F32.PACK_AB_MERGE_C R0, R41, R40, RZ ;  /* 0x000000282900723e */ /* 0x010fc600048070ff */
[----:B0-----:R-:W2:Y:S04]  /*155070*/  LDL.LU R3, [R1+0x157c] ;  /* 0x00157c0001037983 */ /* 0x001ea80000300800 */
[----:B------:R0:W-:Y:S04]  /*155080*/  STL [R1+0x198], R0 ;  /* 0x0001980001007387 */ /* 0x0001e80000100800 */
[----:B------:R-:W3:Y:S04]  /*155090*/  LDL.LU R7, [R1+0x1560] ;  /* 0x0015600001077983 */ /* 0x000ee80000300800 */
[----:B------:R-:W3:Y:S01]  /*1550a0*/  LDL.LU R48, [R1+0x1564] ;  /* 0x0015640001307983 */ /* 0x000ee20000300800 */
[----:B0-----:R-:W-:-:S03]  /*1550b0*/  SHF.R.S32.HI R0, RZ, 0x1f, R43 ;  /* 0x0000001fff007819 */ /* 0x001fc6000001142b */
[----:B------:R-:W4:Y:S04]  /*1550c0*/  LDL.LU R51, [R1+0x1568] ;  /* 0x0015680001337983 */ /* 0x000f280000300800 */
[----:B------:R-:W4:Y:S01]  /*1550d0*/  LDL.LU R54, [R1+0x156c] ;  /* 0x00156c0001367983 */ /* 0x000f220000300800 */
[----:B------:R-:W-:Y:S02]  /*1550e0*/  F2FP.SATFINITE.E4M3.F32.PACK_AB_MERGE_C R52, R60, R52, RZ ;  /* 0x000000343c34723e */ /* 0x000fe400048070ff */
[----:B------:R-:W-:Y:S02]  /*1550f0*/  F2FP.SATFINITE.E4M3.F32.PACK_AB_MERGE_C R6, R61, R50, RZ ;  /* 0x000000323d06723e */ /* 0x000fe400048070ff */
[----:B------:R-:W-:Y:S02]  /*155100*/  F2FP.SATFINITE.E4M3.F32.PACK_AB_MERGE_C R4, R4, R55, RZ ;  /* 0x000000370404723e */ /* 0x000fe400048070ff */
[----:B------:R-:W-:-:S02]  /*155110*/  F2FP.SATFINITE.E4M3.F32.PACK_AB_MERGE_C R2, R2, R53, RZ ;  /* 0x000000350202723e */ /* 0x000fc400048070ff */
[----:B------:R-:W-:-:S05]  /*155120*/  IADD3 R40, P6, R43, R39, RZ ;  /* 0x000000272b287210 */ /* 0x000fca0007fde0ff */
[----:B------:R-:W-:-:S05]  /*155130*/  IMAD.X R41, R0, 0x1, R38, P6 ;  /* 0x0000000100297824 */ /* 0x000fca00030e0626 */
[----:B------:R0:W-:Y:S01]  /*155140*/  STL.64 [R1+0x25b8], R40 ;  /* 0x0025b82801007387 */ /* 0x0001e20000100a00 */
[----:B------:R-:W-:-:S03]  /*155150*/  IADD3 R60, P6, R43, R37, RZ ;  /* 0x000000252b3c7210 */ /* 0x000fc60007fde0ff */
[----:B0-----:R-:W4:Y:S04]  /*155160*/  LDL.LU R40, [R1+0x1550] ;  /* 0x0015500001287983 */ /* 0x001f280000300800 */
[----:B------:R-:W4:Y:S01]  /*155170*/  LDL.LU R41, [R1+0x1554] ;  /* 0x0015540001297983 */ /* 0x000f220000300800 */
[----:B------:R-:W-:-:S03]  /*155180*/  IMAD.X R61, R0, 0x1, R34, P6 ;  /* 0x00000001003d7824 */ /* 0x000fc600030e0622 */
[----:B------:R0:W-:Y:S04]  /*155190*/  STL [R1+0x19c], R52 ;  /* 0x00019c3401007387 */ /* 0x0001e80000100800 */
[----:B------:R-:W-:Y:S01]  /*1551a0*/  STL [R1+0x174], R6 ;  /* 0x0001740601007387 */ /* 0x000fe20000100800 */
[----:B0-----:R-:W-:-:S03]  /*1551b0*/  IADD3 R52, P6, R43, R36, RZ ;  /* 0x000000242b347210 */ /* 0x001fc60007fde0ff */
[----:B------:R-:W-:Y:S04]  /*1551c0*/  STL.64 [R1+0x25b0], R60 ;  /* 0x0025b03c01007387 */ /* 0x000fe80000100a00 */
[----:B------:R0:W-:Y:S01]  /*1551d0*/  STL [R1+0x170], R4 ;  /* 0x0001700401007387 */ /* 0x0001e20000100800 */
[----:B------:R-:W-:-:S03]  /*1551e0*/  IMAD.X R53, R0, 0x1, R33, P6 ;  /* 0x0000000100357824 */ /* 0x000fc600030e0621 */
[----:B------:R1:W-:Y:S01]  /*1551f0*/  STL [R1+0xa0c], R2 ;  /* 0x000a0c0201007387 */ /* 0x0003e20000100800 */
[----:B0-----:R-:W-:-:S03]  /*155200*/  F2FP.SATFINITE.E4M3.F32.PACK_AB_MERGE_C R4, R56, R49, RZ ;  /* 0x000000313804723e */ /* 0x001fc600048070ff */
[----:B------:R0:W-:Y:S01]  /*155210*/  STL.64 [R1+0x25a8], R52 ;  /* 0x0025a83401007387 */ /* 0x0001e20000100a00 */
[----:B-1----:R-:W-:-:S03]  /*155220*/  F2FP.SATFINITE.E4M3.F32.PACK_AB_MERGE_C R2, R57, R59, RZ ;  /* 0x0000003b3902723e */ /* 0x002fc600048070ff */
[----:B------:R-:W-:Y:S04]  /*155230*/  STL [R1+0xa68], R4 ;  /* 0x000a680401007387 */ /* 0x000fe80000100800 */
[----:B------:R1:W-:Y:S04]  /*155240*/  STL [R1+0x340], R2 ;  /* 0x0003400201007387 */ /* 0x0003e80000100800 */
[----:B------:R-:W4:Y:S04]  /*155250*/  LDL.LU R56, [R1+0x1558] ;  /* 0x0015580001387983 */ /* 0x000f280000300800 */
[----:B------:R-:W4:Y:S01]  /*155260*/  LDL.LU R59, [R1+0x155c] ;  /* 0x00155c00013b7983 */ /* 0x000f220000300800 */
[----:B0-----:R-:W-:-:S02]  /*155270*/  IADD3 R52, P6, R43, R35, RZ ;  /* 0x000000232b347210 */ /* 0x001fc40007fde0ff */
[----:B-1----:R-:W-:-:S03]  /*155280*/  F2FP.SATFINITE.E4M3.F32.PACK_AB_MERGE_C R2, R44, R47, RZ ;  /* 0x0000002f2c02723e */ /* 0x002fc600048070ff */
[----:B------:R-:W-:Y:S01]  /*155290*/  IMAD.X R53, R0, 0x1, R32, P6 ;  /* 0x0000000100357824 */ /* 0x000fe200030e0620 */
[----:B------:R-:W-:-:S04]  /*1552a0*/  IADD3 R44, P6, R43, R31, RZ ;  /* 0x0000001f2b2c7210 */ /* 0x000fc80007fde0ff */
[----:B------:R-:W-:Y:S04]  /*1552b0*/  STL.64 [R1+0x2598], R52 ;  /* 0x0025983401007387 */ /* 0x000fe80000100a00 */
[----:B------:R0:W-:Y:S04]  /*1552c0*/  STL [R1+0x368], R2 ;  /* 0x0003680201007387 */ /* 0x0001e80000100800 */
[----:B------:R-:W4:Y:S04]  /*1552d0*/  LDL.LU R57, [R1+0x1180] ;  /* 0x0011800001397983 */ /* 0x000f280000300800 */
[----:B------:R-:W4:Y:S01]  /*1552e0*/  LDL.LU R47, [R1+0x1184] ;  /* 0x00118400012f7983 */ /* 0x000f220000300800 */
[----:B0-----:R-:W-:Y:S01]  /*1552f0*/  F2FP.SATFINITE.E4M3.F32.PACK_AB_MERGE_C R2, R42, R45, RZ ;  /* 0x0000002d2a02723e */ /* 0x001fe200048070ff */
[----:B------:R-:W-:-:S04]  /*155300*/  IMAD.X R45, R0, 0x1, R28, P6 ;  /* 0x00000001002d7824 */ /* 0x000fc800030e061c */
[----:B------:R-:W-:Y:S04]  /*155310*/  STL [R1+0x2938], R2 ;  /* 0x0029380201007387 */ /* 0x000fe80000100800 */
[----:B------:R-:W4:Y:S04]  /*155320*/  LDL.LU R49, [R1+0x1188] ;  /* 0x0011880001317983 */ /* 0x000f280000300800 */
[----:B------:R0:W-:Y:S04]  /*155330*/  STL.64 [R1+0x25a0], R44 ;  /* 0x0025a02c01007387 */ /* 0x0001e80000100a00 */
[----:B0-----:R-:W4:Y:S04]  /*155340*/  LDL.LU R44, [R1+0x118c] ;  /* 0x00118c00012c7983 */ /* 0x001f280000300800 */
[----:B------:R-:W4:Y:S04]  /*155350*/  LDL.LU R45, [R1+0x1070] ;  /* 0x00107000012d7983 */ /* 0x000f280000300800 */
[----:B------:R-:W4:Y:S01]  /*155360*/  LDL.LU R42, [R1+0x1074] ;  /* 0x00107400012a7983 */ /* 0x000f220000300800 */
[----:B--2---:R-:W-:-:S02]  /*155370*/  F2FP.SATFINITE.E4M3.F32.PACK_AB_MERGE_C R2, R3, R5, RZ ;  /* 0x000000050302723e */ /* 0x004fc400048070ff */
[----:B---3--:R-:W-:-:S05]  /*155380*/  F2FP.SATFINITE.E4M3.F32.PACK_AB_MERGE_C R6, R48, R7, RZ ;  /* 0x000000073006723e */ /* 0x008fca00048070ff */
[----:B------:R-:W-:Y:S04]  /*155390*/  STL [R1+0x8558], R6 ;  /* 0x0085580601007387 */ /* 0x000fe80000100800 */
[----:B------:R0:W-:Y:S02]  /*1553a0*/  STL [R1+0x2944], R2 ;  /* 0x0029440201007387 */ /* 0x0001e40000100800 */
[----:B0-----:R-:W-:-:S05]  /*1553b0*/  IADD3 R2, P6, R43, R30, RZ ;  /* 0x0000001e2b027210 */ /* 0x001fca0007fde0ff */
[----:B------:R-:W-:-:S05]  /*1553c0*/  IMAD.X R3, R0, 0x1, R27, P6 ;  /* 0x0000000100037824 */ /* 0x000fca00030e061b */
[----:B------:R4:W-:Y:S04]  /*1553d0*/  STL.64 [R1+0x2590], R2 ;  /* 0x0025900201007387 */ /* 0x0009e80000100a00 */
[----:B------:R-:W2:Y:S01]  /*1553e0*/  LDL.LU R52, [R1+0x1078] ;  /* 0x0010780001347983 */ /* 0x000ea20000300800 */
[----:B----4-:R-:W-:-:S05]  /*1553f0*/  F2FP.SATFINITE.E4M3.F32.PACK_AB_MERGE_C R3, R54, R51, RZ ;  /* 0x000000333603723e */ /* 0x010fca00048070ff */
[----:B------:R-:W-:Y:S04]  /*155400*/  STL [R1+0x2958], R3 ;  /* 0x0029580301007387 */ /* 0x000fe80000100800 */
[----:B------:R-:W2:Y:S01]  /*155410*/  LDL.LU R60, [R1+0x107c] ;  /* 0x00107c00013c7983 */ /* 0x000ea20000300800 */
[----:B------:R-:W-:-:S05]  /*155420*/  F2FP.SATFINITE.E4M3.F32.PACK_AB_MERGE_C R2, R41, R40, RZ ;  /* 0x000000282902723e */ /* 0x000fca00048070ff */
[----:B------:R0:W-:Y:S04]  /*155430*/  STL [R1+0x1d8], R2 ;  /* 0x0001d80201007387 */ /* 0x0001e80000100800 */
[----:B------:R-:W3:Y:S04]  /*155440*/  LDL.LU R40, [R1+0xfb0] ;  /* 0x000fb00001287983 */ /* 0x000ee80000300800 */
[----:B------:R-:W3:Y:S01]  /*155450*/  LDL.LU R41, [R1+0xfb4] ;  /* 0x000fb40001297983 */ /* 0x000ee20000300800 */
[----:B0-----:R-:W-:-:S03]  /*155460*/  IADD3 R2, P6, R43, R29, RZ ;  /* 0x0000001d2b027210 */ /* 0x001fc60007fde0ff */
[----:B------:R-:W4:Y:S02]  /*155470*/  LDL.LU R50, [R1+0xfb8] ;  /* 0x000fb80001327983 */ /* 0x000f240000300800 */
[----:B------:R-:W-:Y:S02]  /*155480*/  IMAD.X R3, R0, 0x1, R26, P6 ;  /* 0x0000000100037824 */ /* 0x000fe400030e061a */
[----:B------:R-:W4:Y:S04]  /*155490*/  LDL.LU R61, [R1+0xfbc] ;  /* 0x000fbc00013d7983 */ /* 0x000f280000300800 */
[----:B------:R-:W4:Y:S04]  /*1554a0*/  LDL.LU R55, [R1+0x1540] ;  /* 0x0015400001377983 */ /* 0x000f280000300800 */
[----:B------:R-:W4:Y:S04]  /*1554b0*/  LDL.LU R4, [R1+0x1544] ;  /* 0x0015440001047983 */ /* 0x000f280000300800 */
[----:B------:R-:W4:Y:S04]  /*1554c0*/  LDL.LU R53, [R1+0x1548] ;  /* 0x0015480001357983 */ /* 0x000f280000300800 */
[----:B------:R0:W-:Y:S04]  /*1554d0*/  STL.64 [R1+0x2588], R2 ;  /* 0x0025880201007387 */ /* 0x0001e80000100a00 */
[----:B0-----:R-:W4:Y:S04]  /*1554e0*/  LDL.LU R2, [R1+0x154c] ;  /* 0x00154c0001027983 */ /* 0x001f280000300800 */
[----:B------:R-:W4:Y:S04]  /*1554f0*/  LDL.LU R51, [R1+0x1530] ;  /* 0x0015300001337983 */ /* 0x000f280000300800 */
[----:B------:R-:W4:Y:S01]  /*155500*/  LDL.LU R54, [R1+0x1534] ;  /* 0x0015340001367983 */ /* 0x000f220000300800 */
[----:B------:R-:W-:-:S03]  /*155510*/  F2FP.SATFINITE.E4M3.F32.PACK_AB_MERGE_C R3, R59, R56, RZ ;  /* 0x000000383b03723e */ /* 0x000fc600048070ff */
[----:B------:R-:W4:Y:S04]  /*155520*/  LDL.LU R56, [R1+0x1538] ;  /* 0x0015380001387983 */ /* 0x000f280000300800 */
[----:B------:R-:W4:Y:S01]  /*155530*/  LDL.LU R59, [R1+0x153c] ;  /* 0x00153c00013b7983 */ /* 0x000f220000300800 */
[----:B------:R-:W-:-:S03]  /*155540*/  IADD3 R6, P6, R43, R25, RZ ;  /* 0x000000192b067210 */ /* 0x000fc60007fde0ff */
[----:B------:R0:W-:Y:S02]  /*155550*/  STL [R1+0x1dc], R3 ;  /* 0x0001dc0301007387 */ /* 0x0001e40000100800 */
[----:B------:R-:W-:Y:S01]  /*155560*/  IMAD.X R7, R0, 0x1, R23, P6 ;  /* 0x0000000100077824 */ /* 0x000fe200030e0617 */
[----:B0-----:R-:W-:-:S05]  /*155570*/  F2FP.SATFINITE.E4M3.F32.PACK_AB_MERGE_C R3, R47, R57, RZ ;  /* 0x000000392f03723e */ /* 0x001fca00048070ff */
[----:B------:R0:W-:Y:S04]  /*155580*/  STL [R1+0x1a8], R3 ;  /* 0x0001a80301007387 */ /* 0x0001e80000100800 */
[----:B------:R-:W4:Y:S04]  /*155590*/  LDL.LU R57, [R1+0x1520] ;  /* 0x0015200001397983 */ /* 0x000f280000300800 */
[----:B------:R-:W4:Y:S01]  /*1555a0*/  LDL.LU R47, [R1+0x1524] ;  /* 0x00152400012f7983 */ /* 0x000f220000300800 */
[----:B0-----:R-:W-:-:S03]  /*1555b0*/  F2FP.SATFINITE.E4M3.F32.PACK_AB_MERGE_C R3, R44, R49, RZ ;  /* 0x000000312c03723e */ /* 0x001fc600048070ff */
[----:B------:R0:W-:Y:S01]  /*1555c0*/  STL.64 [R1+0x2578], R6 ;  /* 0x0025780601007387 */ /* 0x0001e20000100a00 */
[----:B------:R-:W-:-:S03]  /*1555d0*/  IADD3 R44, P6, R43, R24, RZ ;  /* 0x000000182b2c7210 */ /* 0x000fc60007fde0ff */
[----:B------:R-:W4:Y:S04]  /*1555e0*/  LDL.LU R5, [R1+0x1528] ;  /* 0x0015280001057983 */ /* 0x000f280000300800 */
[----:B------:R1:W-:Y:S01]  /*1555f0*/  STL [R1+0x1b0], R3 ;  /* 0x0001b00301007387 */ /* 0x0003e20000100800 */
[----:B0-----:R-:W-:Y:S01]  /*155600*/  F2FP.SATFINITE.E4M3.F32.PACK_AB_MERGE_C R6, R42, R45, RZ ;  /* 0x0000002d2a06723e */ /* 0x001fe200048070ff */
[----:B------:R-:W-:Y:S02]  /*155610*/  IMAD.X R45, R0, 0x1, R22, P6 ;  /* 0x00000001002d7824 */ /* 0x000fe400030e0616 */
[----:B-1----:R-:W4:Y:S04]  /*155620*/  LDL.LU R3, [R1+0x152c] ;  /* 0x00152c0001037983 */ /* 0x002f280000300800 */
[----:B------:R-:W-:Y:S04]  /*155630*/  STL [R1+0x188], R6 ;  /* 0x0001880601007387 */ /* 0x000fe80000100800 */
[----:B------:R-:W4:Y:S04]  /*155640*/  LDL.LU R7, [R1+0x1510] ;  /* 0x0015100001077983 */ /* 0x000f280000300800 */
[----:B------:R-:W4:Y:S04]  /*155650*/  LDL.LU R48, [R1+0x1514] ;  /* 0x0015140001307983 */ /* 0x000f280000300800 */
[----:B------:R-:W4:Y:S04]  /*155660*/  LDL.LU R49, [R1+0x1518] ;  /* 0x0015180001317983 */ /* 0x000f280000300800 */
[----:B------:R0:W-:Y:S04]  /*155670*/  STL.64 [R1+0x2570], R44 ;  /* 0x0025702c01007387 */ /* 0x0001e80000100a00 */
[----:B0-----:R-:W4:Y:S04]  /*155680*/  LDL.LU R44, [R1+0x151c] ;  /* 0x00151c00012c7983 */ /* 0x001f280000300800 */
[----:B------:R-:W4:Y:S04]  /*155690*/  LDL.LU R45, [R1+0x1500] ;  /* 0x00150000012d7983 */ /* 0x000f280000300800 */
[----:B------:R-:W4:Y:S01]  /*1556a0*/  LDL.LU R42, [R1+0x1504] ;  /* 0x00150400012a7983 */ /* 0x000f220000300800 */
[----:B--2---:R-:W-:-:S05]  /*1556b0*/  F2FP.SATFINITE.E4M3.F32.PACK_AB_MERGE_C R52, R60, R52, RZ ;  /* 0x000000343c34723e */ /* 0x004fca00048070ff */
[----:B------:R-:W-:Y:S01]  /*1556c0*/  STL [R1+0x190], R52 ;  /* 0x0001903401007387 */ /* 0x000fe20000100800 */
[----:B---3--:R-:W-:Y:S02]  /*1556d0*/  F2FP.SATFINITE.E4M3.F32.PACK_AB_MERGE_C R6, R41, R40, RZ ;  /* 0x000000282906723e */ /* 0x008fe400048070ff */
[----:B------:R-:W-:-:S03]  /*1556e0*/  IADD3 R40, P6, R43, R21, RZ ;  /* 0x000000152b287210 */ /* 0x000fc60007fde0ff */
[----:B------:R4:W-:Y:S02]  /*1556f0*/  STL [R1+0x14c], R6 ;  /* 0x00014c0601007387 */ /* 0x0009e40000100800 */
[----:B------:R-:W-:Y:S01]  /*155700*/  IMAD.X R41, R0, 0x1, R18, P6 ;  /* 0x0000000100297824 */ /* 0x000fe200030e0612 */
[----:B------:R-:W-:-:S04]  /*155710*/  IADD3 R60, P6, R43, R20, RZ ;  /* 0x000000142b3c7210 */ /* 0x000fc80007fde0ff */
[----:B------:R0:W-:Y:S01]  /*155720*/  STL.64 [R1+0x2580], R40 ;  /* 0x0025802801007387 */ /* 0x0001e20000100a00 */
[----:B----4-:R-:W-:Y:S02]  /*155730*/  F2FP.SATFINITE.E4M3.F32.PACK_AB_MERGE_C R6, R61, R50, RZ ;  /* 0x000000323d06723e */ /* 0x010fe400048070ff */
[----:B------:R-:W-:Y:S01]  /*155740*/  F2FP.SATFINITE.E4M3.F32.PACK_AB_MERGE_C R4, R4, R55, RZ ;  /* 0x000000370404723e */ /* 0x000fe200048070ff */
[----:B------:R-:W-:Y:S01]  /*155750*/  IMAD.X R61, R0, 0x1, R16, P6 ;  /* 0x00000001003d7824 */ /* 0x000fe200030e0610 */
[----:B0-----:R-:W2:Y:S04]  /*155760*/  LDL.LU.64 R40, [R1+0x8690] ;  /* 0x0086900001287983 */ /* 0x001ea80000300a00 */
[----:B------:R-:W-:Y:S04]  /*155770*/  STL [R1+0x154], R6 ;  /* 0x0001540601007387 */ /* 0x000fe80000100800 */
[----:B------:R0:W-:Y:S04]  /*155780*/  STL.64 [R1+0x8688], R20 ;  /* 0x0086881401007387 */ /* 0x0001e80000100a00 */
[----:B------:R1:W-:Y:S04]  /*155790*/  STL [R1+0x9f4], R4 ;  /* 0x0009f40401007387 */ /* 0x0003e80000100800 */
[----:B------:R-:W-:Y:S01]  /*1557a0*/  STL.64 [R1+0x2568], R60 ;  /* 0x0025683c01007387 */ /* 0x000fe20000100a00 */
[----:B0-----:R-:W-:-:S02]  /*1557b0*/  IADD3 R20, P6, R43, R19, RZ ;  /* 0x000000132b147210 */ /* 0x001fc40007fde0ff */
[----:B-1----:R-:W-:Y:S02]  /*1557c0*/  F2FP.SATFINITE.E4M3.F32.PACK_AB_MERGE_C R4, R2, R53, RZ ;  /* 0x000000350204723e */ /* 0x002fe400048070ff */
[----:B------:R-:W-:Y:S01]  /*1557d0*/  F2FP.SATFINITE.E4M3.F32.PACK_AB_MERGE_C R2, R54, R51, RZ ;  /* 0x000000333602723e */ /* 0x000fe200048070ff */
[----:B------:R-:W-:Y:S02]  /*1557e0*/  IMAD.X R21, R0, 0x1, R15, P6 ;  /* 0x0000000100157824 */ /* 0x000fe400030e060f */
[----:B------:R-:W-:Y:S04]  /*1557f0*/  STL [R1+0x9fc], R4 ;  /* 0x0009fc0401007387 */ /* 0x000fe80000100800 */
[----:B------:R0:W-:Y:S04]  /*155800*/  STL [R1+0x320], R2 ;  /* 0x0003200201007387 */ /* 0x0001e80000100800 */
[----:B------:R-:W3:Y:S04]  /*155810*/  LDL.LU R51, [R1+0x1508] ;  /* 0x0015080001337983 */ /* 0x000ee80000300800 */
[----:B------:R-:W3:Y:S01]  /*155820*/  LDL.LU R54, [R1+0x150c] ;  /* 0x00150c0001367983 */ /* 0x000ee20000300800 */
[----:B0-----:R-:W-:-:S03]  /*155830*/  F2FP.SATFINITE.E4M3.F32.PACK_AB_MERGE_C R2, R59, R56, RZ ;  /* 0x000000383b02723e */ /* 0x001fc600048070ff */
[----:B------:R-:W-:Y:S04]  /*155840*/  STL.64 [R1+0x2558], R20 ;  /* 0x0025581401007387 */ /* 0x000fe80000100a00 */
[----:B------:R0:W-:Y:S04]  /*155850*/  STL [R1+0x318], R2 ;  /* 0x0003180201007387 */ /* 0x0001e80000100800 */
[----:B------:R-:W4:Y:S04]  /*155860*/  LDL.LU R56, [R1+0x1170] ;  /* 0x0011700001387983 */ /* 0x000f280000300800 */
[----:B------:R-:W4:Y:S01]  /*155870*/  LDL.LU R59, [R1+0x1174] ;  /* 0x00117400013b7983 */ /* 0x000f220000300800 */
[----:B0-----:R-:W-:-:S03]  /*155880*/  F2FP.SATFINITE.E4M3.F32.PACK_AB_MERGE_C R2, R47, R57, RZ ;  /* 0x000000392f02723e */ /* 0x001fc600048070ff */
[----:B------:R-:W4:Y:S01]  /*155890*/  LDL.LU R57, [R1+0x1178] ;  /* 0x0011780001397983 */ /* 0x000f220000300800 */
[----:B------:R-:W-:-:S03]  /*1558a0*/  IADD3 R20, P6, R43, R17, RZ ;  /* 0x000000112b147210 */ /* 0x000fc60007fde0ff */
[----:B------:R-:W4:Y:S02]  /*1558b0*/  LDL.LU R47, [R1+0x117c] ;  /* 0x00117c00012f7983 */ /* 0x000f240000300800 */
[C---:B------:R-:W-:Y:S02]  /*1558c0*/  IMAD.X R21, R0.reuse, 0x1, R14, P6 ;  /* 0x0000000100157824 */ /* 0x040fe400030e060e */
[----:B------:R0:W-:Y:S04]  /*1558d0*/  STL [R1+0x2930], R2 ;  /* 0x0029300201007387 */ /* 0x0001e80000100800 */
[----:B------:R-:W-:Y:S01]  /*1558e0*/  STL.64 [R1+0x8680], R16 ;  /* 0x0086801001007387 */ /* 0x000fe20000100a00 */
[----:B0-----:R-:W-:Y:S02]  /*1558f0*/  IADD3 R2, P6, R43, R13, RZ ;  /* 0x0000000d2b027210 */ /* 0x001fe40007fde0ff */
[----:B------:R-:W-:Y:S01]  /*155900*/  F2FP.SATFINITE.E4M3.F32.PACK_AB_MERGE_C R5, R3, R5, RZ ;  /* 0x000000050305723e */ /* 0x000fe200048070ff */
[----:B------:R-:W-:Y:S02]  /*155910*/  STL.64 [R1+0x2560], R20 ;  /* 0x0025601401007387 */ /* 0x000fe40000100a00 */
[----:B------:R-:W-:-:S02]  /*155920*/  IMAD.X R3, R0, 0x1, R11, P6 ;  /* 0x0000000100037824 */ /* 0x000fc400030e060b */
[----:B------:R-:W-:Y:S01]  /*155930*/  STL [R1+0x2934], R5 ;  /* 0x0029340501007387 */ /* 0x000fe20000100800 */
[----:B------:R-:W-:-:S05]  /*155940*/  F2FP.SATFINITE.E4M3.F32.PACK_AB_MERGE_C R4, R48, R7, RZ ;  /* 0x000000073004723e */ /* 0x000fca00048070ff */
[----:B------:R-:W-:Y:S01]  /*155950*/  STL [R1+0x248], R4 ;  /* 0x0002480401007387 */ /* 0x000fe20000100800 */
[----:B------:R-:W-:-:S05]  /*155960*/  F2FP.SATFINITE.E4M3.F32.PACK_AB_MERGE_C R58, R44, R49, RZ ;  /* 0x000000312c3a723e */ /* 0x000fca00048070ff */
[----:B------:R-:W-:Y:S04]  /*155970*/  STL [R1+0x8560], R58 ;  /* 0x0085603a01007387 */ /* 0x000fe80000100800 */
[----:B------:R0:W-:Y:S04]  /*155980*/  STL.64 [R1+0x2550], R2 ;  /* 0x0025500201007387 */ /* 0x0001e80000100a00 */
[----:B------:R-:W4:Y:S04]  /*155990*/  LDL.LU R6, [R1+0x1160] ;  /* 0x0011600001067983 */ /* 0x000f280000300800 */
[----:B------:R-:W4:Y:S01]  /*1559a0*/  LDL.LU R52, [R1+0x1164] ;  /* 0x0011640001347983 */ /* 0x000f220000300800 */
[----:B0-----:R-:W-:-:S05]  /*1559b0*/  F2FP.SATFINITE.E4M3.F32.PACK_AB_MERGE_C R2, R42, R45, RZ ;  /* 0x0000002d2a02723e */ /* 0x001fca00048070ff */
[----:B------:R0:W-:Y:S04]  /*1559c0*/  STL [R1+0x1c0], R2 ;  /* 0x0001c00201007387 */ /* 0x0001e80000100800 */
[----:B------:R-:W4:Y:S04]  /*1559d0*/  LDL.LU R60, [R1+0x1168] ;  /* 0x00116800013c7983 */ /* 0x000f280000300800 */
[----:B------:R-:W4:Y:S01]  /*1559e0*/  LDL.LU R50, [R1+0x116c] ;  /* 0x00116c0001327983 */ /* 0x000f220000300800 */
[----:B0-----:R-:W-:-:S03]  /*1559f0*/  IADD3 R2, P6, R43, R12, RZ ;  /* 0x0000000c2b027210 */ /* 0x001fc60007fde0ff */
[----:B------:R-:W4:Y:S04]  /*155a00*/  LDL.LU R44, [R1+0x920] ;  /* 0x00092000012c7983 */ /* 0x000f280000300800 */
[----:B------:R-:W4:Y:S01]  /*155a10*/  LDL.LU R45, [R1+0x924] ;  /* 0x00092400012d7983 */ /* 0x000f220000300800 */
[----:B------:R-:W-:-:S05]  /*155a20*/  IMAD.X R3, R0, 0x1, R9, P6 ;  /* 0x0000000100037824 */ /* 0x000fca00030e0609 */
[----:B------:R0:W-:Y:S04]  /*155a30*/  STL.64 [R1+0x2548], R2 ;  /* 0x0025480201007387 */ /* 0x0001e80000100a00 */
[----:B------:R-:W4:Y:S04]  /*155a40*/  LDL.LU R61, [R1+0x928] ;  /* 0x00092800013d7983 */ /* 0x000f280000300800 */
[----:B------:R-:W4:Y:S04]  /*155a50*/  LDL.LU R55, [R1+0x92c] ;  /* 0x00092c0001377983 */ /* 0x000f280000300800 */
[----:B------:R-:W4:Y:S01]  /*155a60*/  LDL.LU R4, [R1+0x1670] ;  /* 0x0016700001047983 */ /* 0x000f220000300800 */
[----:B0-----:R-:W-:-:S03]  /*155a70*/  IADD3 R2, P6, R43, R10, RZ ;  /* 0x0000000a2b027210 */ /* 0x001fc60007fde0ff */
[----:B------:R-:W4:Y:S04]  /*155a80*/  LDL.LU R53, [R1+0x1674] ;  /* 0x0016740001357983 */ /* 0x000f280000300800 */
[----:B------:R-:W4:Y:S04]  /*155a90*/  LDL.LU R42, [R1+0x1678] ;  /* 0x00167800012a7983 */ /* 0x000f280000300800 */
[----:B------:R-:W4:Y:S01]  /*155aa0*/  LDL.LU R43, [R1+0x167c] ;  /* 0x00167c00012b7983 */ /* 0x000f220000300800 */
[----:B------:R-:W-:-:S05]  /*155ab0*/  IMAD.X R3, R0, 0x1, R8, P6 ;  /* 0x0000000100037824 */ /* 0x000fca00030e0608 */
[----:B------:R0:W-:Y:S04]  /*155ac0*/  STL.64 [R1+0x2540], R2 ;  /* 0x0025400201007387 */ /* 0x0001e80000100a00 */
[----:B0-----:R-:W4:Y:S01]  /*155ad0*/  LDL.LU R2, [R1+0x1660] ;  /* 0x0016600001027983 */ /* 0x001f220000300800 */
[----:B--2---:R-:W-:Y:S02]  /*155ae0*/  IADD3 R16, P6, R40, R39, RZ ;  /* 0x0000002728107210 */ /* 0x004fe40007fde0ff */
[----:B---3--:R-:W-:-:S05]  /*155af0*/  F2FP.SATFINITE.E4M3.F32.PACK_AB_MERGE_C R3, R54, R51, RZ ;  /* 0x000000333603723e */ /* 0x008fca00048070ff */
[----:B------:R0:W-:Y:S04]  /*155b00*/  STL [R1+0x1bc], R3 ;  /* 0x0001bc0301007387 */ /* 0x0001e80000100800 */
[----:B------:R-:W2:Y:S01]  /*155b10*/  LDL.LU R5, [R1+0x1664] ;  /* 0x0016640001057983 */ /* 0x000ea20000300800 */
[----:B----4-:R-:W-:-:S05]  /*155b20*/  F2FP.SATFINITE.E4M3.F32.PACK_AB_MERGE_C R0, R59, R56, RZ ;  /* 0x000000383b00723e */ /* 0x010fca00048070ff */
[----:B------:R1:W-:Y:S04]  /*155b30*/  STL [R1+0x18c], R0 ;  /* 0x00018c0001007387 */ /* 0x0003e80000100800 */
[----:B0-----:R-:W3:Y:S04]  /*155b40*/  LDL.LU R3, [R1+0x1668] ;  /* 0x0016680001037983 */ /* 0x001ee80000300800 */
[----:B------:R-:W3:Y:S01]  /*155b50*/  LDL.LU R56, [R1+0x166c] ;  /* 0x00166c0001387983 */ /* 0x000ee20000300800 */
[----:B-1----:R-:W-:-:S03]  /*155b60*/  F2FP.SATFINITE.E4M3.F32.PACK_AB_MERGE_C R0, R47, R57, RZ ;  /* 0x000000392f00723e */ /* 0x002fc600048070ff */
[----:B------:R-:W4:Y:S04]  /*155b70*/  LDL.LU R7, [R1+0x1650] ;  /* 0x0016500001077983 */ /* 0x000f280000300800 */
[----:B------:R-:W4:Y:S04]  /*155b80*/  LDL.LU R48, [R1+0x1654] ;  /* 0x0016540001307983 */ /* 0x000f280000300800 */
[----:B------:R0:W-:Y:S04]  /*155b90*/  STL [R1+0x194], R0 ;  /* 0x0001940001007387 */ /* 0x0001e80000100800 */
[----:B------:R-:W4:Y:S04]  /*155ba0*/  LDL.LU R49, [R1+0x1658] ;  /* 0x0016580001317983 */ /* 0x000f280000300800 */
[----:B------:R-:W4:Y:S01]  /*155bb0*/  LDL.LU R51, [R1+0x165c] ;  /* 0x00165c0001337983 */ /* 0x000f220000300800 */
[----:B0-----:R-:W-:-:S03]  /*155bc0*/  SHF.R.S32.HI R0, RZ, 0x1f, R40 ;  /* 0x0000001fff007819 */ /* 0x001fc60000011428 */
[----:B------:R-:W4:Y:S02]  /*155bd0*/  LDL.LU R54, [R1+0x1640] ;  /* 0x0016400001367983 */ /* 0x000f240000300800 */
[----:B------:R-:W-:Y:S02]  /*155be0*/  IMAD.X R17, R0, 0x1, R38, P6 ;  /* 0x0000000100117824 */ /* 0x000fe400030e0626 */
[----:B------:R-:W4:Y:S04]  /*155bf0*/  LDL.LU R59, [R1+0x1644] ;  /* 0x00164400013b7983 */ /* 0x000f280000300800 */
[----:B------:R-:W4:Y:S04]  /*155c00*/  LDL.LU R57, [R1+0x1648] ;  /* 0x0016480001397983 */ /* 0x000f280000300800 */
[----:B------:R-:W4:Y:S04]  /*155c10*/  LDL.LU R47, [R1+0x164c] ;  /* 0x00164c00012f7983 */ /* 0x000f280000300800 */
[----:B------:R0:W-:Y:S02]  /*155c20*/  STL.64 [R1+0x19e8], R16 ;  /* 0x0019e81001007387 */ /* 0x0001e40000100a00 */
[----:B0-----:R-:W-:-:S02]  /*155c30*/  IADD3 R16, P6, R40, R37, RZ ;  /* 0x0000002528107210 */ /* 0x001fc40007fde0ff */
[----:B------:R-:W-:-:S05]  /*155c40*/  F2FP.SATFINITE.E4M3.F32.PACK_AB_MERGE_C R20, R52, R6, RZ ;  /* 0x000000063414723e */ /* 0x000fca00048070ff */
[----:B------:R-:W-:Y:S01]  /*155c50*/  STL [R1+0x150], R20 ;  /* 0x0001501401007387 */ /* 0x000fe20000100800 */
[----:B------:R-:W-:Y:S01]  /*155c60*/  IMAD.X R17, R0, 0x1, R34, P6 ;  /* 0x0000000100117824 */ /* 0x000fe200030e0622 */
[----:B------:R-:W-:-:S05]  /*155c70*/  F2FP.SATFINITE.E4M3.F32.PACK_AB_MERGE_C R6, R50, R60, RZ ;  /* 0x0000003c3206723e */ /* 0x000fca00048070ff */
[----:B------:R0:W-:Y:S02]  /*155c80*/  STL [R1+0x15c], R6 ;  /* 0x00015c0601007387 */ /* 0x0001e40000100800 */
[----:B0-----:R-:W-:Y:S02]  /*155c90*/  F2FP.SATFINITE.E4M3.F32.PACK_AB_MERGE_C R6, R45, R44, RZ ;  /* 0x0000002c2d06723e */ /* 0x001fe400048070ff */
[----:B------:R-:W4:Y:S04]  /*155ca0*/  LDL.LU R44, [R1+0x1630] ;  /* 0x00163000012c7983 */ /* 0x000f280000300800 */
[----:B------:R-:W4:Y:S04]  /*155cb0*/  LDL.LU R45, [R1+0x1634] ;  /* 0x00163400012d7983 */ /* 0x000f280000300800 */
[----:B------:R0:W-:Y:S04]  /*155cc0*/  STL.64 [R1+0x1598], R16 ;  /* 0x0015981001007387 */ /* 0x0001e80000100a00 */
[----:B------:R1:W-:Y:S01]  /*155cd0*/  STL [R1+0x12c], R6 ;  /* 0x00012c0601007387 */ /* 0x0003e20000100800 */
[----:B------:R-:W-:-:S02]  /*155ce0*/  F2FP.SATFINITE.E4M3.F32.PACK_AB_MERGE_C R4, R53, R4, RZ ;  /* 0x000000043504723e */ /* 0x000fc400048070ff */
[----:B0-----:R-:W-:Y:S02]  /*155cf0*/  IADD3 R16, P6, R40, R36, RZ ;  /* 0x0000002428107210 */ /* 0x001fe40007fde0ff */
[----:B-1----:R-:W-:-:S03]  /*155d00*/  F2FP.SATFINITE.E4M3.F32.PACK_AB_MERGE_C R6, R55, R61, RZ ;  /* 0x0000003d3706723e */ /* 0x002fc600048070ff */
[----:B------:R-:W-:Y:S01]  /*155d10*/  IMAD.X R17, R0, 0x1, R33, P6 ;  /* 0x0000000100117824 */ /* 0x000fe200030e0621 */
[----:B------:R-:W-:Y:S01]  /*155d20*/  F2FP.SATFINITE.E4M3.F32.PACK_AB_MERGE_C R61, R43, R42, RZ ;  /* 0x0000002a2b3d723e */ /* 0x000fe200048070ff */
[----:B------:R-:W-:Y:S04]  /*155d30*/  STL [R1+0x128], R6 ;  /* 0x0001280601007387 */ /* 0x000fe80000100800 */
[----:B------:R-:W4:Y:S04]  /*155d40*/  LDL.LU R42, [R1+0x1638] ;  /* 0x00163800012a7983 */ /* 0x000f280000300800 */
[----:B------:R0:W-:Y:S04]  /*155d50*/  STL.64 [R1+0x1590], R16 ;  /* 0x0015901001007387 */ /* 0x0001e80000100a00 */
[----:B------:R-:W-:Y:S04]  /*155d60*/  STL [R1+0x9f0], R4 ;  /* 0x0009f00401007387 */ /* 0x000fe80000100800 */
[----:B------:R-:W4:Y:S01]  /*155d70*/  LDL.LU R43, [R1+0x163c] ;  /* 0x00163c00012b7983 */ /* 0x000f220000300800 */
[----:B0-----:R-:W-:-:S03]  /*155d80*/  IADD3 R16, P6, R40, R35, RZ ;  /* 0x0000002328107210 */ /* 0x001fc60007fde0ff */
[----:B------:R-:W-:Y:S02]  /*155d90*/  STL [R1+0x850c], R61 ;  /* 0x00850c3d01007387 */ /* 0x000fe40000100800 */
[----:B------:R-:W-:Y:S01]  /*155da0*/  IMAD.X R17, R0, 0x1, R32, P6 ;  /* 0x0000000100117824 */ /* 0x000fe200030e0620 */
[----:B--2---:R-:W-:Y:S02]  /*155db0*/  F2FP.SATFINITE.E4M3.F32.PACK_AB_MERGE_C R2, R5, R2, RZ ;  /* 0x000000020502723e */ /* 0x004fe400048070ff */
[----:B---3--:R-:W-:-:S05]  /*155dc0*/  F2FP.SATFINITE.E4M3.F32.PACK_AB_MERGE_C R56, R56, R3, RZ ;  /* 0x000000033838723e */ /* 0x008fca00048070ff */
[----:B------:R-:W-:Y:S04]  /*155dd0*/  STL [R1+0x8530], R56 ;  /* 0x0085303801007387 */ /* 0x000fe80000100800 */
[----:B------:R-:W-:Y:S04]  /*155de0*/  STL.64 [R1+0x1588], R16 ;  /* 0x0015881001007387 */ /* 0x000fe80000100a00 */
[----:B------:R0:W-:Y:S02]  /*155df0*/  STL [R1+0x314], R2 ;  /* 0x0003140201007387 */ /* 0x0001e40000100800 */
[----:B0-----:R-:W-:-:S05]  /*155e00*/  IADD3 R2, P6, R40, R31, RZ ;  /* 0x0000001f28027210 */ /* 0x001fca0007fde0ff */
[----:B------:R-:W-:Y:S01]  /*155e10*/  IMAD.X R3, R0, 0x1, R28, P6 ;  /* 0x0000000100037824 */ /* 0x000fe200030e061c */
[----:B----4-:R-:W-:-:S04]  /*155e20*/  F2FP.SATFINITE.E4M3.F32.PACK_AB_MERGE_C R5, R51, R49, RZ ;  /* 0x000000313305723e */ /* 0x010fc800048070ff */
[----:B------:R0:W-:Y:S04]  /*155e30*/  STL.64 [R1+0x1580], R2 ;  /* 0x0015800201007387 */ /* 0x0001e80000100a00 */
[----:B------:R-:W-:Y:S01]  /*155e40*/  STL [R1+0x8348], R5 ;  /* 0x0083480501007387 */ /* 0x000fe20000100800 */
[----:B0-----:R-:W-:-:S05]  /*155e50*/  F2FP.SATFINITE.E4M3.F32.PACK_AB_MERGE_C R2, R48, R7, RZ ;  /* 0x000000073002723e */ /* 0x001fca00048070ff */
[----:B------:R0:W-:Y:S02]  /*155e60*/  STL [R1+0x1650], R2 ;  /* 0x0016500201007387 */ /* 0x0001e40000100800 */
[----:B0-----:R-:W-:-:S05]  /*155e70*/  IADD3 R2, P6, R40, R30, RZ ;  /* 0x0000001e28027210 */ /* 0x001fca0007fde0ff */
[----:B------:R-:W-:-:S05]  /*155e80*/  IMAD.X R3, R0, 0x1, R27, P6 ;  /* 0x0000000100037824 */ /* 0x000fca00030e061b */
[----:B------:R0:W-:Y:S01]  /*155e90*/  STL.64 [R1+0x1578], R2 ;  /* 0x0015780201007387 */ /* 0x0001e20000100a00 */
[----:B------:R-:W-:Y:S02]  /*155ea0*/  F2FP.SATFINITE.E4M3.F32.PACK_AB_MERGE_C R49, R47, R57, RZ ;  /* 0x000000392f31723e */ /* 0x000fe400048070ff */
[----:B0-----:R-:W-:Y:S02]  /*155eb0*/  F2FP.SATFINITE.E4M3.F32.PACK_AB_MERGE_C R3, R59, R54, RZ ;  /* 0x000000363b03723e */ /* 0x001fe400048070ff */
[----:B------:R-:W-:-:S03]  /*155ec0*/  IADD3 R2, P6, R40, R29, RZ ;  /* 0x0000001d28027210 */ /* 0x000fc60007fde0ff */
[----:B------:R0:W-:Y:S04]  /*155ed0*/  STL [R1+0x855c], R3 ;  /* 0x00855c0301007387 */ /* 0x0001e80000100800 */
[----:B------:R-:W2:Y:S04]  /*155ee0*/  LDL.LU R7, [R1+0x1270] ;  /* 0x0012700001077983 */ /* 0x000ea80000300800 */
[----:B------:R-:W2:Y:S01]  /*155ef0*/  LDL.LU R48, [R1+0x1274] ;  /* 0x0012740001307983 */ /* 0x000ea20000300800 */
[----:B0-----:R-:W-:Y:S01]  /*155f00*/  IMAD.X R3, R0, 0x1, R26, P6 ;  /* 0x0000000100037824 */ /* 0x001fe200030e061a */
[----:B------:R-:W-:-:S02]  /*155f10*/  F2FP.SATFINITE.E4M3.F32.PACK_AB_MERGE_C R0, R45, R44, RZ ;  /* 0x0000002c2d00723e */ /* 0x000fc400048070ff */
[----:B------:R-:W3:Y:S04]  /*155f20*/  LDL.LU R59, [R1+0x1278] ;  /* 0x00127800013b7983 */ /* 0x000ee80000300800 */
[----:B------:R-:W3:Y:S04]  /*155f30*/  LDL.LU R47, [R1+0x127c] ;  /* 0x00127c00012f7983 */ /* 0x000ee80000300800 */
[----:B------:R-:W-:Y:S04]  /*155f40*/  STL [R1+0x834c], R49 ;  /* 0x00834c3101007387 */ /* 0x000fe80000100800 */
[----:B------:R-:W4:Y:S04]  /*155f50*/  LDL.LU R56, [R1+0x1150] ;  /* 0x0011500001387983 */ /* 0x000f280000300800 */
[----:B------:R-:W4:Y:S04]  /*155f60*/  LDL.LU R61, [R1+0x1154] ;  /* 0x00115400013d7983 */ /* 0x000f280000300800 */
[----:B------:R-:W-:Y:S04]  /*155f70*/  STL.64 [R1+0x1570], R2 ;  /* 0x0015700201007387 */ /* 0x000fe80000100a00 */
        /* <DEDUP_REMOVED lines=11> */
[----:B------:R-:W-:-:S03]  /*156030*/  F2FP.SATFINITE.E4M3.F32.PACK_AB_MERGE_C R57, R43, R42, RZ ;  /* 0x0000002a2b39723e */ /* 0x000fc600048070ff */
[----:B0-----:R-:W4:Y:S04]  /*156040*/  LDL.LU R0, [R1+0x1610] ;  /* 0x0016100001007983 */ /* 0x001f280000300800 */
[----:B------:R-:W4:Y:S04]  /*156050*/  LDL.LU R2, [R1+0x1614] ;  /* 0x0016140001027983 */ /* 0x000f280000300800 */
[----:B------:R-:W4:Y:S04]  /*156060*/  LDL.LU R51, [R1+0x1618] ;  /* 0x0016180001337983 */ /* 0x000f280000300800 */
[----:B------:R-:W4:Y:S04]  /*156070*/  LDL.LU R54, [R1+0x161c] ;  /* 0x00161c0001367983 */ /* 0x000f280000300800 */
[----:B------:R-:W4:Y:S04]  /*156080*/  LDL.LU R44, [R1+0x1600] ;  /* 0x00160000012c7983 */ /* 0x000f280000300800 */
[----:B------:R-:W4:Y:S01]  /*156090*/  LDL.LU R45, [R1+0x1604] ;  /* 0x00160400012d7983 */ /* 0x000f220000300800 */
[----:B------:R-:W-:-:S03]  /*1560a0*/  IADD3 R20, P6, R40, R25, RZ ;  /* 0x0000001928147210 */ /* 0x000fc60007fde0ff */
[----:B------:R-:W4:Y:S04]  /*1560b0*/  LDL.LU R42, [R1+0x1608] ;  /* 0x00160800012a7983 */ /* 0x000f280000300800 */
[----:B------:R-:W4:Y:S04]  /*1560c0*/  LDL.LU R43, [R1+0x160c] ;  /* 0x00160c00012b7983 */ /* 0x000f280000300800 */
[----:B------:R0:W-:Y:S02]  /*1560d0*/  STL [R1+0x8594], R57 ;  /* 0x0085943901007387 */ /* 0x0001e40000100800 */
[----:B0-----:R-:W-:-:S05]  /*1560e0*/  SHF.R.S32.HI R57, RZ, 0x1f, R40 ;  /* 0x0000001fff397819 */ /* 0x001fca0000011428 */
[----:B------:R-:W-:-:S05]  /*1560f0*/  IMAD.X R21, R57, 0x1, R23, P6 ;  /* 0x0000000139157824 */ /* 0x000fca00030e0617 */
[----:B------:R0:W-:Y:S04]  /*156100*/  STL.64 [R1+0x1568], R20 ;  /* 0x0015681401007387 */ /* 0x0001e80000100a00 */
[----:B0-----:R-:W4:Y:S01]  /*156110*/  LDL.LU.64 R20, [R1+0x8688] ;  /* 0x0086880001147983 */ /* 0x001f220000300a00 */
[----:B--2---:R-:W-:Y:S02]  /*156120*/  F2FP.SATFINITE.E4M3.F32.PACK_AB_MERGE_C R5, R48, R7, RZ ;  /* 0x000000073005723e */ /* 0x004fe400048070ff */
[----:B------:R-:W-:Y:S02]  /*156130*/  IADD3 R48, P6, R40, R24, RZ ;  /* 0x0000001828307210 */ /* 0x000fe40007fde0ff */
[----:B---3--:R-:W-:Y:S01]  /*156140*/  F2FP.SATFINITE.E4M3.F32.PACK_AB_MERGE_C R3, R47, R59, RZ ;  /* 0x0000003b2f03723e */ /* 0x008fe200048070ff */
[----:B------:R4:W-:Y:S02]  /*156150*/  STL [R1+0x16c], R5 ;  /* 0x00016c0501007387 */ /* 0x0009e40000100800 */
[----:B------:R-:W-:-:S02]  /*156160*/  IMAD.X R49, R57, 0x1, R22, P6 ;  /* 0x0000000139317824 */ /* 0x000fc400030e0616 */
[----:B------:R-:W-:Y:S04]  /*156170*/  STL [R1+0x17c], R3 ;  /* 0x00017c0301007387 */ /* 0x000fe80000100800 */
[----:B------:R-:W2:Y:S01]  /*156180*/  LDL.LU R7, [R1+0x15f0] ;  /* 0x0015f00001077983 */ /* 0x000ea20000300800 */
[----:B----4-:R-:W-:-:S03]  /*156190*/  F2FP.SATFINITE.E4M3.F32.PACK_AB_MERGE_C R5, R61, R56, RZ ;  /* 0x000000383d05723e */ /* 0x010fc600048070ff */
[----:B------:R0:W-:Y:S04]  /*1561a0*/  STL.64 [R1+0x1560], R48 ;  /* 0x0015603001007387 */ /* 0x0001e80000100a00 */
[----:B0-----:R-:W2:Y:S01]  /*1561b0*/  LDL.LU R48, [R1+0x15f4] ;  /* 0x0015f40001307983 */ /* 0x001ea20000300800 */
[----:B------:R-:W-:-:S03]  /*1561c0*/  F2FP.SATFINITE.E4M3.F32.PACK_AB_MERGE_C R3, R17, R16, RZ ;  /* 0x000000101103723e */ /* 0x000fc600048070ff */
[----:B------:R-:W3:Y:S04]  /*1561d0*/  LDL.LU R59, [R1+0x15f8] ;  /* 0x0015f800013b7983 */ /* 0x000ee80000300800 */
[----:B------:R-:W3:Y:S04]  /*1561e0*/  LDL.LU R47, [R1+0x15fc] ;  /* 0x0015fc00012f7983 */ /* 0x000ee80000300800 */
[----:B------:R-:W-:Y:S04]  /*1561f0*/  STL [R1+0x138], R5 ;  /* 0x0001380501007387 */ /* 0x000fe80000100800 */
[----:B------:R-:W-:Y:S01]  /*156200*/  STL [R1+0x144], R3 ;  /* 0x0001440301007387 */ /* 0x000fe20000100800 */
[----:B------:R-:W-:-:S05]  /*156210*/  IADD3 R16, P6, R40, R21, RZ ;  /* 0x0000001528107210 */ /* 0x000fca0007fde0ff */
[----:B------:R-:W-:-:S05]  /*156220*/  IMAD.X R17, R57, 0x1, R18, P6 ;  /* 0x0000000139117824 */ /* 0x000fca00030e0612 */
[----:B------:R0:W-:Y:S04]  /*156230*/  STL.64 [R1+0x1550], R16 ;  /* 0x0015501001007387 */ /* 0x0001e80000100a00 */
[----:B0-----:R-:W4:Y:S01]  /*156240*/  LDL.LU.64 R16, [R1+0x8680] ;  /* 0x0086800001107983 */ /* 0x001f220000300a00 */
[----:B------:R-:W-:Y:S02]  /*156250*/  F2FP.SATFINITE.E4M3.F32.PACK_AB_MERGE_C R5, R6, R58, RZ ;  /* 0x0000003a0605723e */ /* 0x000fe400048070ff */
[----:B------:R-:W-:Y:S02]  /*156260*/  F2FP.SATFINITE.E4M3.F32.PACK_AB_MERGE_C R3, R60, R52, RZ ;  /* 0x000000343c03723e */ /* 0x000fe400048070ff */
[----:B------:R-:W-:Y:S01]  /*156270*/  IADD3 R60, P6, R40, R20, RZ ;  /* 0x00000014283c7210 */ /* 0x000fe20007fde0ff */
[----:B------:R-:W-:Y:S04]  /*156280*/  STL [R1+0x10c], R5 ;  /* 0x00010c0501007387 */ /* 0x000fe80000100800 */
[----:B------:R-:W-:Y:S04]  /*156290*/  STL.64 [R1+0x8678], R20 ;  /* 0x0086781401007387 */ /* 0x000fe80000100a00 */
[----:B------:R0:W-:Y:S01]  /*1562a0*/  STL [R1+0x110], R3 ;  /* 0x0001100301007387 */ /* 0x0001e20000100800 */
[----:B------:R-:W-:-:S02]  /*1562b0*/  F2FP.SATFINITE.E4M3.F32.PACK_AB_MERGE_C R6, R55, R50, RZ ;  /* 0x000000323706723e */ /* 0x000fc400048070ff */
[----:B0-----:R-:W-:Y:S02]  /*1562c0*/  F2FP.SATFINITE.E4M3.F32.PACK_AB_MERGE_C R3, R53, R4, RZ ;  /* 0x000000043503723e */ /* 0x001fe400048070ff */
[----:B------:R-:W-:Y:S01]  /*1562d0*/  F2FP.SATFINITE.E4M3.F32.PACK_AB_MERGE_C R49, R43, R42, RZ ;  /* 0x0000002a2b31723e */ /* 0x000fe200048070ff */
[----:B------:R-:W-:Y:S01]  /*1562e0*/  NOP ;  /* 0x0000000000007918 */ /* 0x000fe20000000000 */
[----:B----4-:R-:W-:Y:S01]  /*1562f0*/  IMAD.X R61, R57, 0x1, R16, P6 ;  /* 0x00000001393d7824 */ /* 0x010fe200030e0610 */
[----:B------:R-:W-:-:S05]  /*156300*/  IADD3 R4, P6, R40, R19, RZ ;  /* 0x0000001328047210 */ /* 0x000fca0007fde0ff */
[----:B------:R-:W-:Y:S01]  /*156310*/  IMAD.X R5, R57, 0x1, R15, P6 ;  /* 0x0000000139057824 */ /* 0x000fe200030e060f */
[----:B------:R-:W-:Y:S04]  /*156320*/  STL.64 [R1+0x1558], R60 ;  /* 0x0015583c01007387 */ /* 0x000fe80000100a00 */
[----:B------:R-:W-:Y:S04]  /*156330*/  STL [R1+0x91c], R6 ;  /* 0x00091c0601007387 */ /* 0x000fe80000100800 */
[----:B------:R-:W-:Y:S04]  /*156340*/  STL [R1+0x9e0], R3 ;  /* 0x0009e00301007387 */ /* 0x000fe80000100800 */
[----:B------:R0:W-:Y:S02]  /*156350*/  STL.64 [R1+0x1548], R4 ;  /* 0x0015480401007387 */ /* 0x0001e40000100a00 */
[----:B0-----:R-:W-:-:S02]  /*156360*/  F2FP.SATFINITE.E4M3.F32.PACK_AB_MERGE_C R4, R2, R0, RZ ;  /* 0x000000000204723e */ /* 0x001fc400048070ff */
[----:B------:R-:W-:Y:S02]  /*156370*/  F2FP.SATFINITE.E4M3.F32.PACK_AB_MERGE_C R0, R54, R51, RZ ;  /* 0x000000333600723e */ /* 0x000fe400048070ff */
[----:B------:R-:W-:Y:S01]  /*156380*/  IADD3 R2, P6, R40, R17, RZ ;  /* 0x0000001128027210 */ /* 0x000fe20007fde0ff */
[----:B------:R-:W-:Y:S04]  /*156390*/  STL [R1+0x240], R4 ;  /* 0x0002400401007387 */ /* 0x000fe80000100800 */
[----:B------:R-:W-:Y:S01]  /*1563a0*/  IMAD.X R3, R57, 0x1, R14, P6 ;  /* 0x0000000139037824 */ /* 0x000fe200030e060e */
[----:B------:R0:W-:Y:S02]  /*1563b0*/  STL [R1+0x23c], R0 ;  /* 0x00023c0001007387 */ /* 0x0001e40000100800 */
[----:B0-----:R-:W-:-:S02]  /*1563c0*/  F2FP.SATFINITE.E4M3.F32.PACK_AB_MERGE_C R0, R45, R44, RZ ;  /* 0x0000002c2d00723e */ /* 0x001fc400048070ff */
[----:B------:R-:W4:Y:S04]  /*1563d0*/  LDL.LU R44, [R1+0x15e0] ;  /* 0x0015e000012c7983 */ /* 0x000f280000300800 */
[----:B------:R0:W-:Y:S04]  /*1563e0*/  STL.64 [R1+0x1540], R2 ;  /* 0x0015400201007387 */ /* 0x0001e80000100a00 */
[----:B------:R-:W-:Y:S04]  /*1563f0*/  STL [R1+0x1600], R0 ;  /* 0x0016000001007387 */ /* 0x000fe80000100800 */
[----:B------:R-:W4:Y:S04]  /*156400*/  LDL.LU R45, [R1+0x15e4] ;  /* 0x0015e400012d7983 */ /* 0x000f280000300800 */
[----:B------:R-:W4:Y:S04]  /*156410*/  LDL.LU R51, [R1+0x15e8] ;  /* 0x0015e80001337983 */ /* 0x000f280000300800 */
[----:B------:R-:W4:Y:S04]  /*156420*/  LDL.LU R54, [R1+0x15ec] ;  /* 0x0015ec0001367983 */ /* 0x000f280000300800 */
[----:B------:R-:W4:Y:S04]  /*156430*/  LDL.LU R42, [R1+0x1370] ;  /* 0x00137000012a7983 */ /* 0x000f280000300800 */
[----:B------:R-:W4:Y:S01]  /*156440*/  LDL.LU R43, [R1+0x1374] ;  /* 0x00137400012b7983 */ /* 0x000f220000300800 */
[----:B0-----:R-:W-:-:S05]  /*156450*/  IADD3 R2, P6, R40, R13, RZ ;  /* 0x0000000d28027210 */ /* 0x001fca0007fde0ff */
[----:B------:R-:W-:Y:S01]  /*156460*/  IMAD.X R3, R57, 0x1, R11, P6 ;  /* 0x0000000139037824 */ /* 0x000fe200030e060b */
[----:B------:R-:W-:Y:S04]  /*156470*/  STL [R1+0x8350], R49 ;  /* 0x0083503101007387 */ /* 0x000fe80000100800 */
[----:B------:R2:W-:Y:S02]  /*156480*/  STL.64 [R1+0x1538], R2 ;  /* 0x0015380201007387 */ /* 0x0005e40000100a00 */
[----:B--2---:R-:W-:-:S05]  /*156490*/  F2FP.SATFINITE.E4M3.F32.PACK_AB_MERGE_C R3, R48, R7, RZ ;  /* 0x000000073003723e */ /* 0x004fca00048070ff */
[----:B------:R0:W-:Y:S04]  /*1564a0*/  STL [R1+0x8564], R3 ;  /* 0x0085640301007387 */ /* 0x0001e80000100800 */
[----:B------:R-:W2:Y:S04]  /*1564b0*/  LDL.LU R5, [R1+0x1378] ;  /* 0x0013780001057983 */ /* 0x000ea80000300800 */
[----:B------:R-:W2:Y:S04]  /*1564c0*/  LDL.LU R56, [R1+0x137c] ;  /* 0x00137c0001387983 */ /* 0x000ea80000300800 */
[----:B------:R-:W2:Y:S04]  /*1564d0*/  LDL.LU R61, [R1+0x1260] ;  /* 0x00126000013d7983 */ /* 0x000ea80000300800 */
[----:B------:R-:W2:Y:S01]  /*1564e0*/  LDL.LU R58, [R1+0x1264] ;  /* 0x00126400013a7983 */ /* 0x000ea20000300800 */
[----:B---3--:R-:W-:-:S03]  /*1564f0*/  F2FP.SATFINITE.E4M3.F32.PACK_AB_MERGE_C R6, R47, R59, RZ ;  /* 0x0000003b2f06723e */ /* 0x008fc600048070ff */
[----:B------:R-:W3:Y:S04]  /*156500*/  LDL.LU R52, [R1+0x1268] ;  /* 0x0012680001347983 */ /* 0x000ee80000300800 */
[----:B------:R-:W3:Y:S01]  /*156510*/  LDL.LU R60, [R1+0x126c] ;  /* 0x00126c00013c7983 */ /* 0x000ee20000300800 */
[----:B------:R-:W-:-:S03]  /*156520*/  IADD3 R2, P6, R40, R12, RZ ;  /* 0x0000000c28027210 */ /* 0x000fc60007fde0ff */
[----:B------:R-:W3:Y:S04]  /*156530*/  LDL.LU R59, [R1+0x1140] ;  /* 0x00114000013b7983 */ /* 0x000ee80000300800 */
[----:B------:R-:W3:Y:S01]  /*156540*/  LDL.LU R47, [R1+0x1144] ;  /* 0x00114400012f7983 */ /* 0x000ee20000300800 */
[----:B0-----:R-:W-:-:S03]  /*156550*/  IMAD.X R3, R57, 0x1, R9, P6 ;  /* 0x0000000139037824 */ /* 0x001fc600030e0609 */
[----:B------:R-:W3:Y:S01]  /*156560*/  LDL.LU R50, [R1+0x1148] ;  /* 0x0011480001327983 */ /* 0x000ee20000300800 */
[----:B------:R-:W-:-:S03]  /*156570*/  IADD3 R20, P6, R40, R10, RZ ;  /* 0x0000000a28147210 */ /* 0x000fc60007fde0ff */
[----:B------:R-:W3:Y:S04]  /*156580*/  LDL.LU R55, [R1+0x114c] ;  /* 0x00114c0001377983 */ /* 0x000ee80000300800 */
[----:B------:R-:W3:Y:S04]  /*156590*/  LDL.LU R4, [R1+0x1750] ;  /* 0x0017500001047983 */ /* 0x000ee80000300800 */
[----:B------:R-:W3:Y:S01]  /*1565a0*/  LDL.LU R53, [R1+0x1754] ;  /* 0x0017540001357983 */ /* 0x000ee20000300800 */
[----:B------:R-:W-:-:S03]  /*1565b0*/  IMAD.X R21, R57, 0x1, R8, P6 ;  /* 0x0000000139157824 */ /* 0x000fc600030e0608 */
[----:B------:R-:W-:Y:S04]  /*1565c0*/  STL [R1+0x8568], R6 ;  /* 0x0085680601007387 */ /* 0x000fe80000100800 */
[----:B------:R-:W3:Y:S04]  /*1565d0*/  LDL.LU R0, [R1+0x1758] ;  /* 0x0017580001007983 */ /* 0x000ee80000300800 */
[----:B------:R0:W-:Y:S04]  /*1565e0*/  STL.64 [R1+0x1530], R2 ;  /* 0x0015300201007387 */ /* 0x0001e80000100a00 */
[----:B0-----:R-:W3:Y:S04]  /*1565f0*/  LDL.LU R2, [R1+0x175c] ;  /* 0x00175c0001027983 */ /* 0x001ee80000300800 */
[----:B------:R-:W3:Y:S04]  /*156600*/  LDL.LU R7, [R1+0x1740] ;  /* 0x0017400001077983 */ /* 0x000ee80000300800 */
[----:B------:R-:W3:Y:S01]  /*156610*/  LDL.LU R48, [R1+0x1744] ;  /* 0x0017440001307983 */ /* 0x000ee20000300800 */
[----:B----4-:R-:W-:-:S03]  /*156620*/  F2FP.SATFINITE.E4M3.F32.PACK_AB_MERGE_C R3, R45, R44, RZ ;  /* 0x0000002c2d03723e */ /* 0x010fc600048070ff */
[----:B------:R-:W4:Y:S04]  /*156630*/  LDL.LU R44, [R1+0x1748] ;  /* 0x00174800012c7983 */ /* 0x000f280000300800 */
[----:B------:R-:W4:Y:S01]  /*156640*/  LDL.LU R45, [R1+0x174c] ;  /* 0x00174c00012d7983 */ /* 0x000f220000300800 */
[----:B------:R-:W-:-:S03]  /*156650*/  F2FP.SATFINITE.E4M3.F32.PACK_AB_MERGE_C R6, R54, R51, RZ ;  /* 0x000000333606723e */ /* 0x000fc600048070ff */
[----:B------:R-:W-:Y:S04]  /*156660*/  STL.64 [R1+0x1528], R20 ;  /* 0x0015281401007387 */ /* 0x000fe80000100a00 */
[----:B------:R0:W-:Y:S04]  /*156670*/  STL [R1+0x180], R3 ;  /* 0x0001800301007387 */ /* 0x0001e80000100800 */
[----:B------:R-:W4:Y:S04]  /*156680*/  LDL.LU R51, [R1+0x1730] ;  /* 0x0017300001337983 */ /* 0x000f280000300800 */
[----:B------:R-:W-:Y:S04]  /*156690*/  STL [R1+0x184], R6 ;  /* 0x0001840601007387 */ /* 0x000fe80000100800 */
[----:B------:R-:W4:Y:S01]  /*1566a0*/  LDL.LU R54, [R1+0x1734] ;  /* 0x0017340001367983 */ /* 0x000f220000300800 */
[----:B0-----:R-:W-:-:S05]  /*1566b0*/  F2FP.SATFINITE.E4M3.F32.PACK_AB_MERGE_C R3, R43, R42, RZ ;  /* 0x0000002a2b03723e */ /* 0x001fca00048070ff */
[----:B------:R0:W-:Y:S04]  /*1566c0*/  STL [R1+0x140], R3 ;  /* 0x0001400301007387 */ /* 0x0001e80000100800 */
[----:B------:R-:W4:Y:S04]  /*1566d0*/  LDL.LU R42, [R1+0x1738] ;  /* 0x00173800012a7983 */ /* 0x000f280000300800 */
[----:B------:R-:W4:Y:S01]  /*1566e0*/  LDL.LU R43, [R1+0x173c] ;  /* 0x00173c00012b7983 */ /* 0x000f220000300800 */
[----:B------:R-:W-:Y:S02]  /*1566f0*/  SHF.R.S32.HI R40, RZ, 0x1f, R41 ;  /* 0x0000001fff287819 */ /* 0x000fe40000011429 */
[----:B------:R-:W-:-:S05]  /*156700*/  IADD3 R20, P6, R41, R39, RZ ;  /* 0x0000002729147210 */ /* 0x000fca0007fde0ff */
[----:B------:R-:W-:-:S05]  /*156710*/  IMAD.X R21, R40, 0x1, R38, P6 ;  /* 0x0000000128157824 */ /* 0x000fca00030e0626 */
[----:B------:R1:W-:Y:S01]  /*156720*/  STL.64 [R1+0x1520], R20 ;  /* 0x0015201401007387 */ /* 0x0003e20000100a00 */
[----:B--2---:R-:W-:Y:S02]  /*156730*/  F2FP.SATFINITE.E4M3.F32.PACK_AB_MERGE_C R5, R56, R5, RZ ;  /* 0x000000053805723e */ /* 0x004fe400048070ff */
[----:B0-----:R-:W-:Y:S02]  /*156740*/  F2FP.SATFINITE.E4M3.F32.PACK_AB_MERGE_C R3, R58, R61, RZ ;  /* 0x0000003d3a03723e */ /* 0x001fe400048070ff */
[----:B-1----:R-:W-:Y:S01]  /*156750*/  IADD3 R20, P6, R41, R37, RZ ;  /* 0x0000002529147210 */ /* 0x002fe20007fde0ff */
[----:B------:R3:W-:Y:S04]  /*156760*/  STL [R1+0x148], R5 ;  /* 0x0001480501007387 */ /* 0x0007e80000100800 */
[----:B------:R-:W-:Y:S01]  /*156770*/  IMAD.X R21, R40, 0x1, R34, P6 ;  /* 0x0000000128157824 */ /* 0x000fe200030e0622 */
[----:B------:R0:W-:Y:S01]  /*156780*/  STL [R1+0x108], R3 ;  /* 0x0001080301007387 */ /* 0x0001e20000100800 */
[----:B---3--:R-:W-:-:S02]  /*156790*/  F2FP.SATFINITE.E4M3.F32.PACK_AB_MERGE_C R5, R60, R52, RZ ;  /* 0x000000343c05723e */ /* 0x008fc400048070ff */
[----:B0-----:R-:W-:Y:S02]  /*1567a0*/  F2FP.SATFINITE.E4M3.F32.PACK_AB_MERGE_C R3, R47, R59, RZ ;  /* 0x0000003b2f03723e */ /* 0x001fe400048070ff */
[----:B------:R-:W2:Y:S04]  /*1567b0*/  LDL.LU R59, [R1+0x1720] ;  /* 0x00172000013b7983 */ /* 0x000ea80000300800 */
[----:B------:R0:W-:Y:S04]  /*1567c0*/  STL.64 [R1+0x1518], R20 ;  /* 0x0015181401007387 */ /* 0x0001e80000100a00 */
[----:B------:R-:W-:Y:S01]  /*1567d0*/  STL [R1+0x120], R5 ;  /* 0x0001200501007387 */ /* 0x000fe20000100800 */
[----:B------:R-:W-:-:S03]  /*1567e0*/  F2FP.SATFINITE.E4M3.F32.PACK_AB_MERGE_C R61, R53, R4, RZ ;  /* 0x00000004353d723e */ /* 0x000fc600048070ff */
[----:B------:R-:W2:Y:S01]  /*1567f0*/  LDL.LU R47, [R1+0x1724] ;  /* 0x00172400012f7983 */ /* 0x000ea20000300800 */
[----:B0-----:R-:W-:-:S03]  /*156800*/  IADD3 R20, P6, R41, R36, RZ ;  /* 0x0000002429147210 */ /* 0x001fc60007fde0ff */
[----:B------:R0:W-:Y:S02]  /*156810*/  STL [R1+0xf0], R3 ;  /* 0x0000f00301007387 */ /* 0x0001e40000100800 */
[----:B------:R-:W-:Y:S01]  /*156820*/  IMAD.X R21, R40, 0x1, R33, P6 ;  /* 0x0000000128157824 */ /* 0x000fe200030e0621 */
[----:B------:R-:W-:Y:S02]  /*156830*/  IADD3 R4, P6, R41, R35, RZ ;  /* 0x0000002329047210 */ /* 0x000fe40007fde0ff */
[----:B0-----:R-:W-:-:S03]  /*156840*/  F2FP.SATFINITE.E4M3.F32.PACK_AB_MERGE_C R3, R55, R50, RZ ;  /* 0x000000323703723e */ /* 0x001fc600048070ff */
[----:B------:R-:W-:Y:S01]  /*156850*/  IMAD.X R5, R40, 0x1, R32, P6 ;  /* 0x0000000128057824 */ /* 0x000fe200030e0620 */
[----:B------:R-:W-:Y:S01]  /*156860*/  STL.64 [R1+0x1510], R20 ;  /* 0x0015101401007387 */ /* 0x000fe20000100a00 */
[----:B------:R-:W-:Y:S02]  /*156870*/  F2FP.SATFINITE.E4M3.F32.PACK_AB_MERGE_C R60, R2, R0, RZ ;  /* 0x00000000023c723e */ /* 0x000fe400048070ff */
[----:B------:R-:W-:Y:S01]  /*156880*/  IADD3 R2, P6, R41, R31, RZ ;  /* 0x0000001f29027210 */ /* 0x000fe20007fde0ff */
[----:B------:R0:W-:Y:S01]  /*156890*/  STL [R1+0xec], R3 ;  /* 0x0000ec0301007387 */ /* 0x0001e20000100800 */
[----:B------:R-:W-:-:S03]  /*1568a0*/  F2FP.SATFINITE.E4M3.F32.PACK_AB_MERGE_C R56, R48, R7, RZ ;  /* 0x000000073038723e */ /* 0x000fc600048070ff */
[----:B------:R-:W-:Y:S04]  /*1568b0*/  STL.64 [R1+0x8668], R32 ;  /* 0x0086682001007387 */ /* 0x000fe80000100a00 */
[----:B------:R-:W-:Y:S01]  /*1568c0*/  STL.64 [R1+0x8510], R60 ;  /* 0x0085103c01007387 */ /* 0x000fe20000100a00 */
[----:B0-----:R-:W-:-:S03]  /*1568d0*/  IMAD.X R3, R40, 0x1, R28, P6 ;  /* 0x0000000128037824 */ /* 0x001fc600030e061c */
[----:B------:R0:W-:Y:S04]  /*1568e0*/  STL.64 [R1+0x1508], R4 ;  /* 0x0015080401007387 */ /* 0x0001e80000100a00 */
[----:B------:R-:W-:Y:S01]  /*1568f0*/  STL [R1+0x8534], R56 ;  /* 0x0085343801007387 */ /* 0x000fe20000100800 */
[----:B----4-:R-:W-:-:S03]  /*156900*/  F2FP.SATFINITE.E4M3.F32.PACK_AB_MERGE_C R55, R45, R44, RZ ;  /* 0x0000002c2d37723e */ /* 0x010fc600048070ff */
[----:B------:R-:W3:Y:S04]  /*156910*/  LDL.LU R44, [R1+0x1728] ;  /* 0x00172800012c7983 */ /* 0x000ee80000300800 */
[----:B------:R-:W3:Y:S04]  /*156920*/  LDL.LU R45, [R1+0x172c] ;  /* 0x00172c00012d7983 */ /* 0x000ee80000300800 */
[----:B------:R1:W-:Y:S04]  /*156930*/  STL.64 [R1+0x1500], R2 ;  /* 0x0015000201007387 */ /* 0x0003e80000100a00 */
[----:B------:R4:W-:Y:S01]  /*156940*/  STL [R1+0x8538], R55 ;  /* 0x0085383701007387 */ /* 0x0009e20000100800 */
[----:B0-----:R-:W-:-:S05]  /*156950*/  F2FP.SATFINITE.E4M3.F32.PACK_AB_MERGE_C R5, R54, R51, RZ ;  /* 0x000000333605723e */ /* 0x001fca00048070ff */
[----:B------:R-:W-:Y:S04]  /*156960*/  STL [R1+0x8354], R5 ;  /* 0x0083540501007387 */ /* 0x000fe80000100800 */
[----:B------:R-:W3:Y:S04]  /*156970*/  LDL.LU R21, [R1+0x1710] ;  /* 0x0017100001157983 */ /* 0x000ee80000300800 */
[----:B------:R-:W3:Y:S01]  /*156980*/  LDL.LU R57, [R1+0x1714] ;  /* 0x0017140001397983 */ /* 0x000ee20000300800 */
[----:B-1----:R-:W-:-:S05]  /*156990*/  IADD3 R2, P6, R41, R30, RZ ;  /* 0x0000001e29027210 */ /* 0x002fca0007fde0ff */
[----:B------:R-:W-:-:S05]  /*1569a0*/  IMAD.X R3, R40, 0x1, R27, P6 ;  /* 0x0000000128037824 */ /* 0x000fca00030e061b */
[----:B------:R0:W-:Y:S04]  /*1569b0*/  STL.64 [R1+0x1498], R2 ;  /* 0x0014980201007387 */ /* 0x0001e80000100a00 */
[----:B----4-:R-:W4:Y:S04]  /*1569c0*/  LDL.LU R55, [R1+0x1718] ;  /* 0x0017180001377983 */ /* 0x010f280000300800 */
[----:B------:R-:W4:Y:S04]  /*1569d0*/  LDL.LU R56, [R1+0x171c] ;  /* 0x00171c0001387983 */ /* 0x000f280000300800 */
[----:B------:R-:W4:Y:S04]  /*1569e0*/  LDL.LU R48, [R1+0x1360] ;  /* 0x0013600001307983 */ /* 0x000f280000300800 */
[----:B------:R-:W4:Y:S01]  /*1569f0*/  LDL.LU R51, [R1+0x1364] ;  /* 0x0013640001337983 */ /* 0x000f220000300800 */
[----:B------:R-:W-:-:S03]  /*156a00*/  F2FP.SATFINITE.E4M3.F32.PACK_AB_MERGE_C R52, R43, R42, RZ ;  /* 0x0000002a2b34723e */ /* 0x000fc600048070ff */
[----:B------:R-:W4:Y:S04]  /*156a10*/  LDL.LU R42, [R1+0x1368] ;  /* 0x00136800012a7983 */ /* 0x000f280000300800 */
[----:B------:R-:W4:Y:S01]  /*156a20*/  LDL.LU R43, [R1+0x136c] ;  /* 0x00136c00012b7983 */ /* 0x000f220000300800 */
[----:B0-----:R-:W-:-:S03]  /*156a30*/  IADD3 R2, P6, R41, R29, RZ ;  /* 0x0000001d29027210 */ /* 0x001fc60007fde0ff */
[----:B------:R-:W-:Y:S02]  /*156a40*/  STL [R1+0x8358], R52 ;  /* 0x0083583401007387 */ /* 0x000fe40000100800 */
[----:B------:R-:W-:Y:S01]  /*156a50*/  IMAD.X R3, R40, 0x1, R26, P6 ;  /* 0x0000000128037824 */ /* 0x000fe200030e061a */
[----:B--2---:R-:W-:-:S05]  /*156a60*/  F2FP.SATFINITE.E4M3.F32.PACK_AB_MERGE_C R50, R47, R59, RZ ;  /* 0x0000003b2f32723e */ /* 0x004fca00048070ff */
[----:B------:R-:W-:Y:S04]  /*156a70*/  STL [R1+0x856c], R50 ;  /* 0x00856c3201007387 */ /* 0x000fe80000100800 */
[----:B------:R-:W2:Y:S04]  /*156a80*/  LDL.LU R60, [R1+0x1250] ;  /* 0x00125000013c7983 */ /* 0x000ea80000300800 */
[----:B------:R-:W2:Y:S04]  /*156a90*/  LDL.LU R61, [R1+0x1254] ;  /* 0x00125400013d7983 */ /* 0x000ea80000300800 */
[----:B------:R-:W2:Y:S04]  /*156aa0*/  LDL.LU R32, [R1+0x1258] ;  /* 0x0012580001207983 */ /* 0x000ea80000300800 */
[----:B------:R0:W-:Y:S04]  /*156ab0*/  STL.64 [R1+0x1490], R2 ;  /* 0x0014900201007387 */ /* 0x0001e80000100a00 */
[----:B------:R-:W2:Y:S04]  /*156ac0*/  LDL.LU R33, [R1+0x125c] ;  /* 0x00125c0001217983 */ /* 0x000ea80000300800 */
[----:B------:R-:W2:Y:S04]  /*156ad0*/  LDL.LU R6, [R1+0x930] ;  /* 0x0009300001067983 */ /* 0x000ea80000300800 */
[----:B0-----:R-:W2:Y:S04]  /*156ae0*/  LDL.LU R3, [R1+0x934] ;  /* 0x0009340001037983 */ /* 0x001ea80000300800 */
[----:B------:R-:W2:Y:S01]  /*156af0*/  LDL.LU R49, [R1+0x938] ;  /* 0x0009380001317983 */ /* 0x000ea20000300800 */
[----:B------:R-:W-:-:S03]  /*156b00*/  IADD3 R20, P6, R41, R25, RZ ;  /* 0x0000001929147210 */ /* 0x000fc60007fde0ff */
[----:B------:R-:W2:Y:S04]  /*156b10*/  LDL.LU R58, [R1+0x93c] ;  /* 0x00093c00013a7983 */ /* 0x000ea80000300800 */
[----:B------:R-:W2:Y:S04]  /*156b20*/  LDL.LU R4, [R1+0x1700] ;  /* 0x0017000001047983 */ /* 0x000ea80000300800 */
[----:B------:R-:W2:Y:S04]  /*156b30*/  LDL.LU R53, [R1+0x1704] ;  /* 0x0017040001357983 */ /* 0x000ea80000300800 */
[----:B------:R-:W2:Y:S04]  /*156b40*/  LDL.LU R0, [R1+0x1708] ;  /* 0x0017080001007983 */ /* 0x000ea80000300800 */
[----:B------:R-:W2:Y:S04]  /*156b50*/  LDL.LU R2, [R1+0x170c] ;  /* 0x00170c0001027983 */ /* 0x000ea80000300800 */
[----:B------:R-:W2:Y:S04]  /*156b60*/  LDL.LU R54, [R1+0x16f0] ;  /* 0x0016f00001367983 */ /* 0x000ea80000300800 */
[----:B------:R-:W2:Y:S01]  /*156b70*/  LDL.LU R47, [R1+0x16f4] ;  /* 0x0016f400012f7983 */ /* 0x000ea20000300800 */
[----:B---3--:R-:W-:-:S03]  /*156b80*/  F2FP.SATFINITE.E4M3.F32.PACK_AB_MERGE_C R5, R45, R44, RZ ;  /* 0x0000002c2d05723e */ /* 0x008fc600048070ff */
[----:B------:R-:W3:Y:S04]  /*156b90*/  LDL.LU R44, [R1+0x16f8] ;  /* 0x0016f800012c7983 */ /* 0x000ee80000300800 */
[----:B------:R-:W3:Y:S04]  /*156ba0*/  LDL.LU R45, [R1+0x16fc] ;  /* 0x0016fc00012d7983 */ /* 0x000ee80000300800 */
[----:B------:R-:W-:Y:S04]  /*156bb0*/  STL [R1+0x1658], R5 ;  /* 0x0016580501007387 */ /* 0x000fe80000100800 */
[----:B------:R-:W3:Y:S04]  /*156bc0*/  LDL.LU R7, [R1+0x16e0] ;  /* 0x0016e00001077983 */ /* 0x000ee80000300800 */
[----:B------:R-:W3:Y:S01]  /*156bd0*/  LDL.LU R59, [R1+0x16e4] ;  /* 0x0016e400013b7983 */ /* 0x000ee20000300800 */
[----:B------:R-:W-:Y:S01]  /*156be0*/  F2FP.SATFINITE.E4M3.F32.PACK_AB_MERGE_C R57, R57, R21, RZ ;  /* 0x000000153939723e */ /* 0x000fe200048070ff */
[----:B------:R-:W-:-:S04]  /*156bf0*/  IMAD.X R21, R40, 0x1, R23, P6 ;  /* 0x0000000128157824 */ /* 0x000fc800030e0617 */
[----:B------:R-:W-:Y:S04]  /*156c00*/  STL [R1+0x8598], R57 ;  /* 0x0085983901007387 */ /* 0x000fe80000100800 */
[----:B------:R0:W-:Y:S04]  /*156c10*/  STL.64 [R1+0x1488], R20 ;  /* 0x0014881401007387 */ /* 0x0001e80000100a00 */
[----:B0-----:R-:W3:Y:S01]  /*156c20*/  LDL.LU.64 R20, [R1+0x8678] ;  /* 0x0086780001147983 */ /* 0x001ee20000300a00 */
[----:B----4-:R-:W-:Y:S02]  /*156c30*/  F2FP.SATFINITE.E4M3.F32.PACK_AB_MERGE_C R52, R56, R55, RZ ;  /* 0x000000373834723e */ /* 0x010fe400048070ff */
[----:B------:R-:W-:-:S02]  /*156c40*/  IADD3 R50, P6, R41, R24, RZ ;  /* 0x0000001829327210 */ /* 0x000fc40007fde0ff */
[----:B------:R-:W-:Y:S01]  /*156c50*/  F2FP.SATFINITE.E4M3.F32.PACK_AB_MERGE_C R5, R51, R48, RZ ;  /* 0x000000303305723e */ /* 0x000fe200048070ff */
[----:B------:R-:W-:Y:S02]  /*156c60*/  STL [R1+0x178], R52 ;  /* 0x0001783401007387 */ /* 0x000fe40000100800 */
[----:B------:R-:W-:Y:S02]  /*156c70*/  IMAD.X R51, R40, 0x1, R22, P6 ;  /* 0x0000000128337824 */ /* 0x000fe400030e0616 */
[----:B------:R0:W-:Y:S04]  /*156c80*/  STL [R1+0x124], R5 ;  /* 0x0001240501007387 */ /* 0x0001e80000100800 */
[----:B------:R-:W4:Y:S01]  /*156c90*/  LDL.LU R48, [R1+0x16e8] ;  /* 0x0016e80001307983 */ /* 0x000f220000300800 */
[----:B0-----:R-:W-:-:S03]  /*156ca0*/  F2FP.SATFINITE.E4M3.F32.PACK_AB_MERGE_C R5, R43, R42, RZ ;  /* 0x0000002a2b05723e */ /* 0x001fc600048070ff */
[----:B------:R0:W-:Y:S04]  /*156cb0*/  STL.64 [R1+0x1480], R50 ;  /* 0x0014803201007387 */ /* 0x0001e80000100a00 */
[----:B0-----:R-:W4:Y:S04]  /*156cc0*/  LDL.LU R51, [R1+0x16ec] ;  /* 0x0016ec0001337983 */ /* 0x001f280000300800 */
[----:B------:R2:W-:Y:S04]  /*156cd0*/  STL [R1+0x130], R5 ;  /* 0x0001300501007387 */ /* 0x0005e80000100800 */
[----:B------:R-:W4:Y:S04]  /*156ce0*/  LDL.LU R42, [R1+0x16d0] ;  /* 0x0016d000012a7983 */ /* 0x000f280000300800 */
[----:B------:R-:W4:Y:S01]  /*156cf0*/  LDL.LU R43, [R1+0x16d4] ;  /* 0x0016d400012b7983 */ /* 0x000f220000300800 */
[----:B--2---:R-:W-:-:S05]  /*156d00*/  F2FP.SATFINITE.E4M3.F32.PACK_AB_MERGE_C R5, R61, R60, RZ ;  /* 0x0000003c3d05723e */ /* 0x004fca00048070ff */
[----:B------:R0:W-:Y:S02]  /*156d10*/  STL [R1+0xf4], R5 ;  /* 0x0000f40501007387 */ /* 0x0001e40000100800 */
[----:B0-----:R-:W-:Y:S02]  /*156d20*/  F2FP.SATFINITE.E4M3.F32.PACK_AB_MERGE_C R5, R33, R32, RZ ;  /* 0x000000202105723e */ /* 0x001fe400048070ff */
[----:B------:R-:W-:Y:S02]  /*156d30*/  F2FP.SATFINITE.E4M3.F32.PACK_AB_MERGE_C R3, R3, R6, RZ ;  /* 0x000000060303723e */ /* 0x000fe400048070ff */
[----:B------:R-:W-:Y:S02]  /*156d40*/  F2FP.SATFINITE.E4M3.F32.PACK_AB_MERGE_C R6, R58, R49, RZ ;  /* 0x000000313a06723e */ /* 0x000fe400048070ff */
[----:B---3--:R-:W-:-:S05]  /*156d50*/  IADD3 R56, P6, R41, R21, RZ ;  /* 0x0000001529387210 */ /* 0x008fca0007fde0ff */
[----:B------:R-:W-:Y:S01]  /*156d60*/  IMAD.X R57, R40, 0x1, R18, P6 ;  /* 0x0000000128397824 */ /* 0x000fe200030e0612 */
[----:B------:R-:W-:-:S04]  /*156d70*/  IADD3 R32, P6, R41, R20, RZ ;  /* 0x0000001429207210 */ /* 0x000fc80007fde0ff */
[----:B------:R-:W-:Y:S01]  /*156d80*/  STL.64 [R1+0x1470], R56 ;  /* 0x0014703801007387 */ /* 0x000fe20000100a00 */
[----:B------:R-:W-:-:S03]  /*156d90*/  IMAD.X R33, R40, 0x1, R16, P6 ;  /* 0x0000000128217824 */ /* 0x000fc600030e0610 */
[----:B------:R-:W-:Y:S04]  /*156da0*/  STL [R1+0x15e4], R5 ;  /* 0x0015e40501007387 */ /* 0x000fe80000100800 */
[----:B------:R0:W-:Y:S02]  /*156db0*/  STL [R1+0xd0], R3 ;  /* 0x0000d00301007387 */ /* 0x0001e40000100800 */
[----:B0-----:R-:W-:Y:S02]  /*156dc0*/  F2FP.SATFINITE.E4M3.F32.PACK_AB_MERGE_C R3, R53, R4, RZ ;  /* 0x000000043503723e */ /* 0x001fe400048070ff */
[----:B------:R-:W-:Y:S01]  /*156dd0*/  IADD3 R4, P6, R41, R19, RZ ;  /* 0x0000001329047210 */ /* 0x000fe20007fde0ff */
[----:B------:R-:W-:Y:S04]  /*156de0*/  STL.64 [R1+0x1478], R32 ;  /* 0x0014782001007387 */ /* 0x000fe80000100a00 */
[----:B------:R-:W-:Y:S01]  /*156df0*/  IMAD.X R5, R40, 0x1, R15, P6 ;  /* 0x0000000128057824 */ /* 0x000fe200030e060f */
[----:B------:R-:W-:Y:S04]  /*156e00*/  STL [R1+0x15e0], R6 ;  /* 0x0015e00601007387 */ /* 0x000fe80000100800 */
[----:B------:R-:W-:Y:S04]  /*156e10*/  STL [R1+0xff0], R3 ;  /* 0x000ff00301007387 */ /* 0x000fe80000100800 */
[----:B------:R0:W-:Y:S02]  /*156e20*/  STL.64 [R1+0x1468], R4 ;  /* 0x0014680401007387 */ /* 0x0001e40000100a00 */
[----:B0-----:R-:W-:-:S02]  /*156e30*/  F2FP.SATFINITE.E4M3.F32.PACK_AB_MERGE_C R4, R2, R0, RZ ;  /* 0x000000000204723e */ /* 0x001fc400048070ff */
[----:B------:R-:W-:Y:S02]  /*156e40*/  IADD3 R2, P6, R41, R17, RZ ;  /* 0x0000001129027210 */ /* 0x000fe40007fde0ff */
[----:B------:R-:W-:Y:S01]  /*156e50*/  F2FP.SATFINITE.E4M3.F32.PACK_AB_MERGE_C R0, R47, R54, RZ ;  /* 0x000000362f00723e */ /* 0x000fe200048070ff */
[----:B------:R-:W-:Y:S02]  /*156e60*/  STL [R1+0xf9c], R4 ;  /* 0x000f9c0401007387 */ /* 0x000fe40000100800 */
[----:B------:R-:W-:Y:S02]  /*156e70*/  IMAD.X R3, R40, 0x1, R14, P6 ;  /* 0x0000000128037824 */ /* 0x000fe400030e060e */
[----:B------:R0:W-:Y:S04]  /*156e80*/  STL [R1+0xaa4], R0 ;  /* 0x000aa40001007387 */ /* 0x0001e80000100800 */
[----:B------:R-:W2:Y:S04]  /*156e90*/  LDL.LU R54, [R1+0x16d8] ;  /* 0x0016d80001367983 */ /* 0x000ea80000300800 */
[----:B------:R-:W2:Y:S01]  /*156ea0*/  LDL.LU R47, [R1+0x16dc] ;  /* 0x0016dc00012f7983 */ /* 0x000ea20000300800 */
[----:B0-----:R-:W-:-:S03]  /*156eb0*/  F2FP.SATFINITE.E4M3.F32.PACK_AB_MERGE_C R0, R45, R44, RZ ;  /* 0x0000002c2d00723e */ /* 0x001fc600048070ff */
[----:B------:R0:W-:Y:S04]  /*156ec0*/  STL.64 [R1+0x1460], R2 ;  /* 0x0014600201007387 */ /* 0x0001e80000100a00 */
[----:B------:R-:W3:Y:S04]  /*156ed0*/  LDL.LU R44, [R1+0x16c0] ;  /* 0x0016c000012c7983 */ /* 0x000ee80000300800 */
[----:B------:R-:W3:Y:S04]  /*156ee0*/  LDL.LU R45, [R1+0x16c4] ;  /* 0x0016c400012d7983 */ /* 0x000ee80000300800 */
[----:B------:R1:W-:Y:S01]  /*156ef0*/  STL [R1+0xbf8], R0 ;  /* 0x000bf80001007387 */ /* 0x0003e20000100800 */
[----:B0-----:R-:W-:-:S03]  /*156f00*/  IADD3 R2, P6, R41, R13, RZ ;  /* 0x0000000d29027210 */ /* 0x001fc60007fde0ff */
[----:B------:R-:W3:Y:S01]  /*156f10*/  LDL.LU R32, [R1+0x16c8] ;  /* 0x0016c80001207983 */ /* 0x000ee20000300800 */
[----:B-1----:R-:W-:-:S03]  /*156f20*/  F2FP.SATFINITE.E4M3.F32.PACK_AB_MERGE_C R0, R59, R7, RZ ;  /* 0x000000073b00723e */ /* 0x002fc600048070ff */
[----:B------:R-:W3:Y:S01]  /*156f30*/  LDL.LU R33, [R1+0x16cc] ;  /* 0x0016cc0001217983 */ /* 0x000ee20000300800 */
[----:B------:R-:W-:-:S03]  /*156f40*/  IMAD.X R3, R40, 0x1, R11, P6 ;  /* 0x0000000128037824 */ /* 0x000fc600030e060b */
[----:B------:R0:W-:Y:S04]  /*156f50*/  STL [R1+0x16e4], R0 ;  /* 0x0016e40001007387 */ /* 0x0001e80000100800 */
[----:B------:R-:W3:Y:S04]  /*156f60*/  LDL.LU R4, [R1+0x14f0] ;  /* 0x0014f00001047983 */ /* 0x000ee80000300800 */
[----:B------:R-:W3:Y:S04]  /*156f70*/  LDL.LU R53, [R1+0x14f4] ;  /* 0x0014f40001357983 */ /* 0x000ee80000300800 */
[----:B0-----:R-:W3:Y:S04]  /*156f80*/  LDL.LU R0, [R1+0x14f8] ;  /* 0x0014f80001007983 */ /* 0x001ee80000300800 */
[----:B------:R-:W3:Y:S04]  /*156f90*/  LDL.LU R59, [R1+0x14fc] ;  /* 0x0014fc00013b7983 */ /* 0x000ee80000300800 */
[----:B------:R4:W-:Y:S04]  /*156fa0*/  STL.64 [R1+0x1458], R2 ;  /* 0x0014580201007387 */ /* 0x0009e80000100a00 */
[----:B------:R-:W3:Y:S01]  /*156fb0*/  LDL.LU R55, [R1+0x1350] ;  /* 0x0013500001377983 */ /* 0x000ee20000300800 */
[----:B----4-:R-:W-:-:S02]  /*156fc0*/  F2FP.SATFINITE.E4M3.F32.PACK_AB_MERGE_C R3, R51, R48, RZ ;  /* 0x000000303303723e */ /* 0x010fc400048070ff */
[----:B------:R-:W-:-:S03]  /*156fd0*/  F2FP.SATFINITE.E4M3.F32.PACK_AB_MERGE_C R2, R43, R42, RZ ;  /* 0x0000002a2b02723e */ /* 0x000fc600048070ff */
[----:B------:R0:W-:Y:S01]  /*156fe0*/  STL [R1+0x16e0], R3 ;  /* 0x0016e00301007387 */ /* 0x0001e20000100800 */
[----:B------:R-:W-:-:S03]  /*156ff0*/  IADD3 R42, P6, R41, R12, RZ ;  /* 0x0000000c292a7210 */ /* 0x000fc60007fde0ff */
[----:B------:R-:W4:Y:S04]  /*157000*/  LDL.LU R56, [R1+0x1354] ;  /* 0x0013540001387983 */ /* 0x000f280000300800 */
[----:B------:R1:W-:Y:S04]  /*157010*/  STL [R1+0x1714], R2 ;  /* 0x0017140201007387 */ /* 0x0003e80000100800 */
[----:B------:R-:W4:Y:S01]  /*157020*/  LDL.LU R60, [R1+0x1358] ;  /* 0x00135800013c7983 */ /* 0x000f220000300800 */
[----:B------:R-:W-:-:S03]  /*157030*/  IMAD.X R43, R40, 0x1, R9, P6 ;  /* 0x00000001282b7824 */ /* 0x000fc600030e0609 */
[----:B------:R-:W4:Y:S04]  /*157040*/  LDL.LU R61, [R1+0x135c] ;  /* 0x00135c00013d7983 */ /* 0x000f280000300800 */
[----:B------:R-:W4:Y:S04]  /*157050*/  LDL.LU R6, [R1+0x1240] ;  /* 0x0012400001067983 */ /* 0x000f280000300800 */
[----:B0-----:R-:W4:Y:S04]  /*157060*/  LDL.LU R3, [R1+0x1244] ;  /* 0x0012440001037983 */ /* 0x001f280000300800 */
[----:B------:R-:W4:Y:S04]  /*157070*/  LDL.LU R49, [R1+0x1248] ;  /* 0x0012480001317983 */ /* 0x000f280000300800 */
[----:B------:R-:W4:Y:S04]  /*157080*/  LDL.LU R58, [R1+0x124c] ;  /* 0x00124c00013a7983 */ /* 0x000f280000300800 */
[----:B-1----:R-:W4:Y:S04]  /*157090*/  LDL.LU R2, [R1+0x1820] ;  /* 0x0018200001027983 */ /* 0x002f280000300800 */
[----:B------:R-:W4:Y:S04]  /*1570a0*/  LDL.LU R7, [R1+0x1824] ;  /* 0x0018240001077983 */ /* 0x000f280000300800 */
[----:B------:R-:W4:Y:S04]  /*1570b0*/  LDL.LU R48, [R1+0x1828] ;  /* 0x0018280001307983 */ /* 0x000f280000300800 */
[----:B------:R0:W-:Y:S04]  /*1570c0*/  STL.64 [R1+0x1450], R42 ;  /* 0x0014502a01007387 */ /* 0x0001e80000100a00 */
[----:B------:R-:W4:Y:S01]  /*1570d0*/  LDL.LU R51, [R1+0x182c] ;  /* 0x00182c0001337983 */ /* 0x000f220000300800 */
[----:B0-----:R-:W-:-:S05]  /*1570e0*/  IADD3 R42, P6, R41, R10, RZ ;  /* 0x0000000a292a7210 */ /* 0x001fca0007fde0ff */
[----:B------:R-:W-:-:S05]  /*1570f0*/  IMAD.X R43, R40, 0x1, R8, P6 ;  /* 0x00000001282b7824 */ /* 0x000fca00030e0608 */
[----:B------:R0:W-:Y:S04]  /*157100*/  STL.64 [R1+0x1448], R42 ;  /* 0x0014482a01007387 */ /* 0x0001e80000100a00 */
[----:B0-----:R-:W4:Y:S01]  /*157110*/  LDL.LU.64 R42, [R1+0x8670] ;  /* 0x00867000012a7983 */ /* 0x001f220000300a00 */
[----:B--2---:R-:W-:-:S03]  /*157120*/  F2FP.SATFINITE.E4M3.F32.PACK_AB_MERGE_C R5, R47, R54, RZ ;  /* 0x000000362f05723e */ /* 0x004fc600048070ff */
[----:B------:R-:W2:Y:S04]  /*157130*/  LDL.LU R54, [R1+0x1810] ;  /* 0x0018100001367983 */ /* 0x000ea80000300800 */
[----:B------:R-:W2:Y:S04]  /*157140*/  LDL.LU R47, [R1+0x1814] ;  /* 0x00181400012f7983 */ /* 0x000ea80000300800 */
[----:B------:R3:W-:Y:S02]  /*157150*/  STL [R1+0x1710], R5 ;  /* 0x0017100501007387 */ /* 0x0007e40000100800 */
[----:B---3--:R-:W-:-:S02]  /*157160*/  F2FP.SATFINITE.E4M3.F32.PACK_AB_MERGE_C R5, R45, R44, RZ ;  /* 0x0000002c2d05723e */ /* 0x008fc400048070ff */
[----:B------:R-:W3:Y:S04]  /*157170*/  LDL.LU R44, [R1+0x1818] ;  /* 0x00181800012c7983 */ /* 0x000ee80000300800 */
[----:B------:R-:W3:Y:S04]  /*157180*/  LDL.LU R45, [R1+0x181c] ;  /* 0x00181c00012d7983 */ /* 0x000ee80000300800 */
[----:B------:R0:W-:Y:S02]  /*157190*/  STL [R1+0x174c], R5 ;  /* 0x00174c0501007387 */ /* 0x0001e40000100800 */
[----:B0-----:R-:W-:-:S05]  /*1571a0*/  F2FP.SATFINITE.E4M3.F32.PACK_AB_MERGE_C R5, R33, R32, RZ ;  /* 0x000000202105723e */ /* 0x001fca00048070ff */
[----:B------:R0:W-:Y:S01]  /*1571b0*/  STL [R1+0x1748], R5 ;  /* 0x0017480501007387 */ /* 0x0001e20000100800 */
[----:B------:R-:W-:Y:S02]  /*1571c0*/  F2FP.SATFINITE.E4M3.F32.PACK_AB_MERGE_C R0, R59, R0, RZ ;  /* 0x000000003b00723e */ /* 0x000fe400048070ff */
[----:B0-----:R-:W-:Y:S02]  /*1571d0*/  F2FP.SATFINITE.E4M3.F32.PACK_AB_MERGE_C R5, R53, R4, RZ ;  /* 0x000000043505723e */ /* 0x001fe400048070ff */
[----:B------:R-:W3:Y:S01]  /*1571e0*/  LDL.LU R4, [R1+0x1800] ;  /* 0x0018000001047983 */ /* 0x000ee20000300800 */
[----:B----4-:R-:W-:Y:S02]  /*1571f0*/  SHF.R.S32.HI R40, RZ, 0x1f, R42 ;  /* 0x0000001fff287819 */ /* 0x010fe4000001142a */
[----:B------:R-:W-:-:S05]  /*157200*/  IADD3 R32, P6, R42, R39, RZ ;  /* 0x000000272a207210 */ /* 0x000fca0007fde0ff */
[----:B------:R-:W-:-:S05]  /*157210*/  IMAD.X R33, R40, 0x1, R38, P6 ;  /* 0x0000000128217824 */ /* 0x000fca00030e0626 */
[----:B------:R0:W-:Y:S04]  /*157220*/  STL.64 [R1+0x1440], R32 ;  /* 0x0014402001007387 */ /* 0x0001e80000100a00 */
[----:B------:R-:W-:Y:S04]  /*157230*/  STL [R1+0x29d0], R5 ;  /* 0x0029d00501007387 */ /* 0x000fe80000100800 */
[----:B------:R-:W4:Y:S01]  /*157240*/  LDL.LU R53, [R1+0x1804] ;  /* 0x0018040001357983 */ /* 0x000f220000300800 */
[----:B0-----:R-:W-:-:S03]  /*157250*/  IADD3 R32, P6, R42, R37, RZ ;  /* 0x000000252a207210 */ /* 0x001fc60007fde0ff */
[----:B------:R0:W-:Y:S02]  /*157260*/  STL [R1+0x29cc], R0 ;  /* 0x0029cc0001007387 */ /* 0x0001e40000100800 */
[----:B------:R-:W-:Y:S02]  /*157270*/  IMAD.X R33, R40, 0x1, R34, P6 ;  /* 0x0000000128217824 */ /* 0x000fe400030e0622 */
[----:B0-----:R-:W4:Y:S04]  /*157280*/  LDL.LU R0, [R1+0x1808] ;  /* 0x0018080001007983 */ /* 0x001f280000300800 */
[----:B------:R-:W4:Y:S04]  /*157290*/  LDL.LU R59, [R1+0x180c] ;  /* 0x00180c00013b7983 */ /* 0x000f280000300800 */
[----:B------:R0:W-:Y:S04]  /*1572a0*/  STL.64 [R1+0x1438], R32 ;  /* 0x0014382001007387 */ /* 0x0001e80000100a00 */
[----:B0-----:R-:W2:Y:S01]  /*1572b0*/  LDL.LU.64 R32, [R1+0x8668] ;  /* 0x0086680001207983 */ /* 0x001ea20000300a00 */
[----:B------:R-:W-:-:S02]  /*1572c0*/  F2FP.SATFINITE.E4M3.F32.PACK_AB_MERGE_C R41, R56, R55, RZ ;  /* 0x000000373829723e */ /* 0x000fc400048070ff */
[----:B------:R-:W-:Y:S02]  /*1572d0*/  IADD3 R56, P6, R42, R36, RZ ;  /* 0x000000242a387210 */ /* 0x000fe40007fde0ff */
[----:B------:R-:W-:Y:S01]  /*1572e0*/  F2FP.SATFINITE.E4M3.F32.PACK_AB_MERGE_C R5, R61, R60, RZ ;  /* 0x0000003c3d05723e */ /* 0x000fe200048070ff */
[----:B------:R-:W-:Y:S04]  /*1572f0*/  STL [R1+0x2a00], R41 ;  /* 0x002a002901007387 */ /* 0x000fe80000100800 */
[----:B------:R0:W-:Y:S02]  /*157300*/  STL [R1+0x29fc], R5 ;  /* 0x0029fc0501007387 */ /* 0x0001e40000100800 */
[----:B0-----:R-:W-:Y:S02]  /*157310*/  F2FP.SATFINITE.E4M3.F32.PACK_AB_MERGE_C R5, R3, R6, RZ ;  /* 0x000000060305723e */ /* 0x001fe400048070ff */
[----:B------:R-:W-:-:S02]  /*157320*/  F2FP.SATFINITE.E4M3.F32.PACK_AB_MERGE_C R3, R58, R49, RZ ;  /* 0x000000313a03723e */ /* 0x000fc400048070ff */
[----:B------:R-:W-:Y:S01]  /*157330*/  F2FP.SATFINITE.E4M3.F32.PACK_AB_MERGE_C R6, R7, R2, RZ ;  /* 0x000000020706723e */ /* 0x000fe200048070ff */
[----:B--2---:R-:W-:-:S05]  /*157340*/  IMAD.X R57, R40, 0x1, R33, P6 ;  /* 0x0000000128397824 */ /* 0x004fca00030e0621 */
[----:B------:R0:W-:Y:S02]  /*157350*/  STL.64 [R1+0x1430], R56 ;  /* 0x0014303801007387 */ /* 0x0001e40000100a00 */
[----:B0-----:R-:W-:Y:S02]  /*157360*/  IADD3 R56, P6, R42, R35, RZ ;  /* 0x000000232a387210 */ /* 0x001fe40007fde0ff */
[----:B------:R0:W-:Y:S03]  /*157370*/  STL [R1+0x2a28], R5 ;  /* 0x002a280501007387 */ /* 0x0001e60000100800 */
[----:B------:R-:W-:Y:S01]  /*157380*/  IMAD.X R57, R40, 0x1, R32, P6 ;  /* 0x0000000128397824 */ /* 0x000fe200030e0620 */
[----:B------:R-:W-:Y:S01]  /*157390*/  IADD3 R2, P6, R42, R31, RZ ;  /* 0x0000001f2a027210 */ /* 0x000fe20007fde0ff */
[----:B------:R1:W-:Y:S01]  /*1573a0*/  STL [R1+0x2a24], R3 ;  /* 0x002a240301007387 */ /* 0x0003e20000100800 */
[----:B0-----:R-:W-:-:S03]  /*1573b0*/  F2FP.SATFINITE.E4M3.F32.PACK_AB_MERGE_C R5, R51, R48, RZ ;  /* 0x000000303305723e */ /* 0x001fc600048070ff */
[----:B------:R-:W-:Y:S01]  /*1573c0*/  STL.64 [R1+0x8660], R32 ;  /* 0x0086602001007387 */ /* 0x000fe20000100a00 */
[----:B-1----:R-:W-:-:S03]  /*1573d0*/  IMAD.X R3, R40, 0x1, R28, P6 ;  /* 0x0000000128037824 */ /* 0x002fc600030e061c */
[----:B------:R-:W-:Y:S04]  /*1573e0*/  STL.64 [R1+0x1428], R56 ;  /* 0x0014283801007387 */ /* 0x000fe80000100a00 */
[----:B------:R-:W-:Y:S04]  /*1573f0*/  STL [R1+0xbfc], R6 ;  /* 0x000bfc0601007387 */ /* 0x000fe80000100800 */
[----:B------:R-:W-:Y:S04]  /*157400*/  STL [R1+0xf98], R5 ;  /* 0x000f980501007387 */ /* 0x000fe80000100800 */
[----:B------:R0:W-:Y:S04]  /*157410*/  STL.64 [R1+0x1420], R2 ;  /* 0x0014200201007387 */ /* 0x0001e80000100a00 */
[----:B0-----:R-:W2:Y:S04]  /*157420*/  LDL.LU R2, [R1+0x17f0] ;  /* 0x0017f00001027983 */ /* 0x001ea80000300800 */
[----:B------:R-:W2:Y:S01]  /*157430*/  LDL.LU R7, [R1+0x17f4] ;  /* 0x0017f40001077983 */ /* 0x000ea20000300800 */
[----:B------:R-:W-:-:S03]  /*157440*/  F2FP.SATFINITE.E4M3.F32.PACK_AB_MERGE_C R3, R47, R54, RZ ;  /* 0x000000362f03723e */ /* 0x000fc600048070ff */
[----:B------:R-:W2:Y:S04]  /*157450*/  LDL.LU R51, [R1+0x17f8] ;  /* 0x0017f80001337983 */ /* 0x000ea80000300800 */
[----:B------:R-:W2:Y:S04]  /*157460*/  LDL.LU R54, [R1+0x17fc] ;  /* 0x0017fc0001367983 */ /* 0x000ea80000300800 */
[----:B------:R3:W-:Y:S04]  /*157470*/  STL [R1+0xaa0], R3 ;  /* 0x000aa00301007387 */ /* 0x0007e80000100800 */
[----:B------:R-:W2:Y:S04]  /*157480*/  LDL.LU R57, [R1+0x17e0] ;  /* 0x0017e00001397983 */ /* 0x000ea80000300800 */
[----:B------:R-:W2:Y:S01]  /*157490*/  LDL.LU R50, [R1+0x17e4] ;  /* 0x0017e40001327983 */ /* 0x000ea20000300800 */
[----:B---3--:R-:W-:-:S05]  /*1574a0*/  F2FP.SATFINITE.E4M3.F32.PACK_AB_MERGE_C R3, R45, R44, RZ ;  /* 0x0000002c2d03723e */ /* 0x008fca00048070ff */
[----:B------:R4:W-:Y:S04]  /*1574b0*/  STL [R1+0x14f8], R3 ;  /* 0x0014f80301007387 */ /* 0x0009e80000100800 */
[----:B------:R-:W3:Y:S04]  /*1574c0*/  LDL.LU R48, [R1+0x17e8] ;  /* 0x0017e80001307983 */ /* 0x000ee80000300800 */
[----:B------:R-:W3:Y:S01]  /*1574d0*/  LDL.LU R47, [R1+0x17ec] ;  /* 0x0017ec00012f7983 */ /* 0x000ee20000300800 */
[----:B------:R-:W-:-:S03]  /*1574e0*/  IADD3 R32, P6, R42, R30, RZ ;  /* 0x0000001e2a207210 */ /* 0x000fc60007fde0ff */
[----:B------:R-:W3:Y:S02]  /*1574f0*/  LDL.LU R44, [R1+0x14e0] ;  /* 0x0014e000012c7983 */ /* 0x000ee40000300800 */
[----:B------:R-:W-:Y:S02]  /*157500*/  IMAD.X R33, R40, 0x1, R27, P6 ;  /* 0x0000000128217824 */ /* 0x000fe400030e061b */
[----:B------:R-:W3:Y:S01]  /*157510*/  LDL.LU R45, [R1+0x14e4] ;  /* 0x0014e400012d7983 */ /* 0x000ee20000300800 */
[----:B----4-:R-:W-:-:S03]  /*157520*/  F2FP.SATFINITE.E4M3.F32.PACK_AB_MERGE_C R3, R53, R4, RZ ;  /* 0x000000043503723e */ /* 0x010fc600048070ff */
[----:B------:R0:W-:Y:S01]  /*157530*/  STL.64 [R1+0x1418], R32 ;  /* 0x0014182001007387 */ /* 0x0001e20000100a00 */
[----:B------:R-:W-:-:S03]  /*157540*/  F2FP.SATFINITE.E4M3.F32.PACK_AB_MERGE_C R0, R59, R0, RZ ;  /* 0x000000003b00723e */ /* 0x000fc600048070ff */
[----:B------:R-:W4:Y:S04]  /*157550*/  LDL.LU R52, [R1+0x14e8] ;  /* 0x0014e80001347983 */ /* 0x000f280000300800 */
[----:B------:R1:W-:Y:S04]  /*157560*/  STL [R1+0x16c4], R3 ;  /* 0x0016c40301007387 */ /* 0x0003e80000100800 */
[----:B------:R-:W4:Y:S04]  /*157570*/  LDL.LU R5, [R1+0x14ec] ;  /* 0x0014ec0001057983 */ /* 0x000f280000300800 */
[----:B------:R1:W-:Y:S04]  /*157580*/  STL [R1+0x16c0], R0 ;  /* 0x0016c00001007387 */ /* 0x0003e80000100800 */
[----:B------:R-:W4:Y:S04]  /*157590*/  LDL.LU R55, [R1+0x1340] ;  /* 0x0013400001377983 */ /* 0x000f280000300800 */
[----:B------:R-:W4:Y:S04]  /*1575a0*/  LDL.LU R56, [R1+0x1344] ;  /* 0x0013440001387983 */ /* 0x000f280000300800 */
[----:B------:R-:W4:Y:S04]  /*1575b0*/  LDL.LU R60, [R1+0x1348] ;  /* 0x00134800013c7983 */ /* 0x000f280000300800 */
[----:B------:R-:W4:Y:S01]  /*1575c0*/  LDL.LU R61, [R1+0x134c] ;  /* 0x00134c00013d7983 */ /* 0x000f220000300800 */
[----:B0-----:R-:W-:-:S03]  /*1575d0*/  IADD3 R32, P6, R42, R29, RZ ;  /* 0x0000001d2a207210 */ /* 0x001fc60007fde0ff */
[----:B------:R-:W4:Y:S04]  /*1575e0*/  LDL.LU R6, [R1+0x1230] ;  /* 0x0012300001067983 */ /* 0x000f280000300800 */
[----:B-1----:R-:W4:Y:S04]  /*1575f0*/  LDL.LU R3, [R1+0x1234] ;  /* 0x0012340001037983 */ /* 0x002f280000300800 */
[----:B------:R-:W4:Y:S01]  /*157600*/  LDL.LU R49, [R1+0x1238] ;  /* 0x0012380001317983 */ /* 0x000f220000300800 */
[----:B------:R-:W-:-:S03]  /*157610*/  IMAD.X R33, R40, 0x1, R26, P6 ;  /* 0x0000000128217824 */ /* 0x000fc600030e061a */
[----:B------:R-:W4:Y:S04]  /*157620*/  LDL.LU R58, [R1+0x123c] ;  /* 0x00123c00013a7983 */ /* 0x000f280000300800 */
[----:B------:R-:W4:Y:S04]  /*157630*/  LDL.LU R4, [R1+0x17d0] ;  /* 0x0017d00001047983 */ /* 0x000f280000300800 */
[----:B------:R-:W4:Y:S04]  /*157640*/  LDL.LU R53, [R1+0x17d4] ;  /* 0x0017d40001357983 */ /* 0x000f280000300800 */
[----:B------:R-:W4:Y:S04]  /*157650*/  LDL.LU R0, [R1+0x17d8] ;  /* 0x0017d80001007983 */ /* 0x000f280000300800 */
[----:B------:R-:W4:Y:S04]  /*157660*/  LDL.LU R59, [R1+0x17dc] ;  /* 0x0017dc00013b7983 */ /* 0x000f280000300800 */
[----:B------:R2:W-:Y:S02]  /*157670*/  STL.64 [R1+0x1410], R32 ;  /* 0x0014102001007387 */ /* 0x0005e40000100a00 */
[----:B--2---:R-:W-:-:S02]  /*157680*/  F2FP.SATFINITE.E4M3.F32.PACK_AB_MERGE_C R32, R7, R2, RZ ;  /* 0x000000020720723e */ /* 0x004fc400048070ff */
[----:B------:R-:W2:Y:S04]  /*157690*/  LDL.LU R2, [R1+0x17c0] ;  /* 0x0017c00001027983 */ /* 0x000ea80000300800 */
[----:B------:R-:W2:Y:S04]  /*1576a0*/  LDL.LU R7, [R1+0x17c4] ;  /* 0x0017c40001077983 */ /* 0x000ea80000300800 */
[----:B------:R0:W-:Y:S02]  /*1576b0*/  STL [R1+0x16f8], R32 ;  /* 0x0016f82001007387 */ /* 0x0001e40000100800 */
[----:B0-----:R-:W-:-:S02]  /*1576c0*/  F2FP.SATFINITE.E4M3.F32.PACK_AB_MERGE_C R32, R54, R51, RZ ;  /* 0x000000333620723e */ /* 0x001fc400048070ff */
[----:B------:R-:W2:Y:S04]  /*1576d0*/  LDL.LU R51, [R1+0x17c8] ;  /* 0x0017c80001337983 */ /* 0x000ea80000300800 */
[----:B------:R-:W2:Y:S04]  /*1576e0*/  LDL.LU R54, [R1+0x17cc] ;  /* 0x0017cc0001367983 */ /* 0x000ea80000300800 */
[----:B------:R0:W-:Y:S02]  /*1576f0*/  STL [R1+0x16f4], R32 ;  /* 0x0016f42001007387 */ /* 0x0001e40000100800 */
[----:B0-----:R-:W-:-:S05]  /*157700*/  IADD3 R32, P6, R42, R25, RZ ;  /* 0x000000192a207210 */ /* 0x001fca0007fde0ff */
[----:B------:R-:W-:Y:S01]  /*157710*/  IMAD.X R33, R40, 0x1, R23, P6 ;  /* 0x0000000128217824 */ /* 0x000fe200030e0617 */
[----:B------:R-:W-:-:S04]  /*157720*/  F2FP.SATFINITE.E4M3.F32.PACK_AB_MERGE_C R50, R50, R57, RZ ;  /* 0x000000393232723e */ /* 0x000fc800048070ff */
[----:B------:R0:W-:Y:S01]  /*157730*/  STL.64 [R1+0x1388], R32 ;  /* 0x0013882001007387 */ /* 0x0001e20000100a00 */
[----:B---3--:R-:W-:-:S03]  /*157740*/  F2FP.SATFINITE.E4M3.F32.PACK_AB_MERGE_C R41, R47, R48, RZ ;  /* 0x000000302f29723e */ /* 0x008fc600048070ff */
[----:B------:R-:W-:Y:S01]  /*157750*/  STL [R1+0x172c], R50 ;  /* 0x00172c3201007387 */ /* 0x000fe20000100800 */
[----:B0-----:R-:W-:-:S03]  /*157760*/  IADD3 R32, P6, R42, R24, RZ ;  /* 0x000000182a207210 */ /* 0x001fc60007fde0ff */
[----:B------:R-:W-:Y:S02]  /*157770*/  STL [R1+0x1728], R41 ;  /* 0x0017282901007387 */ /* 0x000fe40000100800 */
[----:B------:R-:W-:-:S05]  /*157780*/  IMAD.X R33, R40, 0x1, R22, P6 ;  /* 0x0000000128217824 */ /* 0x000fca00030e0616 */
[----:B------:R0:W-:Y:S04]  /*157790*/  STL.64 [R1+0x1380], R32 ;  /* 0x0013802001007387 */ /* 0x0001e80000100a00 */
[----:B------:R-:W3:Y:S04]  /*1577a0*/  LDL.LU R48, [R1+0x17b0] ;  /* 0x0017b00001307983 */ /* 0x000ee80000300800 */
[----:B------:R-:W3:Y:S01]  /*1577b0*/  LDL.LU R47, [R1+0x17b4] ;  /* 0x0017b400012f7983 */ /* 0x000ee20000300800 */
[----:B0-----:R-:W-:-:S05]  /*1577c0*/  F2FP.SATFINITE.E4M3.F32.PACK_AB_MERGE_C R32, R45, R44, RZ ;  /* 0x0000002c2d20723e */ /* 0x001fca00048070ff */
[----:B------:R0:W-:Y:S01]  /*1577d0*/  STL [R1+0x17e4], R32 ;  /* 0x0017e42001007387 */ /* 0x0001e20000100800 */
[----:B----4-:R-:W-:-:S03]  /*1577e0*/  F2FP.SATFINITE.E4M3.F32.PACK_AB_MERGE_C R5, R5, R52, RZ ;  /* 0x000000340505723e */ /* 0x010fc600048070ff */
[----:B------:R-:W4:Y:S04]  /*1577f0*/  LDL.LU R44, [R1+0x17b8] ;  /* 0x0017b800012c7983 */ /* 0x000f280000300800 */
[----:B------:R-:W4:Y:S01]  /*157800*/  LDL.LU R45, [R1+0x17bc] ;  /* 0x0017bc00012d7983 */ /* 0x000f220000300800 */
[----:B0-----:R-:W-:-:S05]  /*157810*/  IADD3 R32, P6, R42, R21, RZ ;  /* 0x000000152a207210 */ /* 0x001fca0007fde0ff */
[----:B------:R-:W-:Y:S01]  /*157820*/  IMAD.X R33, R40, 0x1, R18, P6 ;  /* 0x0000000128217824 */ /* 0x000fe200030e0612 */
[----:B------:R0:W-:Y:S01]  /*157830*/  STL [R1+0x17e0], R5 ;  /* 0x0017e00501007387 */ /* 0x0001e20000100800 */
[----:B------:R-:W-:-:S03]  /*157840*/  F2FP.SATFINITE.E4M3.F32.PACK_AB_MERGE_C R41, R56, R55, RZ ;  /* 0x000000373829723e */ /* 0x000fc600048070ff */
[----:B------:R1:W-:Y:S01]  /*157850*/  STL.64 [R1+0x1370], R32 ;  /* 0x0013702001007387 */ /* 0x0003e20000100a00 */
[----:B0-----:R-:W-:Y:S02]  /*157860*/  F2FP.SATFINITE.E4M3.F32.PACK_AB_MERGE_C R5, R61, R60, RZ ;  /* 0x0000003c3d05723e */ /* 0x001fe400048070ff */
[----:B-1----:R-:W-:Y:S01]  /*157870*/  IADD3 R32, P6, R42, R20, RZ ;  /* 0x000000142a207210 */ /* 0x002fe20007fde0ff */
[----:B------:R-:W-:Y:S04]  /*157880*/  STL [R1+0x17ec], R41 ;  /* 0x0017ec2901007387 */ /* 0x000fe80000100800 */
[----:B------:R-:W-:Y:S01]  /*157890*/  IMAD.X R33, R40, 0x1, R16, P6 ;  /* 0x0000000128217824 */ /* 0x000fe200030e0610 */
[----:B------:R0:W-:Y:S04]  /*1578a0*/  STL [R1+0x17e8], R5 ;  /* 0x0017e80501007387 */ /* 0x0001e80000100800 */
[----:B------:R1:W-:Y:S01]  /*1578b0*/  STL.64 [R1+0x1378], R32 ;  /* 0x0013782001007387 */ /* 0x0003e20000100a00 */
[----:B0-----:R-:W-:-:S02]  /*1578c0*/  F2FP.SATFINITE.E4M3.F32.PACK_AB_MERGE_C R5, R3, R6, RZ ;  /* 0x000000060305723e */ /* 0x001fc400048070ff */
[----:B------:R-:W-:Y:S02]  /*1578d0*/  F2FP.SATFINITE.E4M3.F32.PACK_AB_MERGE_C R3, R58, R49, RZ ;  /* 0x000000313a03723e */ /* 0x000fe400048070ff */
[----:B-1----:R-:W-:Y:S01]  /*1578e0*/  IADD3 R32, P6, R42, R19, RZ ;  /* 0x000000132a207210 */ /* 0x002fe20007fde0ff */
[----:B------:R-:W-:Y:S01]  /*1578f0*/  STL [R1+0x17f4], R5 ;  /* 0x0017f40501007387 */ /* 0x000fe20000100800 */
[----:B------:R-:W-:-:S03]  /*157900*/  F2FP.SATFINITE.E4M3.F32.PACK_AB_MERGE_C R59, R59, R0, RZ ;  /* 0x000000003b3b723e */ /* 0x000fc600048070ff */
[----:B------:R0:W-:Y:S01]  /*157910*/  STL [R1+0x17f0], R3 ;  /* 0x0017f00301007387 */ /* 0x0001e20000100800 */
[----:B------:R-:W-:Y:S01]  /*157920*/  IMAD.X R33, R40, 0x1, R15, P6 ;  /* 0x0000000128217824 */ /* 0x000fe200030e060f */
[----:B0-----:R-:W-:Y:S02]  /*157930*/  F2FP.SATFINITE.E4M3.F32.PACK_AB_MERGE_C R3, R53, R4, RZ ;  /* 0x000000043503723e */ /* 0x001fe400048070ff */
[----:B------:R-:W-:Y:S01]  /*157940*/  IADD3 R4, P6, R42, R17, RZ ;  /* 0x000000112a047210 */ /* 0x000fe20007fde0ff */
[----:B------:R-:W-:Y:S04]  /*157950*/  STL [R1+0x853c], R59 ;  /* 0x00853c3b01007387 */ /* 0x000fe80000100800 */
[----:B------:R-:W-:Y:S01]  /*157960*/  IMAD.X R5, R40, 0x1, R14, P6 ;  /* 0x0000000128057824 */ /* 0x000fe200030e060e */
[----:B------:R-:W-:Y:S04]  /*157970*/  STL.64 [R1+0x1368], R32 ;  /* 0x0013682001007387 */ /* 0x000fe80000100a00 */
[----:B------:R-:W-:Y:S04]  /*157980*/  STL [R1+0x31c], R3 ;  /* 0x00031c0301007387 */ /* 0x000fe80000100800 */
[----:B------:R-:W4:Y:S04]  /*157990*/  LDL.LU R58, [R1+0x17a0] ;  /* 0x0017a000013a7983 */ /* 0x000f280000300800 */
[----:B------:R0:W-:Y:S04]  /*1579a0*/  STL.64 [R1+0x1360], R4 ;  /* 0x0013600401007387 */ /* 0x0001e80000100a00 */
[----:B0-----:R-:W4:Y:S01]  /*1579b0*/  LDL.LU R4, [R1+0x17a4] ;  /* 0x0017a40001047983 */ /* 0x001f220000300800 */
[----:B------:R-:W-:-:S05]  /*1579c0*/  IADD3 R32, P6, R42, R13, RZ ;  /* 0x0000000d2a207210 */ /* 0x000fca0007fde0ff */
[----:B------:R-:W-:Y:S01]  /*1579d0*/  IMAD.X R33, R40, 0x1, R11, P6 ;  /* 0x0000000128217824 */ /* 0x000fe200030e060b */
[----:B--2---:R-:W-:-:S05]  /*1579e0*/  F2FP.SATFINITE.E4M3.F32.PACK_AB_MERGE_C R0, R7, R2, RZ ;  /* 0x000000020700723e */ /* 0x004fca00048070ff */
[----:B------:R0:W-:Y:S04]  /*1579f0*/  STL [R1+0x14f0], R0 ;  /* 0x0014f00001007387 */ /* 0x0001e80000100800 */
[----:B------:R-:W2:Y:S04]  /*157a00*/  LDL.LU R53, [R1+0x17a8] ;  /* 0x0017a80001357983 */ /* 0x000ea80000300800 */
[----:B0-----:R-:W2:Y:S01]  /*157a10*/  LDL.LU R0, [R1+0x17ac] ;  /* 0x0017ac0001007983 */ /* 0x001ea20000300800 */
[----:B------:R-:W-:-:S05]  /*157a20*/  F2FP.SATFINITE.E4M3.F32.PACK_AB_MERGE_C R2, R54, R51, RZ ;  /* 0x000000333602723e */ /* 0x000fca00048070ff */
[----:B------:R0:W-:Y:S04]  /*157a30*/  STL [R1+0x14f4], R2 ;  /* 0x0014f40201007387 */ /* 0x0001e80000100800 */
[----:B0-----:R-:W2:Y:S04]  /*157a40*/  LDL.LU R2, [R1+0x18e0] ;  /* 0x0018e00001027983 */ /* 0x001ea80000300800 */
[----:B------:R-:W2:Y:S04]  /*157a50*/  LDL.LU R7, [R1+0x18e4] ;  /* 0x0018e40001077983 */ /* 0x000ea80000300800 */
[----:B------:R-:W2:Y:S04]  /*157a60*/  LDL.LU R51, [R1+0x18e8] ;  /* 0x0018e80001337983 */ /* 0x000ea80000300800 */
[----:B------:R-:W2:Y:S04]  /*157a70*/  LDL.LU R54, [R1+0x18ec] ;  /* 0x0018ec0001367983 */ /* 0x000ea80000300800 */
[----:B------:R0:W-:Y:S01]  /*157a80*/  STL.64 [R1+0x1358], R32 ;  /* 0x0013582001007387 */ /* 0x0001e20000100a00 */
[----:B---3--:R-:W-:-:S05]  /*157a90*/  F2FP.SATFINITE.E4M3.F32.PACK_AB_MERGE_C R59, R47, R48, RZ ;  /* 0x000000302f3b723e */ /* 0x008fca00048070ff */
[----:B------:R-:W-:Y:S04]  /*157aa0*/  STL [R1+0x8570], R59 ;  /* 0x0085703b01007387 */ /* 0x000fe80000100800 */
[----:B------:R-:W3:Y:S04]  /*157ab0*/  LDL.LU R50, [R1+0x15d0] ;  /* 0x0015d00001327983 */ /* 0x000ee80000300800 */
[----:B------:R-:W3:Y:S01]  /*157ac0*/  LDL.LU R52, [R1+0x15d4] ;  /* 0x0015d40001347983 */ /* 0x000ee20000300800 */
[----:B0-----:R-:W-:Y:S02]  /*157ad0*/  IADD3 R32, P6, R42, R12, RZ ;  /* 0x0000000c2a207210 */ /* 0x001fe40007fde0ff */
[----:B----4-:R-:W-:-:S03]  /*157ae0*/  F2FP.SATFINITE.E4M3.F32.PACK_AB_MERGE_C R3, R45, R44, RZ ;  /* 0x0000002c2d03723e */ /* 0x010fc600048070ff */
[----:B------:R-:W-:Y:S02]  /*157af0*/  IMAD.X R33, R40, 0x1, R9, P6 ;  /* 0x0000000128217824 */ /* 0x000fe400030e0609 */
[----:B------:R-:W-:Y:S04]  /*157b00*/  STL [R1+0x15e8], R3 ;  /* 0x0015e80301007387 */ /* 0x000fe80000100800 */
        /* <DEDUP_REMOVED lines=8> */
[----:B------:R-:W4:Y:S04]  /*157b90*/  LDL.LU R60, [R1+0x1334] ;  /* 0x00133400013c7983 */ /* 0x000f280000300800 */
[----:B------:R-:W4:Y:S01]  /*157ba0*/  LDL.LU R61, [R1+0x1338] ;  /* 0x00133800013d7983 */ /* 0x000f220000300800 */
[----:B0-----:R-:W-:-:S03]  /*157bb0*/  IADD3 R32, P6, R42, R10, RZ ;  /* 0x0000000a2a207210 */ /* 0x001fc60007fde0ff */
[----:B------:R-:W4:Y:S02]  /*157bc0*/  LDL.LU R6, [R1+0x133c] ;  /* 0x00133c0001067983 */ /* 0x000f240000300800 */
[----:B------:R-:W-:Y:S02]  /*157bd0*/  IMAD.X R33, R40, 0x1, R8, P6 ;  /* 0x0000000128217824 */ /* 0x000fe400030e0608 */
[----:B------:R-:W4:Y:S04]  /*157be0*/  LDL.LU R3, [R1+0x18d0] ;  /* 0x0018d00001037983 */ /* 0x000f280000300800 */
[----:B------:R0:W-:Y:S04]  /*157bf0*/  STL.64 [R1+0x1348], R32 ;  /* 0x0013482001007387 */ /* 0x0001e80000100a00 */
[----:B------:R-:W4:Y:S01]  /*157c00*/  LDL.LU R49, [R1+0x18d4] ;  /* 0x0018d40001317983 */ /* 0x000f220000300800 */
[----:B------:R-:W-:-:S02]  /*157c10*/  SHF.R.S32.HI R40, RZ, 0x1f, R43 ;  /* 0x0000001fff287819 */ /* 0x000fc4000001142b */
[----:B0-----:R-:W-:Y:S02]  /*157c20*/  F2FP.SATFINITE.E4M3.F32.PACK_AB_MERGE_C R32, R4, R58, RZ ;  /* 0x0000003a0420723e */ /* 0x001fe400048070ff */
[----:B------:R-:W4:Y:S04]  /*157c30*/  LDL.LU R58, [R1+0x18d8] ;  /* 0x0018d800013a7983 */ /* 0x000f280000300800 */
[----:B------:R-:W4:Y:S04]  /*157c40*/  LDL.LU R4, [R1+0x18dc] ;  /* 0x0018dc0001047983 */ /* 0x000f280000300800 */
[----:B------:R2:W-:Y:S02]  /*157c50*/  STL [R1+0x118], R32 ;  /* 0x0001182001007387 */ /* 0x0005e40000100800 */
[----:B--2---:R-:W-:-:S02]  /*157c60*/  F2FP.SATFINITE.E4M3.F32.PACK_AB_MERGE_C R32, R0, R53, RZ ;  /* 0x000000350020723e */ /* 0x004fc400048070ff */
[----:B------:R-:W2:Y:S04]  /*157c70*/  LDL.LU R53, [R1+0x18c0] ;  /* 0x0018c00001357983 */ /* 0x000ea80000300800 */
[----:B------:R-:W2:Y:S04]  /*157c80*/  LDL.LU R0, [R1+0x18c4] ;  /* 0x0018c40001007983 */ /* 0x000ea80000300800 */
[----:B------:R0:W-:Y:S02]  /*157c90*/  STL [R1+0x11c], R32 ;  /* 0x00011c2001007387 */ /* 0x0001e40000100800 */
[----:B0-----:R-:W-:-:S02]  /*157ca0*/  IADD3 R32, P6, R43, R39, RZ ;  /* 0x000000272b207210 */ /* 0x001fc40007fde0ff */
[----:B------:R-:W-:-:S03]  /*157cb0*/  F2FP.SATFINITE.E4M3.F32.PACK_AB_MERGE_C R2, R7, R2, RZ ;  /* 0x000000020702723e */ /* 0x000fc600048070ff */
[----:B------:R-:W-:Y:S02]  /*157cc0*/  IMAD.X R33, R40, 0x1, R38, P6 ;  /* 0x0000000128217824 */ /* 0x000fe400030e0626 */
[----:B------:R0:W-:Y:S04]  /*157cd0*/  STL [R1+0xe8], R2 ;  /* 0x0000e80201007387 */ /* 0x0001e80000100800 */
[----:B------:R1:W-:Y:S04]  /*157ce0*/  STL.64 [R1+0x1340], R32 ;  /* 0x0013402001007387 */ /* 0x0003e80000100a00 */
[----:B0-----:R-:W2:Y:S04]  /*157cf0*/  LDL.LU R2, [R1+0x18c8] ;  /* 0x0018c80001027983 */ /* 0x001ea80000300800 */
[----:B------:R-:W2:Y:S01]  /*157d00*/  LDL.LU R7, [R1+0x18cc] ;  /* 0x0018cc0001077983 */ /* 0x000ea20000300800 */
[----:B-1----:R-:W-:-:S05]  /*157d10*/  F2FP.SATFINITE.E4M3.F32.PACK_AB_MERGE_C R32, R54, R51, RZ ;  /* 0x000000333620723e */ /* 0x002fca00048070ff */
[----:B------:R0:W-:Y:S04]  /*157d20*/  STL [R1+0xe0], R32 ;  /* 0x0000e02001007387 */ /* 0x0001e80000100800 */
[----:B------:R-:W2:Y:S04]  /*157d30*/  LDL.LU R51, [R1+0x18b0] ;  /* 0x0018b00001337983 */ /* 0x000ea80000300800 */
[----:B------:R-:W2:Y:S01]  /*157d40*/  LDL.LU R54, [R1+0x18b4] ;  /* 0x0018b40001367983 */ /* 0x000ea20000300800 */
[----:B0-----:R-:W-:-:S05]  /*157d50*/  IADD3 R32, P6, R43, R37, RZ ;  /* 0x000000252b207210 */ /* 0x001fca0007fde0ff */
[----:B------:R-:W-:Y:S01]  /*157d60*/  IMAD.X R33, R40, 0x1, R34, P6 ;  /* 0x0000000128217824 */ /* 0x000fe200030e0622 */
[----:B---3--:R-:W-:-:S05]  /*157d70*/  F2FP.SATFINITE.E4M3.F32.PACK_AB_MERGE_C R41, R52, R50, RZ ;  /* 0x000000323429723e */ /* 0x008fca00048070ff */
[----:B------:R-:W-:Y:S04]  /*157d80*/  STL [R1+0xb4], R41 ;  /* 0x0000b42901007387 */ /* 0x000fe80000100800 */
[----:B------:R0:W-:Y:S04]  /*157d90*/  STL.64 [R1+0x1318], R32 ;  /* 0x0013182001007387 */ /* 0x0001e80000100a00 */
[----:B0-----:R-:W3:Y:S01]  /*157da0*/  LDL.LU.64 R32, [R1+0x8660] ;  /* 0x0086600001207983 */ /* 0x001ee20000300a00 */
[----:B----4-:R-:W-:Y:S02]  /*157db0*/  F2FP.SATFINITE.E4M3.F32.PACK_AB_MERGE_C R42, R47, R48, RZ ;  /* 0x000000302f2a723e */ /* 0x010fe400048070ff */
[----:B------:R-:W-:Y:S01]  /*157dc0*/  F2FP.SATFINITE.E4M3.F32.PACK_AB_MERGE_C R41, R45, R44, RZ ;  /* 0x0000002c2d29723e */ /* 0x000fe200048070ff */
[----:B------:R-:W4:Y:S01]  /*157dd0*/  LDL.LU R48, [R1+0x18b8] ;  /* 0x0018b80001307983 */ /* 0x000f220000300800 */
[----:B------:R-:W-:-:S03]  /*157de0*/  IADD3 R44, P6, R43, R36, RZ ;  /* 0x000000242b2c7210 */ /* 0x000fc60007fde0ff */
[----:B------:R-:W-:Y:S04]  /*157df0*/  STL [R1+0xb8], R42 ;  /* 0x0000b82a01007387 */ /* 0x000fe80000100800 */
[----:B------:R-:W4:Y:S04]  /*157e00*/  LDL.LU R47, [R1+0x18bc] ;  /* 0x0018bc00012f7983 */ /* 0x000f280000300800 */
[----:B------:R0:W-:Y:S02]  /*157e10*/  STL [R1+0x90], R41 ;  /* 0x0000902901007387 */ /* 0x0001e40000100800 */
[----:B0-----:R-:W-:-:S02]  /*157e20*/  F2FP.SATFINITE.E4M3.F32.PACK_AB_MERGE_C R41, R55, R5, RZ ;  /* 0x000000053729723e */ /* 0x001fc400048070ff */
[----:B------:R-:W-:Y:S02]  /*157e30*/  F2FP.SATFINITE.E4M3.F32.PACK_AB_MERGE_C R5, R60, R56, RZ ;  /* 0x000000383c05723e */ /* 0x000fe400048070ff */
[----:B------:R-:W-:Y:S02]  /*157e40*/  F2FP.SATFINITE.E4M3.F32.PACK_AB_MERGE_C R3, R49, R3, RZ ;  /* 0x000000033103723e */ /* 0x000fe400048070ff */
[----:B------:R-:W-:Y:S02]  /*157e50*/  F2FP.SATFINITE.E4M3.F32.PACK_AB_MERGE_C R4, R4, R58, RZ ;  /* 0x0000003a0404723e */ /* 0x000fe400048070ff */
[----:B--2---:R-:W-:Y:S02]  /*157e60*/  F2FP.SATFINITE.E4M3.F32.PACK_AB_MERGE_C R0, R0, R53, RZ ;  /* 0x000000350000723e */ /* 0x004fe400048070ff */
[----:B------:R-:W-:Y:S01]  /*157e70*/  F2FP.SATFINITE.E4M3.F32.PACK_AB_MERGE_C R2, R7, R2, RZ ;  /* 0x000000020702723e */ /* 0x000fe200048070ff */
[----:B---3--:R-:W-:Y:S01]  /*157e80*/  IMAD.X R45, R40, 0x1, R33, P6 ;  /* 0x00000001282d7824 */ /* 0x008fe200030e0621 */
[----:B------:R-:W-:-:S04]  /*157e90*/  IADD3 R56, P6, R43, R35, RZ ;  /* 0x000000232b387210 */ /* 0x000fc80007fde0ff */
[----:B------:R0:W-:Y:S01]  /*157ea0*/  STL.64 [R1+0x1310], R44 ;  /* 0x0013102c01007387 */ /* 0x0001e20000100a00 */
[----:B------:R-:W-:-:S03]  /*157eb0*/  IMAD.X R57, R40, 0x1, R32, P6 ;  /* 0x0000000128397824 */ /* 0x000fc600030e0620 */
[----:B0-----:R-:W2:Y:S04]  /*157ec0*/  LDL.LU.64 R44, [R1+0x8658] ;  /* 0x00865800012c7983 */ /* 0x001ea80000300a00 */
[----:B------:R-:W-:Y:S04]  /*157ed0*/  STL [R1+0x8c], R41 ;  /* 0x00008c2901007387 */ /* 0x000fe80000100800 */
[----:B------:R0:W-:Y:S04]  /*157ee0*/  STL [R1+0x64], R5 ;  /* 0x0000640501007387 */ /* 0x0001e80000100800 */
[----:B------:R1:W-:Y:S01]  /*157ef0*/  STL.64 [R1+0x8650], R32 ;  /* 0x0086502001007387 */ /* 0x0003e20000100a00 */
[----:B0-----:R-:W-:-:S03]  /*157f00*/  F2FP.SATFINITE.E4M3.F32.PACK_AB_MERGE_C R5, R6, R61, RZ ;  /* 0x0000003d0605723e */ /* 0x001fc600048070ff */
[----:B------:R-:W-:Y:S01]  /*157f10*/  STL.64 [R1+0x1308], R56 ;  /* 0x0013083801007387 */ /* 0x000fe20000100a00 */
[----:B-1----:R-:W-:-:S03]  /*157f20*/  IADD3 R32, P6, R43, R31, RZ ;  /* 0x0000001f2b207210 */ /* 0x002fc60007fde0ff */
[----:B------:R-:W-:Y:S02]  /*157f30*/  STL [R1+0x5c], R5 ;  /* 0x00005c0501007387 */ /* 0x000fe40000100800 */
[----:B------:R-:W-:Y:S02]  /*157f40*/  IMAD.X R33, R40, 0x1, R28, P6 ;  /* 0x0000000128217824 */ /* 0x000fe400030e061c */
[----:B------:R0:W-:Y:S04]  /*157f50*/  STL [R1+0x30c], R3 ;  /* 0x00030c0301007387 */ /* 0x0001e80000100800 */
[----:B------:R-:W3:Y:S04]  /*157f60*/  LDL.LU R6, [R1+0x18a0] ;  /* 0x0018a00001067983 */ /* 0x000ee80000300800 */
[----:B0-----:R-:W3:Y:S04]  /*157f70*/  LDL.LU R3, [R1+0x18a4] ;  /* 0x0018a40001037983 */ /* 0x001ee80000300800 */
[----:B------:R-:W-:Y:S04]  /*157f80*/  STL.64 [R1+0x1300], R32 ;  /* 0x0013002001007387 */ /* 0x000fe80000100a00 */
[----:B------:R0:W-:Y:S04]  /*157f90*/  STL [R1+0x310], R4 ;  /* 0x0003100401007387 */ /* 0x0001e80000100800 */
[----:B------:R-:W2:Y:S04]  /*157fa0*/  LDL.LU R49, [R1+0x18a8] ;  /* 0x0018a80001317983 */ /* 0x000ea80000300800 */
[----:B------:R-:W2:Y:S04]  /*157fb0*/  LDL.LU R58, [R1+0x18ac] ;  /* 0x0018ac00013a7983 */ /* 0x000ea80000300800 */
[----:B------:R1:W-:Y:S04]  /*157fc0*/  STL [R1+0x14e0], R0 ;  /* 0x0014e00001007387 */ /* 0x0003e80000100800 */
[----:B0-----:R-:W2:Y:S04]  /*157fd0*/  LDL.LU R4, [R1+0x1890] ;  /* 0x0018900001047983 */ /* 0x001ea80000300800 */
[----:B------:R-:W2:Y:S01]  /*157fe0*/  LDL.LU R53, [R1+0x1894] ;  /* 0x0018940001357983 */ /* 0x000ea20000300800 */
[----:B------:R-:W-:-:S05]  /*157ff0*/  IADD3 R32, P6, R43, R30, RZ ;  /* 0x0000001e2b207210 */ /* 0x000fca0007fde0ff */
[----:B------:R-:W-:Y:S01]  /*158000*/  IMAD.X R33, R40, 0x1, R27, P6 ;  /* 0x0000000128217824 */ /* 0x000fe200030e061b */
[----:B------:R-:W-:Y:S04]  /*158010*/  STL.64 [R1+0x8648], R30 ;  /* 0x0086481e01007387 */ /* 0x000fe80000100a00 */
[----:B-1----:R-:W2:Y:S04]  /*158020*/  LDL.LU R0, [R1+0x1898] ;  /* 0x0018980001007983 */ /* 0x002ea80000300800 */
[----:B------:R-:W-:Y:S04]  /*158030*/  STL.64 [R1+0x12f8], R32 ;  /* 0x0012f82001007387 */ /* 0x000fe80000100a00 */
[----:B------:R0:W-:Y:S04]  /*158040*/  STL [R1+0x14e4], R2 ;  /* 0x0014e40201007387 */ /* 0x0001e80000100800 */
[----:B0-----:R-:W2:Y:S01]  /*158050*/  LDL.LU R2, [R1+0x189c] ;  /* 0x00189c0001027983 */ /* 0x001ea20000300800 */
[----:B------:R-:W-:-:S02]  /*158060*/  F2FP.SATFINITE.E4M3.F32.PACK_AB_MERGE_C R5, R54, R51, RZ ;  /* 0x000000333605723e */ /* 0x000fc400048070ff */
[----:B------:R-:W-:-:S03]  /*158070*/  IADD3 R30, P6, R43, R29, RZ ;  /* 0x0000001d2b1e7210 */ /* 0x000fc60007fde0ff */
[----:B------:R4:W-:Y:S02]  /*158080*/  STL [R1+0x14d8], R5 ;  /* 0x0014d80501007387 */ /* 0x0009e40000100800 */
[----:B------:R-:W-:Y:S02]  /*158090*/  IMAD.X R31, R40, 0x1, R26, P6 ;  /* 0x00000001281f7824 */ /* 0x000fe400030e061a */
[----:B------:R-:W2:Y:S04]  /*1580a0*/  LDL.LU R51, [R1+0x15c0] ;  /* 0x0015c00001337983 */ /* 0x000ea80000300800 */
[----:B------:R-:W2:Y:S04]  /*1580b0*/  LDL.LU R54, [R1+0x15c4] ;  /* 0x0015c40001367983 */ /* 0x000ea80000300800 */
[----:B------:R0:W-:Y:S04]  /*1580c0*/  STL.64 [R1+0x12f0], R30 ;  /* 0x0012f01e01007387 */ /* 0x0001e80000100a00 */
[----:B------:R-:W2:Y:S04]  /*1580d0*/  LDL.LU R59, [R1+0x15c8] ;  /* 0x0015c800013b7983 */ /* 0x000ea80000300800 */
[----:B------:R-:W2:Y:S04]  /*1580e0*/  LDL.LU R41, [R1+0x15cc] ;  /* 0x0015cc0001297983 */ /* 0x000ea80000300800 */
[----:B------:R-:W2:Y:S04]  /*1580f0*/  LDL.LU R57, [R1+0x14c0] ;  /* 0x0014c00001397983 */ /* 0x000ea80000300800 */
[----:B------:R-:W2:Y:S01]  /*158100*/  LDL.LU R50, [R1+0x14c4] ;  /* 0x0014c40001327983 */ /* 0x000ea20000300800 */
[----:B----4-:R-:W-:-:S03]  /*158110*/  F2FP.SATFINITE.E4M3.F32.PACK_AB_MERGE_C R5, R47, R48, RZ ;  /* 0x000000302f05723e */ /* 0x010fc600048070ff */
[----:B------:R-:W4:Y:S04]  /*158120*/  LDL.LU R7, [R1+0x14c8] ;  /* 0x0014c80001077983 */ /* 0x000f280000300800 */
[----:B------:R-:W4:Y:S01]  /*158130*/  LDL.LU R48, [R1+0x14cc] ;  /* 0x0014cc0001307983 */ /* 0x000f220000300800 */
[----:B0-----:R-:W-:-:S03]  /*158140*/  IADD3 R30, P6, R43, R25, RZ ;  /* 0x000000192b1e7210 */ /* 0x001fc60007fde0ff */
[----:B------:R-:W4:Y:S04]  /*158150*/  LDL.LU R52, [R1+0x1320] ;  /* 0x0013200001347983 */ /* 0x000f280000300800 */
[----:B------:R-:W4:Y:S04]  /*158160*/  LDL.LU R47, [R1+0x1324] ;  /* 0x00132400012f7983 */ /* 0x000f280000300800 */
[----:B------:R-:W4:Y:S01]  /*158170*/  LDL.LU R55, [R1+0x1328] ;  /* 0x0013280001377983 */ /* 0x000f220000300800 */
[----:B------:R-:W-:-:S03]  /*158180*/  IMAD.X R31, R40, 0x1, R23, P6 ;  /* 0x00000001281f7824 */ /* 0x000fc600030e0617 */
[----:B------:R-:W4:Y:S04]  /*158190*/  LDL.LU R56, [R1+0x132c] ;  /* 0x00132c0001387983 */ /* 0x000f280000300800 */
[----:B------:R-:W4:Y:S04]  /*1581a0*/  LDL.LU R60, [R1+0x1880] ;  /* 0x00188000013c7983 */ /* 0x000f280000300800 */
[----:B------:R-:W4:Y:S04]  /*1581b0*/  LDL.LU R61, [R1+0x1884] ;  /* 0x00188400013d7983 */ /* 0x000f280000300800 */
[----:B------:R-:W-:Y:S01]  /*1581c0*/  STL [R1+0x835c], R5 ;  /* 0x00835c0501007387 */ /* 0x000fe20000100800 */
[----:B---3--:R-:W-:-:S05]  /*1581d0*/  F2FP.SATFINITE.E4M3.F32.PACK_AB_MERGE_C R6, R3, R6, RZ ;  /* 0x000000060306723e */ /* 0x008fca00048070ff */
[----:B------:R-:W-:Y:S01]  /*1581e0*/  STL [R1+0x8574], R6 ;  /* 0x0085740601007387 */ /* 0x000fe20000100800 */
[----:B--2---:R-:W-:-:S05]  /*1581f0*/  F2FP.SATFINITE.E4M3.F32.PACK_AB_MERGE_C R3, R58, R49, RZ ;  /* 0x000000313a03723e */ /* 0x004fca00048070ff */
[----:B------:R0:W-:Y:S04]  /*158200*/  STL [R1+0x8578], R3 ;  /* 0x0085780301007387 */ /* 0x0001e80000100800 */
[----:B------:R-:W-:Y:S04]  /*158210*/  STL.64 [R1+0x12e8], R30 ;  /* 0x0012e81e01007387 */ /* 0x000fe80000100a00 */
[----:B------:R-:W2:Y:S01]  /*158220*/  LDL.LU R49, [R1+0x1888] ;  /* 0x0018880001317983 */ /* 0x000ea20000300800 */
[----:B0-----:R-:W-:-:S03]  /*158230*/  F2FP.SATFINITE.E4M3.F32.PACK_AB_MERGE_C R3, R53, R4, RZ ;  /* 0x000000043503723e */ /* 0x001fc600048070ff */
[----:B------:R-:W2:Y:S04]  /*158240*/  LDL.LU R58, [R1+0x188c] ;  /* 0x00188c00013a7983 */ /* 0x000ea80000300800 */
[----:B------:R0:W-:Y:S04]  /*158250*/  STL [R1+0xc8], R3 ;  /* 0x0000c80301007387 */ /* 0x0001e80000100800 */
[----:B------:R-:W3:Y:S04]  /*158260*/  LDL.LU R4, [R1+0x1870] ;  /* 0x0018700001047983 */ /* 0x000ee80000300800 */
[----:B------:R-:W3:Y:S01]  /*158270*/  LDL.LU R53, [R1+0x1874] ;  /* 0x0018740001357983 */ /* 0x000ee20000300800 */
[----:B0-----:R-:W-:-:S03]  /*158280*/  F2FP.SATFINITE.E4M3.F32.PACK_AB_MERGE_C R3, R2, R0, RZ ;  /* 0x000000000203723e */ /* 0x001fc600048070ff */
[----:B------:R-:W3:Y:S04]  /*158290*/  LDL.LU R0, [R1+0x1878] ;  /* 0x0018780001007983 */ /* 0x000ee80000300800 */
[----:B------:R-:W3:Y:S01]  /*1582a0*/  LDL.LU R2, [R1+0x187c] ;  /* 0x00187c0001027983 */ /* 0x000ee20000300800 */
[----:B------:R-:W-:-:S05]  /*1582b0*/  IADD3 R30, P6, R43, R24, RZ ;  /* 0x000000182b1e7210 */ /* 0x000fca0007fde0ff */
[----:B------:R-:W-:-:S05]  /*1582c0*/  IMAD.X R31, R40, 0x1, R22, P6 ;  /* 0x00000001281f7824 */ /* 0x000fca00030e0616 */
[----:B------:R0:W-:Y:S04]  /*1582d0*/  STL.64 [R1+0x12e0], R30 ;  /* 0x0012e01e01007387 */ /* 0x0001e80000100a00 */
[----:B------:R1:W-:Y:S01]  /*1582e0*/  STL [R1+0xcc], R3 ;  /* 0x0000cc0301007387 */ /* 0x0003e20000100800 */
[----:B0-----:R-:W-:Y:S02]  /*1582f0*/  IADD3 R30, P6, R43, R21, RZ ;  /* 0x000000152b1e7210 */ /* 0x001fe40007fde0ff */
[----:B-1----:R-:W-:Y:S02]  /*158300*/  F2FP.SATFINITE.E4M3.F32.PACK_AB_MERGE_C R3, R54, R51, RZ ;  /* 0x000000333603723e */ /* 0x002fe400048070ff */
[----:B------:R-:W3:Y:S01]  /*158310*/  LDL.LU R51, [R1+0x1860] ;  /* 0x0018600001337983 */ /* 0x000ee20000300800 */
[----:B------:R-:W-:-:S03]  /*158320*/  IMAD.X R31, R40, 0x1, R18, P6 ;  /* 0x00000001281f7824 */ /* 0x000fc600030e0612 */
[----:B------:R-:W3:Y:S01]  /*158330*/  LDL.LU R54, [R1+0x1864] ;  /* 0x0018640001367983 */ /* 0x000ee20000300800 */
[----:B------:R-:W-:-:S03]  /*158340*/  F2FP.SATFINITE.E4M3.F32.PACK_AB_MERGE_C R5, R41, R59, RZ ;  /* 0x0000003b2905723e */ /* 0x000fc600048070ff */
[----:B------:R0:W-:Y:S04]  /*158350*/  STL [R1+0xa4], R3 ;  /* 0x0000a40301007387 */ /* 0x0001e80000100800 */
[----:B------:R1:W-:Y:S01]  /*158360*/  STL.64 [R1+0x12d0], R30 ;  /* 0x0012d01e01007387 */ /* 0x0003e20000100a00 */
[----:B0-----:R-:W-:-:S03]  /*158370*/  F2FP.SATFINITE.E4M3.F32.PACK_AB_MERGE_C R3, R50, R57, RZ ;  /* 0x000000393203723e */ /* 0x001fc600048070ff */
[----:B------:R-:W-:Y:S01]  /*158380*/  STL [R1+0xa8], R5 ;  /* 0x0000a80501007387 */ /* 0x000fe20000100800 */
[----:B-1----:R-:W-:-:S03]  /*158390*/  IADD3 R30, P6, R43, R20, RZ ;  /* 0x000000142b1e7210 */ /* 0x002fc60007fde0ff */
[----:B------:R4:W-:Y:S02]  /*1583a0*/  STL [R1+0x74], R3 ;  /* 0x0000740301007387 */ /* 0x0009e40000100800 */
[----:B------:R-:W-:Y:S01]  /*1583b0*/  IMAD.X R31, R40, 0x1, R16, P6 ;  /* 0x00000001281f7824 */ /* 0x000fe200030e0610 */
[----:B----4-:R-:W-:Y:S02]  /*1583c0*/  F2FP.SATFINITE.E4M3.F32.PACK_AB_MERGE_C R3, R48, R7, RZ ;  /* 0x000000073003723e */ /* 0x010fe400048070ff */
[----:B------:R-:W4:Y:S04]  /*1583d0*/  LDL.LU R7, [R1+0x1868] ;  /* 0x0018680001077983 */ /* 0x000f280000300800 */
[----:B------:R-:W4:Y:S04]  /*1583e0*/  LDL.LU R48, [R1+0x186c] ;  /* 0x00186c0001307983 */ /* 0x000f280000300800 */
[----:B------:R0:W-:Y:S01]  /*1583f0*/  STL.64 [R1+0x12d8], R30 ;  /* 0x0012d81e01007387 */ /* 0x0001e20000100a00 */
[----:B------:R-:W-:-:S03]  /*158400*/  F2FP.SATFINITE.E4M3.F32.PACK_AB_MERGE_C R47, R47, R52, RZ ;  /* 0x000000342f2f723e */ /* 0x000fc600048070ff */
[----:B------:R1:W-:Y:S01]  /*158410*/  STL [R1+0x80], R3 ;  /* 0x0000800301007387 */ /* 0x0003e20000100800 */
[----:B0-----:R-:W-:-:S03]  /*158420*/  IADD3 R30, P6, R43, R19, RZ ;  /* 0x000000132b1e7210 */ /* 0x001fc60007fde0ff */
[----:B------:R-:W-:Y:S02]  /*158430*/  STL [R1+0x85dc], R47 ;  /* 0x0085dc2f01007387 */ /* 0x000fe40000100800 */
[----:B------:R-:W-:Y:S01]  /*158440*/  IMAD.X R31, R40, 0x1, R15, P6 ;  /* 0x00000001281f7824 */ /* 0x000fe200030e060f */
[----:B------:R-:W-:Y:S02]  /*158450*/  F2FP.SATFINITE.E4M3.F32.PACK_AB_MERGE_C R5, R56, R55, RZ ;  /* 0x000000373805723e */ /* 0x000fe400048070ff */
[----:B-1----:R-:W-:Y:S02]  /*158460*/  F2FP.SATFINITE.E4M3.F32.PACK_AB_MERGE_C R3, R61, R60, RZ ;  /* 0x0000003c3d03723e */ /* 0x002fe400048070ff */
[----:B------:R0:W-:Y:S04]  /*158470*/  STL.64 [R1+0x12c8], R30 ;  /* 0x0012c81e01007387 */ /* 0x0001e80000100a00 */
[----:B------:R2:W-:Y:S01]  /*158480*/  STL [R1+0x44], R5 ;  /* 0x0000440501007387 */ /* 0x0005e20000100800 */
[----:B0-----:R-:W-:-:S03]  /*158490*/  IADD3 R30, P6, R43, R17, RZ ;  /* 0x000000112b1e7210 */ /* 0x001fc60007fde0ff */
[----:B------:R3:W-:Y:S02]  /*1584a0*/  STL [R1+0x160], R3 ;  /* 0x0001600301007387 */ /* 0x0007e40000100800 */
[----:B------:R-:W-:Y:S02]  /*1584b0*/  IMAD.X R31, R40, 0x1, R14, P6 ;  /* 0x00000001281f7824 */ /* 0x000fe400030e060e */
[----:B------:R-:W4:Y:S04]  /*1584c0*/  LDL.LU R41, [R1+0x1850] ;  /* 0x0018500001297983 */ /* 0x000f280000300800 */
[----:B------:R-:W4:Y:S04]  /*1584d0*/  LDL.LU R57, [R1+0x1854] ;  /* 0x0018540001397983 */ /* 0x000f280000300800 */
[----:B------:R-:W4:Y:S04]  /*1584e0*/  LDL.LU R50, [R1+0x1858] ;  /* 0x0018580001327983 */ /* 0x000f280000300800 */
[----:B------:R-:W-:Y:S04]  /*1584f0*/  STL.64 [R1+0x12c0], R30 ;  /* 0x0012c01e01007387 */ /* 0x000fe80000100a00 */
[----:B------:R-:W4:Y:S04]  /*158500*/  LDL.LU R55, [R1+0x185c] ;  /* 0x00185c0001377983 */ /* 0x000f280000300800 */
[----:B------:R-:W4:Y:S01]  /*158510*/  LDL.LU R60, [R1+0x1980] ;  /* 0x00198000013c7983 */ /* 0x000f220000300800 */
[----:B--2---:R-:W-:-:S05]  /*158520*/  F2FP.SATFINITE.E4M3.F32.PACK_AB_MERGE_C R5, R58, R49, RZ ;  /* 0x000000313a05723e */ /* 0x004fca00048070ff */
[----:B------:R0:W-:Y:S04]  /*158530*/  STL [R1+0x158], R5 ;  /* 0x0001580501007387 */ /* 0x0001e80000100800 */
[----:B------:R-:W2:Y:S01]  /*158540*/  LDL.LU R61, [R1+0x1984] ;  /* 0x00198400013d7983 */ /* 0x000ea20000300800 */
[----:B---3--:R-:W-:Y:S02]  /*158550*/  F2FP.SATFINITE.E4M3.F32.PACK_AB_MERGE_C R3, R53, R4, RZ ;  /* 0x000000043503723e */ /* 0x008fe400048070ff */
[----:B------:R-:W-:-:S05]  /*158560*/  IADD3 R4, P6, R43, R13, RZ ;  /* 0x0000000d2b047210 */ /* 0x000fca0007fde0ff */
[----:B0-----:R-:W-:Y:S01]  /*158570*/  IMAD.X R5, R40, 0x1, R11, P6 ;  /* 0x0000000128057824 */ /* 0x001fe200030e060b */
[----:B------:R-:W-:Y:S04]  /*158580*/  STL [R1+0x14c0], R3 ;  /* 0x0014c00301007387 */ /* 0x000fe80000100800 */
[----:B------:R0:W-:Y:S01]  /*158590*/  STL.64 [R1+0x12b8], R4 ;  /* 0x0012b80401007387 */ /* 0x0001e20000100a00 */
[----:B------:R-:W-:-:S03]  /*1585a0*/  F2FP.SATFINITE.E4M3.F32.PACK_AB_MERGE_C R0, R2, R0, RZ ;  /* 0x000000000200723e */ /* 0x000fc600048070ff */
[----:B0-----:R-:W3:Y:S04]  /*1585b0*/  LDL.LU R4, [R1+0x1988] ;  /* 0x0019880001047983 */ /* 0x001ee80000300800 */
[----:B------:R-:W3:Y:S01]  /*1585c0*/  LDL.LU R2, [R1+0x198c] ;  /* 0x00198c0001027983 */ /* 0x000ee20000300800 */
[----:B------:R-:W-:-:S05]  /*1585d0*/  IADD3 R30, P6, R43, R12, RZ ;  /* 0x0000000c2b1e7210 */ /* 0x000fca0007fde0ff */
[C---:B------:R-:W-:Y:S01]  /*1585e0*/  IMAD.X R31, R40.reuse, 0x1, R9, P6 ;  /* 0x00000001281f7824 */ /* 0x040fe200030e0609 */
[----:B------:R-:W-:Y:S01]  /*1585f0*/  IADD3 R32, P6, R43, R10, RZ ;  /* 0x0000000a2b207210 */ /* 0x000fe20007fde0ff */
[----:B------:R-:W-:Y:S04]  /*158600*/  STL [R1+0x14cc], R0 ;  /* 0x0014cc0001007387 */ /* 0x000fe80000100800 */
[----:B------:R-:W-:Y:S01]  /*158610*/  IMAD.X R33, R40, 0x1, R8, P6 ;  /* 0x0000000128217824 */ /* 0x000fe200030e0608 */
[----:B------:R-:W-:-:S05]  /*158620*/  F2FP.SATFINITE.E4M3.F32.PACK_AB_MERGE_C R56, R54, R51, RZ ;  /* 0x000000333638723e */ /* 0x000fca00048070ff */
[----:B------:R-:W-:Y:S04]  /*158630*/  STL [R1+0x859c], R56 ;  /* 0x00859c3801007387 */ /* 0x000fe80000100800 */
[----:B------:R0:W-:Y:S01]  /*158640*/  STL.64 [R1+0x12b0], R30 ;  /* 0x0012b01e01007387 */ /* 0x0001e20000100a00 */
[----:B------:R-:W-:-:S03]  /*158650*/  SHF.R.S32.HI R40, RZ, 0x1f, R44 ;  /* 0x0000001fff287819 */ /* 0x000fc6000001142c */
[----:B0-----:R-:W3:Y:S04]  /*158660*/  LDL.LU R30, [R1+0x16b0] ;  /* 0x0016b000011e7983 */ /* 0x001ee80000300800 */
[----:B------:R-:W3:Y:S04]  /*158670*/  LDL.LU R31, [R1+0x16b4] ;  /* 0x0016b400011f7983 */ /* 0x000ee80000300800 */
[----:B------:R-:W3:Y:S04]  /*158680*/  LDL.LU R49, [R1+0x16b8] ;  /* 0x0016b80001317983 */ /* 0x000ee80000300800 */
[----:B------:R-:W3:Y:S04]  /*158690*/  LDL.LU R58, [R1+0x16bc] ;  /* 0x0016bc00013a7983 */ /* 0x000ee80000300800 */
[----:B------:R-:W3:Y:S01]  /*1586a0*/  LDL.LU R51, [R1+0x15b0] ;  /* 0x0015b00001337983 */ /* 0x000ee20000300800 */
[----:B----4-:R-:W-:-:S03]  /*1586b0*/  F2FP.SATFINITE.E4M3.F32.PACK_AB_MERGE_C R52, R48, R7, RZ ;  /* 0x000000073034723e */ /* 0x010fc600048070ff */
[----:B------:R-:W4:Y:S04]  /*1586c0*/  LDL.LU R54, [R1+0x15b4] ;  /* 0x0015b40001367983 */ /* 0x000f280000300800 */
[----:B------:R0:W-:Y:S04]  /*1586d0*/  STL.64 [R1+0x12a8], R32 ;  /* 0x0012a82001007387 */ /* 0x0001e80000100a00 */
[----:B------:R-:W4:Y:S04]  /*1586e0*/  LDL.LU R5, [R1+0x15b8] ;  /* 0x0015b80001057983 */ /* 0x000f280000300800 */
[----:B------:R-:W4:Y:S01]  /*1586f0*/  LDL.LU R42, [R1+0x15bc] ;  /* 0x0015bc00012a7983 */ /* 0x000f220000300800 */
[----:B0-----:R-:W-:-:S03]  /*158700*/  IADD3 R32, P6, R44, R39, RZ ;  /* 0x000000272c207210 */ /* 0x001fc60007fde0ff */
[----:B------:R-:W4:Y:S04]  /*158710*/  LDL.LU R53, [R1+0x14b0] ;  /* 0x0014b00001357983 */ /* 0x000f280000300800 */
[----:B------:R-:W4:Y:S01]  /*158720*/  LDL.LU R0, [R1+0x14b4] ;  /* 0x0014b40001007983 */ /* 0x000f220000300800 */
[----:B------:R-:W-:-:S03]  /*158730*/  IMAD.X R33, R40, 0x1, R38, P6 ;  /* 0x0000000128217824 */ /* 0x000fc600030e0626 */
[----:B------:R-:W4:Y:S04]  /*158740*/  LDL.LU R7, [R1+0x14b8] ;  /* 0x0014b80001077983 */ /* 0x000f280000300800 */
[----:B------:R-:W4:Y:S04]  /*158750*/  LDL.LU R48, [R1+0x14bc] ;  /* 0x0014bc0001307983 */ /* 0x000f280000300800 */
[----:B------:R-:W-:Y:S01]  /*158760*/  STL [R1+0x8364], R52 ;  /* 0x0083643401007387 */ /* 0x000fe20000100800 */
[----:B------:R-:W-:Y:S02]  /*158770*/  F2FP.SATFINITE.E4M3.F32.PACK_AB_MERGE_C R6, R57, R41, RZ ;  /* 0x000000293906723e */ /* 0x000fe400048070ff */
[----:B------:R-:W-:-:S05]  /*158780*/  F2FP.SATFINITE.E4M3.F32.PACK_AB_MERGE_C R50, R55, R50, RZ ;  /* 0x000000323732723e */ /* 0x000fca00048070ff */
[----:B------:R-:W-:Y:S04]  /*158790*/  STL [R1+0x85a0], R50 ;  /* 0x0085a03201007387 */ /* 0x000fe80000100800 */
[----:B------:R-:W4:Y:S04]  /*1587a0*/  LDL.LU R59, [R1+0x1970] ;  /* 0x00197000013b7983 */ /* 0x000f280000300800 */
[----:B------:R-:W4:Y:S04]  /*1587b0*/  LDL.LU R41, [R1+0x1974] ;  /* 0x0019740001297983 */ /* 0x000f280000300800 */
[----:B------:R0:W-:Y:S02]  /*1587c0*/  STL.64 [R1+0x12a0], R32 ;  /* 0x0012a02001007387 */ /* 0x0001e40000100a00 */
[----:B0-----:R-:W-:-:S05]  /*1587d0*/  IADD3 R32, P6, R44, R37, RZ ;  /* 0x000000252c207210 */ /* 0x001fca0007fde0ff */
[----:B------:R-:W-:Y:S01]  /*1587e0*/  IMAD.X R33, R40, 0x1, R34, P6 ;  /* 0x0000000128217824 */ /* 0x000fe200030e0622 */
[----:B--2---:R-:W-:-:S05]  /*1587f0*/  F2FP.SATFINITE.E4M3.F32.PACK_AB_MERGE_C R3, R61, R60, RZ ;  /* 0x0000003c3d03723e */ /* 0x004fca00048070ff */
[----:B------:R-:W-:Y:S04]  /*158800*/  STL [R1+0xb0], R3 ;  /* 0x0000b00301007387 */ /* 0x000fe80000100800 */
[----:B------:R-:W2:Y:S04]  /*158810*/  LDL.LU R57, [R1+0x1978] ;  /* 0x0019780001397983 */ /* 0x000ea80000300800 */
[----:B------:R-:W2:Y:S04]  /*158820*/  LDL.LU R60, [R1+0x197c] ;  /* 0x00197c00013c7983 */ /* 0x000ea80000300800 */
[----:B------:R-:W2:Y:S04]  /*158830*/  LDL.LU R55, [R1+0x1960] ;  /* 0x0019600001377983 */ /* 0x000ea80000300800 */
[----:B------:R-:W2:Y:S01]  /*158840*/  LDL.LU R61, [R1+0x1964] ;  /* 0x00196400013d7983 */ /* 0x000ea20000300800 */
[----:B---3--:R-:W-:-:S05]  /*158850*/  F2FP.SATFINITE.E4M3.F32.PACK_AB_MERGE_C R2, R2, R4, RZ ;  /* 0x000000040202723e */ /* 0x008fca00048070ff */
[----:B------:R0:W-:Y:S04]  /*158860*/  STL [R1+0xac], R2 ;  /* 0x0000ac0201007387 */ /* 0x0001e80000100800 */
[----:B------:R-:W3:Y:S04]  /*158870*/  LDL.LU R4, [R1+0x1968] ;  /* 0x0019680001047983 */ /* 0x000ee80000300800 */
[----:B0-----:R-:W3:Y:S04]  /*158880*/  LDL.LU R2, [R1+0x196c] ;  /* 0x00196c0001027983 */ /* 0x001ee80000300800 */
[----:B------:R0:W-:Y:S04]  /*158890*/  STL.64 [R1+0x1298], R32 ;  /* 0x0012982001007387 */ /* 0x0001e80000100a00 */
[----:B0-----:R-:W2:Y:S01]  /*1588a0*/  LDL.LU.64 R32, [R1+0x8650] ;  /* 0x0086500001207983 */ /* 0x001ea20000300a00 */
[----:B------:R-:W-:-:S02]  /*1588b0*/  F2FP.SATFINITE.E4M3.F32.PACK_AB_MERGE_C R43, R31, R30, RZ ;  /* 0x0000001e1f2b723e */ /* 0x000fc400048070ff */
[----:B------:R-:W-:Y:S02]  /*1588c0*/  IADD3 R30, P6, R44, R36, RZ ;  /* 0x000000242c1e7210 */ /* 0x000fe40007fde0ff */
[----:B------:R-:W-:Y:S01]  /*1588d0*/  F2FP.SATFINITE.E4M3.F32.PACK_AB_MERGE_C R3, R58, R49, RZ ;  /* 0x000000313a03723e */ /* 0x000fe200048070ff */
[----:B------:R-:W-:Y:S04]  /*1588e0*/  STL [R1+0x78], R43 ;  /* 0x0000782b01007387 */ /* 0x000fe80000100800 */
[----:B------:R4:W-:Y:S02]  /*1588f0*/  STL [R1+0x7c], R3 ;  /* 0x00007c0301007387 */ /* 0x0009e40000100800 */
[----:B----4-:R-:W-:Y:S01]  /*158900*/  F2FP.SATFINITE.E4M3.F32.PACK_AB_MERGE_C R3, R54, R51, RZ ;  /* 0x000000333603723e */ /* 0x010fe200048070ff */
[----:B--2---:R-:W-:-:S05]  /*158910*/  IMAD.X R31, R40, 0x1, R33, P6 ;  /* 0x00000001281f7824 */ /* 0x004fca00030e0621 */
[----:B------:R0:W-:Y:S04]  /*158920*/  STL.64 [R1+0x1290], R30 ;  /* 0x0012901e01007387 */ /* 0x0001e80000100a00 */
[----:B0-----:R-:W2:Y:S04]  /*158930*/  LDL.LU.64 R30, [R1+0x8648] ;  /* 0x00864800011e7983 */ /* 0x001ea80000300a00 */
[----:B------:R-:W4:Y:S04]  /*158940*/  LDL.LU R49, [R1+0x1950] ;  /* 0x0019500001317983 */ /* 0x000f280000300800 */
[----:B------:R-:W4:Y:S04]  /*158950*/  LDL.LU R54, [R1+0x1954] ;  /* 0x0019540001367983 */ /* 0x000f280000300800 */
[----:B------:R0:W-:Y:S01]  /*158960*/  STL [R1+0x50], R3 ;  /* 0x0000500301007387 */ /* 0x0001e20000100800 */
[----:B------:R-:W-:-:S03]  /*158970*/  F2FP.SATFINITE.E4M3.F32.PACK_AB_MERGE_C R0, R0, R53, RZ ;  /* 0x000000350000723e */ /* 0x000fc600048070ff */
[----:B------:R-:W4:Y:S04]  /*158980*/  LDL.LU R58, [R1+0x1958] ;  /* 0x00195800013a7983 */ /* 0x000f280000300800 */
[----:B------:R-:W4:Y:S01]  /*158990*/  LDL.LU R51, [R1+0x195c] ;  /* 0x00195c0001337983 */ /* 0x000f220000300800 */
[----:B0-----:R-:W-:Y:S02]  /*1589a0*/  F2FP.SATFINITE.E4M3.F32.PACK_AB_MERGE_C R3, R42, R5, RZ ;  /* 0x000000052a03723e */ /* 0x001fe400048070ff */
[----:B------:R-:W-:-:S05]  /*1589b0*/  IADD3 R42, P6, R44, R35, RZ ;  /* 0x000000232c2a7210 */ /* 0x000fca0007fde0ff */
[----:B------:R-:W-:Y:S01]  /*1589c0*/  IMAD.X R43, R40, 0x1, R32, P6 ;  /* 0x00000001282b7824 */ /* 0x000fe200030e0620 */
[----:B------:R-:W-:Y:S01]  /*1589d0*/  STL [R1+0x4c], R3 ;  /* 0x00004c0301007387 */ /* 0x000fe20000100800 */
[----:B------:R-:W-:-:S03]  /*1589e0*/  F2FP.SATFINITE.E4M3.F32.PACK_AB_MERGE_C R47, R48, R7, RZ ;  /* 0x00000007302f723e */ /* 0x000fc600048070ff */
[----:B------:R-:W4:Y:S04]  /*1589f0*/  LDL.LU R53, [R1+0x1940] ;  /* 0x0019400001357983 */ /* 0x000f280000300800 */
[----:B------:R-:W-:Y:S04]  /*158a00*/  STL.64 [R1+0x1270], R42 ;  /* 0x0012702a01007387 */ /* 0x000fe80000100a00 */
[----:B------:R0:W-:Y:S04]  /*158a10*/  STL [R1+0x2c], R0 ;  /* 0x00002c0001007387 */ /* 0x0001e80000100800 */
[----:B------:R-:W4:Y:S04]  /*158a20*/  LDL.LU R48, [R1+0x1944] ;  /* 0x0019440001307983 */ /* 0x000f280000300800 */
[----:B0-----:R-:W4:Y:S04]  /*158a30*/  LDL.LU R0, [R1+0x1948] ;  /* 0x0019480001007983 */ /* 0x001f280000300800 */
[----:B------:R-:W4:Y:S01]  /*158a40*/  LDL.LU R7, [R1+0x194c] ;  /* 0x00194c0001077983 */ /* 0x000f220000300800 */
[----:B------:R-:W-:-:S03]  /*158a50*/  F2FP.SATFINITE.E4M3.F32.PACK_AB_MERGE_C R60, R60, R57, RZ ;  /* 0x000000393c3c723e */ /* 0x000fc600048070ff */
[----:B------:R-:W-:Y:S04]  /*158a60*/  STL [R1+0x85ec], R47 ;  /* 0x0085ec2f01007387 */ /* 0x000fe80000100800 */
[----:B------:R-:W-:Y:S01]  /*158a70*/  STL [R1+0x8630], R46 ;  /* 0x0086302e01007387 */ /* 0x000fe20000100800 */
[----:B------:R-:W-:-:S03]  /*158a80*/  F2FP.SATFINITE.E4M3.F32.PACK_AB_MERGE_C R3, R41, R59, RZ ;  /* 0x0000003b2903723e */ /* 0x000fc600048070ff */
[----:B------:R-:W-:Y:S01]  /*158a90*/  STL [R1+0x8518], R60 ;  /* 0x0085183c01007387 */ /* 0x000fe20000100800 */
[----:B---3--:R-:W-:Y:S02]  /*158aa0*/  F2FP.SATFINITE.E4M3.F32.PACK_AB_MERGE_C R2, R2, R4, RZ ;  /* 0x000000040202723e */ /* 0x008fe400048070ff */
[----:B--2---:R-:W-:-:S05]  /*158ab0*/  IADD3 R42, P6, R44, R31, RZ ;  /* 0x0000001f2c2a7210 */ /* 0x004fca0007fde0ff */
[----:B------:R-:W-:-:S05]  /*158ac0*/  IMAD.X R43, R40, 0x1, R28, P6 ;  /* 0x00000001282b7824 */ /* 0x000fca00030e061c */
[----:B------:R0:W-:Y:S04]  /*158ad0*/  STL.64 [R1+0x1288], R42 ;  /* 0x0012882a01007387 */ /* 0x0001e80000100a00 */
[----:B------:R1:W-:Y:S01]  /*158ae0*/  STL [R1+0x134], R3 ;  /* 0x0001340301007387 */ /* 0x0003e20000100800 */
[----:B0-----:R-:W-:Y:S02]  /*158af0*/  IADD3 R42, P6, R44, R30, RZ ;  /* 0x0000001e2c2a7210 */ /* 0x001fe40007fde0ff */
[----:B-1----:R-:W-:-:S03]  /*158b00*/  F2FP.SATFINITE.E4M3.F32.PACK_AB_MERGE_C R3, R61, R55, RZ ;  /* 0x000000373d03723e */ /* 0x002fc600048070ff */
[----:B------:R-:W-:Y:S01]  /*158b10*/  IMAD.X R43, R40, 0x1, R27, P6 ;  /* 0x00000001282b7824 */ /* 0x000fe200030e061b */
[----:B------:R-:W-:Y:S04]  /*158b20*/  STL.64 [R1+0x8638], R30 ;  /* 0x0086381e01007387 */ /* 0x000fe80000100a00 */
[----:B------:R0:W-:Y:S04]  /*158b30*/  STL.64 [R1+0x1258], R42 ;  /* 0x0012582a01007387 */ /* 0x0001e80000100a00 */
[----:B0-----:R-:W2:Y:S04]  /*158b40*/  LDL.LU R42, [R1+0x1930] ;  /* 0x00193000012a7983 */ /* 0x001ea80000300800 */
[----:B------:R-:W-:Y:S04]  /*158b50*/  STL [R1+0x14b4], R3 ;  /* 0x0014b40301007387 */ /* 0x000fe80000100800 */
[----:B------:R-:W2:Y:S04]  /*158b60*/  LDL.LU R57, [R1+0x1934] ;  /* 0x0019340001397983 */ /* 0x000ea80000300800 */
[----:B------:R0:W-:Y:S04]  /*158b70*/  STL [R1+0x14b8], R2 ;  /* 0x0014b80201007387 */ /* 0x0001e80000100800 */
[----:B------:R-:W3:Y:S01]  /*158b80*/  LDL.LU R4, [R1+0x1938] ;  /* 0x0019380001047983 */ /* 0x000ee20000300800 */
[----:B------:R-:W-:-:S03]  /*158b90*/  IADD3 R30, P6, R44, R29, RZ ;  /* 0x0000001d2c1e7210 */ /* 0x000fc60007fde0ff */
[----:B0-----:R-:W3:Y:S01]  /*158ba0*/  LDL.LU R2, [R1+0x193c] ;  /* 0x00193c0001027983 */ /* 0x001ee20000300800 */
[----:B----4-:R-:W-:Y:S01]  /*158bb0*/  F2FP.SATFINITE.E4M3.F32.PACK_AB_MERGE_C R54, R54, R49, RZ ;  /* 0x000000313636723e */ /* 0x010fe200048070ff */
[----:B------:R-:W-:Y:S02]  /*158bc0*/  IMAD.X R31, R40, 0x1, R26, P6 ;  /* 0x00000001281f7824 */ /* 0x000fe400030e061a */
[----:B------:R0:W-:Y:S04]  /*158bd0*/  STL.64 [R1+0x8640], R28 ;  /* 0x0086401c01007387 */ /* 0x0001e80000100a00 */
[----:B------:R-:W-:Y:S04]  /*158be0*/  STL [R1+0x8434], R54 ;  /* 0x0084343601007387 */ /* 0x000fe80000100800 */
[----:B------:R-:W-:Y:S04]  /*158bf0*/  STL.64 [R1+0x1250], R30 ;  /* 0x0012501e01007387 */ /* 0x000fe80000100a00 */
[----:B------:R-:W4:Y:S04]  /*158c00*/  LDL.LU R59, [R1+0x16a0] ;  /* 0x0016a000013b7983 */ /* 0x000f280000300800 */
[----:B------:R-:W4:Y:S04]  /*158c10*/  LDL.LU R41, [R1+0x16a4] ;  /* 0x0016a40001297983 */ /* 0x000f280000300800 */
[----:B------:R-:W4:Y:S04]  /*158c20*/  LDL.LU R55, [R1+0x16a8] ;  /* 0x0016a80001377983 */ /* 0x000f280000300800 */
[----:B------:R-:W4:Y:S01]  /*158c30*/  LDL.LU R61, [R1+0x16ac] ;  /* 0x0016ac00013d7983 */ /* 0x000f220000300800 */
[----:B0-----:R-:W-:-:S02]  /*158c40*/  IADD3 R28, P6, R44, R25, RZ ;  /* 0x000000192c1c7210 */ /* 0x001fc40007fde0ff */
[----:B------:R-:W-:Y:S02]  /*158c50*/  F2FP.SATFINITE.E4M3.F32.PACK_AB_MERGE_C R51, R51, R58, RZ ;  /* 0x0000003a3333723e */ /* 0x000fe400048070ff */
[----:B------:R-:W-:Y:S01]  /*158c60*/  F2FP.SATFINITE.E4M3.F32.PACK_AB_MERGE_C R7, R7, R0, RZ ;  /* 0x000000000707723e */ /* 0x000fe200048070ff */
[----:B------:R-:W-:Y:S02]  /*158c70*/  IMAD.X R29, R40, 0x1, R23, P6 ;  /* 0x00000001281d7824 */ /* 0x000fe400030e0617 */
[----:B------:R-:W-:Y:S04]  /*158c80*/  STL [R1+0x8368], R51 ;  /* 0x0083683301007387 */ /* 0x000fe80000100800 */
[----:B------:R-:W-:Y:S04]  /*158c90*/  STL.64 [R1+0x8580], R6 ;  /* 0x0085800601007387 */ /* 0x000fe80000100a00 */
[----:B------:R0:W-:Y:S02]  /*158ca0*/  STL.64 [R1+0x1228], R28 ;  /* 0x0012281c01007387 */ /* 0x0001e40000100a00 */
[----:B0-----:R-:W-:-:S05]  /*158cb0*/  IADD3 R28, P6, R44, R24, RZ ;  /* 0x000000182c1c7210 */ /* 0x001fca0007fde0ff */
[----:B------:R-:W-:-:S05]  /*158cc0*/  IMAD.X R29, R40, 0x1, R22, P6 ;  /* 0x00000001281d7824 */ /* 0x000fca00030e0616 */
[----:B------:R0:W-:Y:S01]  /*158cd0*/  STL.64 [R1+0x1268], R28 ;  /* 0x0012681c01007387 */ /* 0x0001e20000100a00 */
[----:B------:R-:W-:-:S03]  /*158ce0*/  F2FP.SATFINITE.E4M3.F32.PACK_AB_MERGE_C R48, R48, R53, RZ ;  /* 0x000000353030723e */ /* 0x000fc600048070ff */
        /* <DEDUP_REMOVED lines=15> */
[----:B------:R-:W-:Y:S01]  /*158de0*/  STL [R1+0x85a4], R50 ;  /* 0x0085a43201007387 */ /* 0x000fe20000100800 */
[----:B---3--:R-:W-:-:S03]  /*158df0*/  F2FP.SATFINITE.E4M3.F32.PACK_AB_MERGE_C R57, R2, R4, RZ ;  /* 0x000000040239723e */ /* 0x008fc600048070ff */
[----:B------:R-:W2:Y:S04]  /*158e00*/  LDL.LU R4, [R1+0x1910] ;  /* 0x0019100001047983 */ /* 0x000ea80000300800 */
[----:B------:R-:W2:Y:S04]  /*158e10*/  LDL.LU R2, [R1+0x1914] ;  /* 0x0019140001027983 */ /* 0x000ea80000300800 */
[----:B------:R4:W-:Y:S04]  /*158e20*/  STL [R1+0x85b0], R57 ;  /* 0x0085b03901007387 */ /* 0x0009e80000100800 */
[----:B------:R-:W3:Y:S04]  /*158e30*/  LDL.LU R56, [R1+0x1918] ;  /* 0x0019180001387983 */ /* 0x000ee80000300800 */
[----:B------:R-:W3:Y:S04]  /*158e40*/  LDL.LU R3, [R1+0x191c] ;  /* 0x00191c0001037983 */ /* 0x000ee80000300800 */
[----:B------:R0:W-:Y:S04]  /*158e50*/  STL.64 [R1+0x1260], R6 ;  /* 0x0012600601007387 */ /* 0x0001e80000100a00 */
[----:B------:R-:W3:Y:S01]  /*158e60*/  LDL.LU R5, [R1+0x1900] ;  /* 0x0019000001057983 */ /* 0x000ee20000300800 */
[----:B----4-:R-:W-:-:S02]  /*158e70*/  F2FP.SATFINITE.E4M3.F32.PACK_AB_MERGE_C R57, R61, R55, RZ ;  /* 0x000000373d39723e */ /* 0x010fc400048070ff */
[----:B0-----:R-:W-:-:S05]  /*158e80*/  F2FP.SATFINITE.E4M3.F32.PACK_AB_MERGE_C R6, R41, R59, RZ ;  /* 0x0000003b2906723e */ /* 0x001fca00048070ff */
[----:B------:R0:W-:Y:S04]  /*158e90*/  STL [R1+0x60], R6 ;  /* 0x0000600601007387 */ /* 0x0001e80000100800 */
        /* <DEDUP_REMOVED lines=8> */
[----:B------:R0:W-:Y:S01]  /*158f20*/  STL.64 [R1+0x1238], R6 ;  /* 0x0012380601007387 */ /* 0x0001e20000100a00 */
[----:B------:R-:W-:Y:S02]  /*158f30*/  F2FP.SATFINITE.E4M3.F32.PACK_AB_MERGE_C R29, R30, R29, RZ ;  /* 0x0000001d1e1d723e */ /* 0x000fe400048070ff */
[----:B0-----:R-:W-:Y:S02]  /*158f40*/  IADD3 R6, P6, R44, R19, RZ ;  /* 0x000000132c067210 */ /* 0x001fe40007fde0ff */
[----:B------:R-:W-:Y:S01]  /*158f50*/  F2FP.SATFINITE.E4M3.F32.PACK_AB_MERGE_C R28, R60, R31, RZ ;  /* 0x0000001f3c1c723e */ /* 0x000fe200048070ff */
[----:B------:R-:W-:Y:S02]  /*158f60*/  STL [R1+0x34], R29 ;  /* 0x0000341d01007387 */ /* 0x000fe40000100800 */
[----:B------:R-:W-:-:S02]  /*158f70*/  IMAD.X R7, R40, 0x1, R15, P6 ;  /* 0x0000000128077824 */ /* 0x000fc400030e060f */
[----:B------:R0:W-:Y:S04]  /*158f80*/  STL [R1+0x40], R28 ;  /* 0x0000401c01007387 */ /* 0x0001e80000100800 */
[----:B------:R1:W-:Y:S01]  /*158f90*/  STL.64 [R1+0x1280], R6 ;  /* 0x0012800601007387 */ /* 0x0003e20000100a00 */
[----:B0-----:R-:W-:-:S05]  /*158fa0*/  IADD3 R28, P6, R44, R17, RZ ;  /* 0x000000112c1c7210 */ /* 0x001fca0007fde0ff */
[----:B------:R-:W-:Y:S01]  /*158fb0*/  IMAD.X R29, R40, 0x1, R14, P6 ;  /* 0x00000001281d7824 */ /* 0x000fe200030e060e */
[----:B-1----:R-:W-:Y:S02]  /*158fc0*/  F2FP.SATFINITE.E4M3.F32.PACK_AB_MERGE_C R6, R0, R53, RZ ;  /* 0x000000350006723e */ /* 0x002fe400048070ff */
[----:B------:R-:W4:Y:S04]  /*158fd0*/  LDL.LU R53, [R1+0x1ae8] ;  /* 0x001ae80001357983 */ /* 0x000f280000300800 */
[----:B------:R-:W4:Y:S04]  /*158fe0*/  LDL.LU R0, [R1+0x1aec] ;  /* 0x001aec0001007983 */ /* 0x000f280000300800 */
[----:B------:R0:W-:Y:S04]  /*158ff0*/  STL [R1+0x8], R6 ;  /* 0x0000080601007387 */ /* 0x0001e80000100800 */
[----:B------:R1:W-:Y:S01]  /*159000*/  STL.64 [R1+0x1278], R28 ;  /* 0x0012781c01007387 */ /* 0x0003e20000100a00 */
[----:B0-----:R-:W-:-:S03]  /*159010*/  F2FP.SATFINITE.E4M3.F32.PACK_AB_MERGE_C R6, R58, R49, RZ ;  /* 0x000000313a06723e */ /* 0x001fc600048070ff */
[----:B------:R-:W4:Y:S01]  /*159020*/  LDL.LU R49, [R1+0x1ad0] ;  /* 0x001ad00001317983 */ /* 0x000f220000300800 */
[----:B-1----:R-:W-:-:S05]  /*159030*/  F2FP.SATFINITE.E4M3.F32.PACK_AB_MERGE_C R28, R43, R52, RZ ;  /* 0x000000342b1c723e */ /* 0x002fca00048070ff */
[----:B------:R0:W-:Y:S04]  /*159040*/  STL [R1+0x104], R28 ;  /* 0x0001041c01007387 */ /* 0x0001e80000100800 */
[----:B------:R-:W4:Y:S01]  /*159050*/  LDL.LU R58, [R1+0x1ad4] ;  /* 0x001ad400013a7983 */ /* 0x000f220000300800 */
[----:B0-----:R-:W-:-:S03]  /*159060*/  IADD3 R28, P6, R44, R13, RZ ;  /* 0x0000000d2c1c7210 */ /* 0x001fc60007fde0ff */
[----:B------:R2:W-:Y:S02]  /*159070*/  STL [R1+0x100], R6 ;  /* 0x0001000601007387 */ /* 0x0005e40000100800 */
[----:B------:R-:W-:Y:S01]  /*159080*/  IMAD.X R29, R40, 0x1, R11, P6 ;  /* 0x00000001281d7824 */ /* 0x000fe200030e060b */
[----:B--2---:R-:W-:Y:S02]  /*159090*/  F2FP.SATFINITE.E4M3.F32.PACK_AB_MERGE_C R6, R2, R4, RZ ;  /* 0x000000040206723e */ /* 0x004fe400048070ff */
[----:B------:R-:W2:Y:S04]  /*1590a0*/  LDL.LU R4, [R1+0x1ad8] ;  /* 0x001ad80001047983 */ /* 0x000ea80000300800 */
[----:B------:R-:W2:Y:S04]  /*1590b0*/  LDL.LU R2, [R1+0x1adc] ;  /* 0x001adc0001027983 */ /* 0x000ea80000300800 */
[----:B------:R0:W-:Y:S01]  /*1590c0*/  STL.64 [R1+0x1248], R28 ;  /* 0x0012481c01007387 */ /* 0x0001e20000100a00 */
[----:B---3--:R-:W-:-:S03]  /*1590d0*/  F2FP.SATFINITE.E4M3.F32.PACK_AB_MERGE_C R3, R3, R56, RZ ;  /* 0x000000380303723e */ /* 0x008fc600048070ff */
[----:B------:R-:W-:Y:S01]  /*1590e0*/  STL [R1+0x133c], R6 ;  /* 0x00133c0601007387 */ /* 0x000fe20000100800 */
[----:B0-----:R-:W-:-:S03]  /*1590f0*/  IADD3 R28, P6, R44, R12, RZ ;  /* 0x0000000c2c1c7210 */ /* 0x001fc60007fde0ff */
[----:B------:R-:W-:Y:S02]  /*159100*/  STL [R1+0x14a0], R3 ;  /* 0x0014a00301007387 */ /* 0x000fe40000100800 */
[----:B------:R-:W-:-:S05]  /*159110*/  IMAD.X R29, R40, 0x1, R9, P6 ;  /* 0x00000001281d7824 */ /* 0x000fca00030e0609 */
[----:B------:R0:W-:Y:S01]  /*159120*/  STL.64 [R1+0x1240], R28 ;  /* 0x0012401c01007387 */ /* 0x0001e20000100a00 */
[----:B----4-:R-:W-:Y:S02]  /*159130*/  F2FP.SATFINITE.E4M3.F32.PACK_AB_MERGE_C R55, R55, R5, RZ ;  /* 0x000000053737723e */ /* 0x010fe400048070ff */
[----:B0-----:R-:W-:Y:S02]  /*159140*/  IADD3 R28, P6, R44, R10, RZ ;  /* 0x0000000a2c1c7210 */ /* 0x001fe40007fde0ff */
[----:B------:R-:W-:-:S03]  /*159150*/  F2FP.SATFINITE.E4M3.F32.PACK_AB_MERGE_C R5, R59, R42, RZ ;  /* 0x0000002a3b05723e */ /* 0x000fc600048070ff */
[----:B------:R-:W-:Y:S01]  /*159160*/  IMAD.X R29, R40, 0x1, R8, P6 ;  /* 0x00000001281d7824 */ /* 0x000fe200030e0608 */
[----:B------:R-:W-:Y:S02]  /*159170*/  SHF.R.S32.HI R40, RZ, 0x1f, R45 ;  /* 0x0000001fff287819 */ /* 0x000fe4000001142d */
[----:B------:R-:W-:Y:S02]  /*159180*/  IADD3 R30, P6, R45, R39, RZ ;  /* 0x000000272d1e7210 */ /* 0x000fe40007fde0ff */
[----:B------:R-:W-:Y:S01]  /*159190*/  F2FP.SATFINITE.E4M3.F32.PACK_AB_MERGE_C R3, R61, R41, RZ ;  /* 0x000000293d03723e */ /* 0x000fe200048070ff */
[----:B------:R0:W-:Y:S02]  /*1591a0*/  STL.64 [R1+0x1230], R28 ;  /* 0x0012301c01007387 */ /* 0x0001e40000100a00 */
[----:B------:R-:W-:Y:S02]  /*1591b0*/  IMAD.X R31, R40, 0x1, R38, P6 ;  /* 0x00000001281f7824 */ /* 0x000fe400030e0626 */
[----:B0-----:R-:W3:Y:S04]  /*1591c0*/  LDL.LU R28, [R1+0x1790] ;  /* 0x00179000011c7983 */ /* 0x001ee80000300800 */
[----:B------:R-:W3:Y:S04]  /*1591d0*/  LDL.LU R29, [R1+0x1794] ;  /* 0x00179400011d7983 */ /* 0x000ee80000300800 */
[----:B------:R0:W-:Y:S04]  /*1591e0*/  STL [R1+0x8438], R5 ;  /* 0x0084380501007387 */ /* 0x0001e80000100800 */
[----:B------:R-:W-:Y:S04]  /*1591f0*/  STL [R1+0x85b8], R3 ;  /* 0x0085b80301007387 */ /* 0x000fe80000100800 */
[----:B0-----:R-:W4:Y:S04]  /*159200*/  LDL.LU R5, [R1+0x1798] ;  /* 0x0017980001057983 */ /* 0x001f280000300800 */
[----:B------:R-:W4:Y:S04]  /*159210*/  LDL.LU R57, [R1+0x179c] ;  /* 0x00179c0001397983 */ /* 0x000f280000300800 */
[----:B------:R0:W-:Y:S04]  /*159220*/  STL.64 [R1+0x1220], R30 ;  /* 0x0012201e01007387 */ /* 0x0001e80000100a00 */
[----:B0-----:R-:W4:Y:S04]  /*159230*/  LDL.LU R30, [R1+0x1690] ;  /* 0x00169000011e7983 */ /* 0x001f280000300800 */
[----:B------:R-:W4:Y:S01]  /*159240*/  LDL.LU R31, [R1+0x1694] ;  /* 0x00169400011f7983 */ /* 0x000f220000300800 */
[----:B------:R-:W-:-:S03]  /*159250*/  IADD3 R42, P6, R45, R37, RZ ;  /* 0x000000252d2a7210 */ /* 0x000fc60007fde0ff */
[----:B------:R-:W4:Y:S01]  /*159260*/  LDL.LU R44, [R1+0x1698] ;  /* 0x00169800012c7983 */ /* 0x000f220000300800 */
[----:B------:R-:W-:-:S03]  /*159270*/  F2FP.SATFINITE.E4M3.F32.PACK_AB_MERGE_C R59, R0, R53, RZ ;  /* 0x00000035003b723e */ /* 0x000fc600048070ff */
[----:B------:R-:W4:Y:S01]  /*159280*/  LDL.LU R51, [R1+0x169c] ;  /* 0x00169c0001337983 */ /* 0x000f220000300800 */
[----:B------:R-:W-:-:S03]  /*159290*/  IMAD.X R43, R40, 0x1, R34, P6 ;  /* 0x00000001282b7824 */ /* 0x000fc600030e0622 */
[----:B------:R-:W4:Y:S04]  /*1592a0*/  LDL.LU R54, [R1+0xb10] ;  /* 0x000b100001367983 */ /* 0x000f280000300800 */
[----:B------:R-:W4:Y:S01]  /*1592b0*/  LDL.LU R41, [R1+0xb14] ;  /* 0x000b140001297983 */ /* 0x000f220000300800 */
[----:B------:R-:W-:-:S03]  /*1592c0*/  F2FP.SATFINITE.E4M3.F32.PACK_AB_MERGE_C R7, R47, R46, RZ ;  /* 0x0000002e2f07723e */ /* 0x000fc600048070ff */
[----:B------:R-:W4:Y:S04]  /*1592d0*/  LDL.LU R53, [R1+0xb18] ;  /* 0x000b180001357983 */ /* 0x000f280000300800 */
[----:B------:R-:W4:Y:S01]  /*1592e0*/  LDL.LU R0, [R1+0xb1c] ;  /* 0x000b1c0001007983 */ /* 0x000f220000300800 */
[----:B------:R-:W-:-:S05]  /*1592f0*/  F2FP.SATFINITE.E4M3.F32.PACK_AB_MERGE_C R50, R58, R49, RZ ;  /* 0x000000313a32723e */ /* 0x000fca00048070ff */
[----:B------:R-:W-:Y:S04]  /*159300*/  STL [R1+0x85cc], R50 ;  /* 0x0085cc3201007387 */ /* 0x000fe80000100800 */
[----:B------:R-:W4:Y:S04]  /*159310*/  LDL.LU R60, [R1+0x1ac0] ;  /* 0x001ac000013c7983 */ /* 0x000f280000300800 */
[----:B------:R-:W4:Y:S04]  /*159320*/  LDL.LU R46, [R1+0x1ac4] ;  /* 0x001ac400012e7983 */ /* 0x000f280000300800 */
[----:B------:R0:W-:Y:S04]  /*159330*/  STL.64 [R1+0x1218], R42 ;  /* 0x0012182a01007387 */ /* 0x0001e80000100a00 */
[----:B------:R-:W4:Y:S04]  /*159340*/  LDL.LU R47, [R1+0x1ac8] ;  /* 0x001ac800012f7983 */ /* 0x000f280000300800 */
[----:B------:R-:W4:Y:S04]  /*159350*/  LDL.LU R61, [R1+0x1acc] ;  /* 0x001acc00013d7983 */ /* 0x000f280000300800 */
[----:B------:R-:W4:Y:S04]  /*159360*/  LDL.LU R52, [R1+0x1ab0] ;  /* 0x001ab00001347983 */ /* 0x000f280000300800 */
[----:B0-----:R-:W4:Y:S04]  /*159370*/  LDL.LU R43, [R1+0x1ab4] ;  /* 0x001ab400012b7983 */ /* 0x001f280000300800 */
[----:B------:R-:W4:Y:S04]  /*159380*/  LDL.LU R56, [R1+0x1ab8] ;  /* 0x001ab80001387983 */ /* 0x000f280000300800 */
[----:B------:R-:W4:Y:S04]  /*159390*/  LDL.LU R42, [R1+0x1abc] ;  /* 0x001abc00012a7983 */ /* 0x000f280000300800 */
[----:B------:R-:W4:Y:S01]  /*1593a0*/  LDL.LU R58, [R1+0x1aa0] ;  /* 0x001aa000013a7983 */ /* 0x000f220000300800 */
[----:B--2---:R-:W-:-:S03]  /*1593b0*/  F2FP.SATFINITE.E4M3.F32.PACK_AB_MERGE_C R6, R2, R4, RZ ;  /* 0x000000040206723e */ /* 0x004fc600048070ff */
[----:B------:R-:W2:Y:S04]  /*1593c0*/  LDL.LU R4, [R1+0x1aa4] ;  /* 0x001aa40001047983 */ /* 0x000ea80000300800 */
[----:B------:R-:W2:Y:S04]  /*1593d0*/  LDL.LU R49, [R1+0x1aa8] ;  /* 0x001aa80001317983 */ /* 0x000ea80000300800 */
[----:B------:R-:W2:Y:S04]  /*1593e0*/  LDL.LU R2, [R1+0x1aac] ;  /* 0x001aac0001027983 */ /* 0x000ea80000300800 */
[----:B------:R-:W-:Y:S01]  /*1593f0*/  STL [R1+0x85d0], R6 ;  /* 0x0085d00601007387 */ /* 0x000fe20000100800 */
[----:B---3--:R-:W-:-:S02]  /*159400*/  F2FP.SATFINITE.E4M3.F32.PACK_AB_MERGE_C R3, R29, R28, RZ ;  /* 0x0000001c1d03723e */ /* 0x008fc400048070ff */
[----:B------:R-:W-:-:S03]  /*159410*/  IADD3 R28, P6, R45, R36, RZ ;  /* 0x000000242d1c7210 */ /* 0x000fc60007fde0ff */
[----:B------:R-:W-:Y:S02]  /*159420*/  STL [R1+0x85d4], R3 ;  /* 0x0085d40301007387 */ /* 0x000fe40000100800 */
[----:B------:R-:W-:-:S05]  /*159430*/  IMAD.X R29, R40, 0x1, R33, P6 ;  /* 0x00000001281d7824 */ /* 0x000fca00030e0621 */
[----:B------:R0:W-:Y:S04]  /*159440*/  STL.64 [R1+0x1210], R28 ;  /* 0x0012101c01007387 */ /* 0x0001e80000100a00 */
[----:B0-----:R-:W3:Y:S01]  /*159450*/  LDL.LU.64 R28, [R1+0x8640] ;  /* 0x00864000011c7983 */ /* 0x001ee20000300a00 */
[----:B----4-:R-:W-:Y:S02]  /*159460*/  F2FP.SATFINITE.E4M3.F32.PACK_AB_MERGE_C R3, R31, R30, RZ ;  /* 0x0000001e1f03723e */ /* 0x010fe400048070ff */
[----:B------:R-:W-:-:S05]  /*159470*/  IADD3 R30, P6, R45, R35, RZ ;  /* 0x000000232d1e7210 */ /* 0x000fca0007fde0ff */
[----:B------:R-:W-:Y:S01]  /*159480*/  IMAD.X R31, R40, 0x1, R32, P6 ;  /* 0x00000001281f7824 */ /* 0x000fe200030e0620 */
[----:B------:R-:W-:Y:S04]  /*159490*/  STL [R1+0x85f8], R3 ;  /* 0x0085f80301007387 */ /* 0x000fe80000100800 */
[----:B------:R0:W-:Y:S04]  /*1594a0*/  STL.64 [R1+0x1208], R30 ;  /* 0x0012081e01007387 */ /* 0x0001e80000100a00 */
[----:B0-----:R-:W4:Y:S01]  /*1594b0*/  LDL.LU.64 R30, [R1+0x8638] ;  /* 0x00863800011e7983 */ /* 0x001f220000300a00 */
[----:B------:R-:W-:-:S02]  /*1594c0*/  F2FP.SATFINITE.E4M3.F32.PACK_AB_MERGE_C R6, R51, R44, RZ ;  /* 0x0000002c3306723e */ /* 0x000fc400048070ff */
[----:B------:R-:W-:-:S03]  /*1594d0*/  F2FP.SATFINITE.E4M3.F32.PACK_AB_MERGE_C R44, R41, R54, RZ ;  /* 0x00000036292c723e */ /* 0x000fc600048070ff */
[----:B------:R4:W-:Y:S01]  /*1594e0*/  STL.64 [R1+0x85e0], R6 ;  /* 0x0085e00601007387 */ /* 0x0009e20000100a00 */
[----:B------:R-:W-:-:S03]  /*1594f0*/  F2FP.SATFINITE.E4M3.F32.PACK_AB_MERGE_C R41, R0, R53, RZ ;  /* 0x000000350029723e */ /* 0x000fc600048070ff */
[----:B------:R-:W-:Y:S04]  /*159500*/  STL [R1+0x85fc], R44 ;  /* 0x0085fc2c01007387 */ /* 0x000fe80000100800 */
[----:B------:R-:W2:Y:S04]  /*159510*/  LDL.LU R53, [R1+0x1a90] ;  /* 0x001a900001357983 */ /* 0x000ea80000300800 */
[----:B------:R-:W2:Y:S01]  /*159520*/  LDL.LU R0, [R1+0x1a94] ;  /* 0x001a940001007983 */ /* 0x000ea20000300800 */
[----:B------:R-:W-:Y:S02]  /*159530*/  F2FP.SATFINITE.E4M3.F32.PACK_AB_MERGE_C R60, R46, R60, RZ ;  /* 0x0000003c2e3c723e */ /* 0x000fe400048070ff */
[----:B------:R-:W-:-:S02]  /*159540*/  F2FP.SATFINITE.E4M3.F32.PACK_AB_MERGE_C R61, R61, R47, RZ ;  /* 0x0000002f3d3d723e */ /* 0x000fc400048070ff */
[----:B------:R-:W-:Y:S02]  /*159550*/  F2FP.SATFINITE.E4M3.F32.PACK_AB_MERGE_C R57, R57, R5, RZ ;  /* 0x000000053939723e */ /* 0x000fe400048070ff */
[----:B------:R-:W-:Y:S02]  /*159560*/  F2FP.SATFINITE.E4M3.F32.PACK_AB_MERGE_C R3, R43, R52, RZ ;  /* 0x000000342b03723e */ /* 0x000fe400048070ff */
[----:B------:R-:W-:Y:S02]  /*159570*/  F2FP.SATFINITE.E4M3.F32.PACK_AB_MERGE_C R5, R42, R56, RZ ;  /* 0x000000382a05723e */ /* 0x000fe400048070ff */
[----:B----4-:R-:W-:-:S05]  /*159580*/  IADD3 R6, P6, R45, R31, RZ ;  /* 0x0000001f2d067210 */ /* 0x010fca0007fde0ff */
[----:B---3--:R-:W-:-:S05]  /*159590*/  IMAD.X R7, R40, 0x1, R28, P6 ;  /* 0x0000000128077824 */ /* 0x008fca00030e061c */
[----:B------:R0:W-:Y:S04]  /*1595a0*/  STL.64 [R1+0x1200], R6 ;  /* 0x0012000601007387 */ /* 0x0001e80000100a00 */
[----:B------:R-:W-:Y:S01]  /*1595b0*/  STL [R1+0x8608], R41 ;  /* 0x0086082901007387 */ /* 0x000fe20000100800 */
[----:B0-----:R-:W-:-:S03]  /*1595c0*/  IADD3 R6, P6, R45, R30, RZ ;  /* 0x0000001e2d067210 */ /* 0x001fc60007fde0ff */
[----:B------:R-:W-:Y:S02]  /*1595d0*/  STL.64 [R1+0x8520], R60 ;  /* 0x0085203c01007387 */ /* 0x000fe40000100a00 */
[----:B------:R-:W-:-:S05]  /*1595e0*/  IMAD.X R7, R40, 0x1, R27, P6 ;  /* 0x0000000128077824 */ /* 0x000fca00030e061b */
[----:B------:R0:W-:Y:S04]  /*1595f0*/  STL.64 [R1+0x11f8], R6 ;  /* 0x0011f80601007387 */ /* 0x0001e80000100a00 */
[----:B------:R2:W-:Y:S01]  /*159600*/  STL [R1+0x132c], R3 ;  /* 0x00132c0301007387 */ /* 0x0005e20000100800 */
[----:B0-----:R-:W-:Y:S02]  /*159610*/  IADD3 R6, P6, R45, R29, RZ ;  /* 0x0000001d2d067210 */ /* 0x001fe40007fde0ff */
[----:B--2---:R-:W-:Y:S02]  /*159620*/  F2FP.SATFINITE.E4M3.F32.PACK_AB_MERGE_C R3, R4, R58, RZ ;  /* 0x0000003a0403723e */ /* 0x004fe400048070ff */
[----:B------:R-:W2:Y:S01]  /*159630*/  LDL.LU R58, [R1+0x1a98] ;  /* 0x001a9800013a7983 */ /* 0x000ea20000300800 */
[----:B------:R-:W-:-:S05]  /*159640*/  IMAD.X R7, R40, 0x1, R26, P6 ;  /* 0x0000000128077824 */ /* 0x000fca00030e061a */
[----:B------:R0:W-:Y:S04]  /*159650*/  STL.64 [R1+0x11f0], R6 ;  /* 0x0011f00601007387 */ /* 0x0001e80000100a00 */
[----:B------:R-:W-:Y:S04]  /*159660*/  STL [R1+0x1330], R5 ;  /* 0x0013300501007387 */ /* 0x000fe80000100800 */
[----:B------:R-:W2:Y:S01]  /*159670*/  LDL.LU R4, [R1+0x1a9c] ;  /* 0x001a9c0001047983 */ /* 0x000ea20000300800 */
[----:B0-----:R-:W-:-:S03]  /*159680*/  IADD3 R6, P6, R45, R25, RZ ;  /* 0x000000192d067210 */ /* 0x001fc60007fde0ff */
[----:B------:R-:W-:Y:S02]  /*159690*/  STL [R1+0x1320], R3 ;  /* 0x0013200301007387 */ /* 0x000fe40000100800 */
[----:B------:R-:W-:Y:S02]  /*1596a0*/  IMAD.X R7, R40, 0x1, R23, P6 ;  /* 0x0000000128077824 */ /* 0x000fe400030e0617 */
[----:B------:R-:W3:Y:S04]  /*1596b0*/  LDL.LU R60, [R1+0x19d8] ;  /* 0x0019d800013c7983 */ /* 0x000ee80000300800 */
[----:B------:R-:W3:Y:S01]  /*1596c0*/  LDL.LU R56, [R1+0x19dc] ;  /* 0x0019dc0001387983 */ /* 0x000ee20000300800 */
[----:B------:R-:W-:-:S03]  /*1596d0*/  F2FP.SATFINITE.E4M3.F32.PACK_AB_MERGE_C R49, R2, R49, RZ ;  /* 0x000000310231723e */ /* 0x000fc600048070ff */
[----:B------:R0:W-:Y:S04]  /*1596e0*/  STL.64 [R1+0x11e8], R6 ;  /* 0x0011e80601007387 */ /* 0x0001e80000100a00 */
        /* <DEDUP_REMOVED lines=10> */
[----:B------:R0:W-:Y:S04]  /*159790*/  STL.64 [R1+0x8588], R48 ;  /* 0x0085883001007387 */ /* 0x0001e80000100a00 */
[----:B0-----:R-:W4:Y:S04]  /*1597a0*/  LDL.LU R48, [R1+0x19d0] ;  /* 0x0019d00001307983 */ /* 0x001f280000300800 */
[----:B------:R-:W4:Y:S01]  /*1597b0*/  LDL.LU R49, [R1+0x19d4] ;  /* 0x0019d40001317983 */ /* 0x000f220000300800 */
[----:B------:R-:W-:-:S02]  /*1597c0*/  F2FP.SATFINITE.E4M3.F32.PACK_AB_MERGE_C R54, R0, R53, RZ ;  /* 0x000000350036723e */ /* 0x000fc400048070ff */
[----:B------:R-:W-:-:S03]  /*1597d0*/  IADD3 R46, P6, R45, R24, RZ ;  /* 0x000000182d2e7210 */ /* 0x000fc60007fde0ff */
[----:B------:R-:W-:Y:S04]  /*1597e0*/  STL.64 [R1+0x85a8], R54 ;  /* 0x0085a83601007387 */ /* 0x000fe80000100a00 */
[----:B------:R-:W-:Y:S01]  /*1597f0*/  STL [R1+0x8618], R24 ;  /* 0x0086181801007387 */ /* 0x000fe20000100800 */
[----:B------:R-:W-:-:S03]  /*159800*/  IMAD.X R47, R40, 0x1, R22, P6 ;  /* 0x00000001282f7824 */ /* 0x000fc600030e0616 */
[----:B------:R-:W4:Y:S04]  /*159810*/  LDL.LU R51, [R1+0xae8] ;  /* 0x000ae80001337983 */ /* 0x000f280000300800 */
[----:B------:R-:W4:Y:S04]  /*159820*/  LDL.LU R42, [R1+0xaec] ;  /* 0x000aec00012a7983 */ /* 0x000f280000300800 */
[----:B------:R0:W-:Y:S04]  /*159830*/  STL.64 [R1+0x11e0], R46 ;  /* 0x0011e02e01007387 */ /* 0x0001e80000100a00 */
[----:B0-----:R-:W4:Y:S04]  /*159840*/  LDL.LU R46, [R1+0x19c0] ;  /* 0x0019c000012e7983 */ /* 0x001f280000300800 */
[----:B------:R-:W4:Y:S04]  /*159850*/  LDL.LU R47, [R1+0x19c4] ;  /* 0x0019c400012f7983 */ /* 0x000f280000300800 */
[----:B------:R-:W4:Y:S04]  /*159860*/  LDL.LU R53, [R1+0x19c8] ;  /* 0x0019c80001357983 */ /* 0x000f280000300800 */
[----:B------:R-:W4:Y:S04]  /*159870*/  LDL.LU R0, [R1+0x19cc] ;  /* 0x0019cc0001007983 */ /* 0x000f280000300800 */
[----:B------:R-:W-:Y:S04]  /*159880*/  STL [R1+0x861c], R22 ;  /* 0x00861c1601007387 */ /* 0x000fe80000100800 */
[----:B------:R-:W4:Y:S01]  /*159890*/  LDL.LU R52, [R1+0x19b0] ;  /* 0x0019b00001347983 */ /* 0x000f220000300800 */
[----:B--2---:R-:W-:-:S03]  /*1598a0*/  F2FP.SATFINITE.E4M3.F32.PACK_AB_MERGE_C R58, R4, R58, RZ ;  /* 0x0000003a043a723e */ /* 0x004fc600048070ff */
[----:B------:R-:W2:Y:S01]  /*1598b0*/  LDL.LU R4, [R1+0x19b4] ;  /* 0x0019b40001047983 */ /* 0x000ea20000300800 */
[----:B------:R-:W-:-:S03]  /*1598c0*/  IADD3 R54, P6, R45, R21, RZ ;  /* 0x000000152d367210 */ /* 0x000fc60007fde0ff */
[----:B------:R-:W-:Y:S02]  /*1598d0*/  STL.64 [R1+0x85c0], R58 ;  /* 0x0085c03a01007387 */ /* 0x000fe40000100a00 */
[----:B------:R-:W-:Y:S01]  /*1598e0*/  IMAD.X R55, R40, 0x1, R18, P6 ;  /* 0x0000000128377824 */ /* 0x000fe200030e0612 */
[----:B---3--:R-:W-:Y:S02]  /*1598f0*/  F2FP.SATFINITE.E4M3.F32.PACK_AB_MERGE_C R56, R56, R60, RZ ;  /* 0x0000003c3838723e */ /* 0x008fe400048070ff */
[----:B----4-:R-:W-:-:S05]  /*159900*/  F2FP.SATFINITE.E4M3.F32.PACK_AB_MERGE_C R48, R49, R48, RZ ;  /* 0x000000303130723e */ /* 0x010fca00048070ff */
[----:B------:R0:W-:Y:S02]  /*159910*/  STL [R1+0x85c8], R48 ;  /* 0x0085c83001007387 */ /* 0x0001e40000100800 */
[----:B0-----:R-:W-:Y:S02]  /*159920*/  IADD3 R48, P6, R45, R20, RZ ;  /* 0x000000142d307210 */ /* 0x001fe40007fde0ff */
[----:B------:R-:W-:Y:S03]  /*159930*/  STL [R1+0x860c], R21 ;  /* 0x00860c1501007387 */ /* 0x000fe60000100800 */
[----:B------:R-:W-:Y:S01]  /*159940*/  IMAD.X R49, R40, 0x1, R16, P6 ;  /* 0x0000000128317824 */ /* 0x000fe200030e0610 */
[----:B------:R-:W-:Y:S04]  /*159950*/  STL.64 [R1+0x85f0], R56 ;  /* 0x0085f03801007387 */ /* 0x000fe80000100a00 */
[----:B------:R-:W-:Y:S04]  /*159960*/  STL.64 [R1+0x11d8], R54 ;  /* 0x0011d83601007387 */ /* 0x000fe80000100a00 */
[----:B------:R0:W-:Y:S02]  /*159970*/  STL.64 [R1+0x11d0], R48 ;  /* 0x0011d03001007387 */ /* 0x0001e40000100a00 */
[----:B0-----:R-:W-:-:S02]  /*159980*/  F2FP.SATFINITE.E4M3.F32.PACK_AB_MERGE_C R48, R7, R6, RZ ;  /* 0x000000060730723e */ /* 0x001fc400048070ff */
[----:B------:R-:W-:Y:S01]  /*159990*/  IADD3 R6, P6, R45, R19, RZ ;  /* 0x000000132d067210 */ /* 0x000fe20007fde0ff */
[----:B------:R-:W-:Y:S04]  /*1599a0*/  STL.64 [R1+0x8610], R18 ;  /* 0x0086101201007387 */ /* 0x000fe80000100a00 */
[----:B------:R-:W-:-:S05]  /*1599b0*/  IMAD.X R7, R40, 0x1, R15, P6 ;  /* 0x0000000128077824 */ /* 0x000fca00030e060f */
[----:B------:R0:W-:Y:S01]  /*1599c0*/  STL.64 [R1+0x11c8], R6 ;  /* 0x0011c80601007387 */ /* 0x0001e20000100a00 */
[----:B------:R-:W-:Y:S02]  /*1599d0*/  F2FP.SATFINITE.E4M3.F32.PACK_AB_MERGE_C R43, R43, R5, RZ ;  /* 0x000000052b2b723e */ /* 0x000fe400048070ff */
[----:B------:R-:W-:Y:S01]  /*1599e0*/  F2FP.SATFINITE.E4M3.F32.PACK_AB_MERGE_C R42, R42, R51, RZ ;  /* 0x000000332a2a723e */ /* 0x000fe200048070ff */
[----:B------:R-:W-:Y:S01]  /*1599f0*/  STL.64 [R1+0x8600], R16 ;  /* 0x0086001001007387 */ /* 0x000fe20000100a00 */
[----:B0-----:R-:W-:-:S03]  /*159a00*/  IADD3 R6, P6, R45, R17, RZ ;  /* 0x000000112d067210 */ /* 0x001fc60007fde0ff */
[----:B------:R-:W-:Y:S02]  /*159a10*/  STL.64 [R1+0x8620], R14 ;  /* 0x0086200e01007387 */ /* 0x000fe40000100a00 */
[----:B------:R-:W-:Y:S02]  /*159a20*/  IMAD.X R7, R40, 0x1, R14, P6 ;  /* 0x0000000128077824 */ /* 0x000fe400030e060e */
[----:B------:R-:W-:Y:S01]  /*159a30*/  STL.64 [R1+0x8628], R42 ;  /* 0x0086282a01007387 */ /* 0x000fe20000100a00 */
[----:B------:R-:W-:-:S03]  /*159a40*/  F2FP.SATFINITE.E4M3.F32.PACK_AB_MERGE_C R50, R50, R3, RZ ;  /* 0x000000033232723e */ /* 0x000fc600048070ff */
[----:B------:R0:W-:Y:S01]  /*159a50*/  STL.64 [R1+0x11c0], R6 ;  /* 0x0011c00601007387 */ /* 0x0001e20000100a00 */
[----:B------:R-:W-:-:S05]  /*159a60*/  F2FP.SATFINITE.E4M3.F32.PACK_AB_MERGE_C R3, R47, R46, RZ ;  /* 0x0000002e2f03723e */ /* 0x000fca00048070ff */
[----:B------:R1:W-:Y:S01]  /*159a70*/  STL [R1+0x614], R3 ;  /* 0x0006140301007387 */ /* 0x0003e20000100800 */
[----:B0-----:R-:W-:-:S05]  /*159a80*/  IADD3 R6, P6, R45, R13, RZ ;  /* 0x0000000d2d067210 */ /* 0x001fca0007fde0ff */
[----:B------:R-:W-:Y:S01]  /*159a90*/  IMAD.X R7, R40, 0x1, R11, P6 ;  /* 0x0000000128077824 */ /* 0x000fe200030e060b */
[----:B-1----:R-:W-:Y:S02]  /*159aa0*/  F2FP.SATFINITE.E4M3.F32.PACK_AB_MERGE_C R3, R0, R53, RZ ;  /* 0x000000350003723e */ /* 0x002fe400048070ff */
[----:B------:R-:W3:Y:S04]  /*159ab0*/  LDL.LU R53, [R1+0x19b8] ;  /* 0x0019b80001357983 */ /* 0x000ee80000300800 */
[----:B------:R-:W3:Y:S04]  /*159ac0*/  LDL.LU R0, [R1+0x19bc] ;  /* 0x0019bc0001007983 */ /* 0x000ee80000300800 */
[----:B------:R0:W-:Y:S04]  /*159ad0*/  STL.64 [R1+0x11b8], R6 ;  /* 0x0011b80601007387 */ /* 0x0001e80000100a00 */
[----:B------:R-:W-:Y:S04]  /*159ae0*/  STL [R1+0x910], R3 ;  /* 0x0009100301007387 */ /* 0x000fe80000100800 */
[----:B------:R-:W4:Y:S01]  /*159af0*/  LDL.LU R43, [R1+0x19a0] ;  /* 0x0019a000012b7983 */ /* 0x000f220000300800 */
[----:B0-----:R-:W-:-:S03]  /*159b00*/  IADD3 R6, P6, R45, R12, RZ ;  /* 0x0000000c2d067210 */ /* 0x001fc60007fde0ff */
[----:B------:R-:W4:Y:S04]  /*159b10*/  LDL.LU R14, [R1+0x19a4] ;  /* 0x0019a400010e7983 */ /* 0x000f280000300800 */
[----:B------:R-:W4:Y:S01]  /*159b20*/  LDL.LU R15, [R1+0x19a8] ;  /* 0x0019a800010f7983 */ /* 0x000f220000300800 */
[----:B------:R-:W-:-:S03]  /*159b30*/  IMAD.X R7, R40, 0x1, R9, P6 ;  /* 0x0000000128077824 */ /* 0x000fc600030e0609 */
[----:B------:R-:W4:Y:S01]  /*159b40*/  LDL.LU R16, [R1+0x19ac] ;  /* 0x0019ac0001107983 */ /* 0x000f220000300800 */
[----:B------:R-:W-:Y:S02]  /*159b50*/  F2FP.SATFINITE.E4M3.F32.PACK_AB_MERGE_C R54, R41, R61, RZ ;  /* 0x0000003d2936723e */ /* 0x000fe400048070ff */
[----:B------:R-:W-:Y:S02]  /*159b60*/  IADD3 R46, P6, R45, R10, RZ ;  /* 0x0000000a2d2e7210 */ /* 0x000fe40007fde0ff */
[----:B------:R-:W-:-:S03]  /*159b70*/  F2FP.SATFINITE.E4M3.F32.PACK_AB_MERGE_C R2, R2, R44, RZ ;  /* 0x0000002c0202723e */ /* 0x000fc600048070ff */
        /* <DEDUP_REMOVED lines=26> */
[----:B------:R0:W-:Y:S04]  /*159d20*/  STL.64 [R1+0x11a8], R46 ;  /* 0x0011a82e01007387 */ /* 0x0001e80000100a00 */
[----:B0-----:R-:W2:Y:S04]  /*159d30*/  LDL.LU R46, [R1+0x8630] ;  /* 0x00863000012e7983 */ /* 0x001ea80000300800 */
[----:B------:R-:W2:Y:S01]  /*159d40*/  LDL.LU R47, [R1+0x1998] ;  /* 0x00199800012f7983 */ /* 0x000ea20000300800 */
[----:B---3--:R-:W-:-:S03]  /*159d50*/  F2FP.SATFINITE.E4M3.F32.PACK_AB_MERGE_C R53, R0, R53, RZ ;  /* 0x000000350035723e */ /* 0x008fc600048070ff */
[----:B------:R-:W3:Y:S04]  /*159d60*/  LDL.LU R0, [R1+0x199c] ;  /* 0x00199c0001007983 */ /* 0x000ee80000300800 */
[----:B------:R-:W-:Y:S01]  /*159d70*/  STL [R1+0x83d0], R53 ;  /* 0x0083d03501007387 */ /* 0x000fe20000100800 */
[----:B----4-:R-:W-:-:S05]  /*159d80*/  F2FP.SATFINITE.E4M3.F32.PACK_AB_MERGE_C R14, R14, R43, RZ ;  /* 0x0000002b0e0e723e */ /* 0x010fca00048070ff */
[----:B------:R-:W-:Y:S01]  /*159d90*/  STL [R1+0x1634], R14 ;  /* 0x0016340e01007387 */ /* 0x000fe20000100800 */
[----:B------:R-:W-:-:S05]  /*159da0*/  F2FP.SATFINITE.E4M3.F32.PACK_AB_MERGE_C R4, R16, R15, RZ ;  /* 0x0000000f1004723e */ /* 0x000fca00048070ff */
[----:B------:R0:W-:Y:S01]  /*159db0*/  STL [R1+0x1630], R4 ;  /* 0x0016300401007387 */ /* 0x0001e20000100800 */
[----:B--2---:R-:W-:Y:S02]  /*159dc0*/  F2FP.SATFINITE.E4M3.F32.PACK_AB_MERGE_C R16, R18, R17, RZ ;  /* 0x000000111210723e */ /* 0x004fe400048070ff */
[----:B0-----:R-:W-:Y:S02]  /*159dd0*/  F2FP.SATFINITE.E4M3.F32.PACK_AB_MERGE_C R4, R56, R19, RZ ;  /* 0x000000133804723e */ /* 0x001fe400048070ff */
[----:B------:R-:W-:Y:S02]  /*159de0*/  SHF.R.S32.HI R40, RZ, 0x1f, R46 ;  /* 0x0000001fff287819 */ /* 0x000fe4000001142e */
[----:B------:R-:W-:-:S05]  /*159df0*/  IADD3 R14, P6, R46, R39, RZ ;  /* 0x000000272e0e7210 */ /* 0x000fca0007fde0ff */
        /* <DEDUP_REMOVED lines=11> */
[----:B------:R1:W-:Y:S02]  /*159eb0*/  STL [R1+0x1690], R4 ;  /* 0x0016900401007387 */ /* 0x0003e40000100800 */
[----:B------:R-:W-:Y:S01]  /*159ec0*/  IMAD.X R15, R40, 0x1, R33, P6 ;  /* 0x00000001280f7824 */ /* 0x000fe200030e0621 */
[----:B0-----:R-:W-:-:S04]  /*159ed0*/  F2FP.SATFINITE.E4M3.F32.PACK_AB_MERGE_C R16, R24, R22, RZ ;  /* 0x000000161810723e */ /* 0x001fc800048070ff */
[----:B------:R0:W-:Y:S01]  /*159ee0*/  STL.64 [R1+0x1190], R14 ;  /* 0x0011900e01007387 */ /* 0x0001e20000100a00 */
[----:B-1----:R-:W-:-:S03]  /*159ef0*/  F2FP.SATFINITE.E4M3.F32.PACK_AB_MERGE_C R4, R49, R55, RZ ;  /* 0x000000373104723e */ /* 0x002fc600048070ff */
[----:B------:R1:W-:Y:S01]  /*159f00*/  STL [R1+0x16c8], R16 ;  /* 0x0016c81001007387 */ /* 0x0003e20000100800 */
[----:B0-----:R-:W-:-:S03]  /*159f10*/  IADD3 R14, P6, R46, R35, RZ ;  /* 0x000000232e0e7210 */ /* 0x001fc60007fde0ff */
[----:B------:R0:W-:Y:S02]  /*159f20*/  STL [R1+0x16bc], R4 ;  /* 0x0016bc0401007387 */ /* 0x0001e40000100800 */
[----:B------:R-:W-:Y:S01]  /*159f30*/  IMAD.X R15, R40, 0x1, R32, P6 ;  /* 0x00000001280f7824 */ /* 0x000fe200030e0620 */
[----:B-1----:R-:W-:-:S04]  /*159f40*/  F2FP.SATFINITE.E4M3.F32.PACK_AB_MERGE_C R16, R61, R60, RZ ;  /* 0x0000003c3d10723e */ /* 0x002fc800048070ff */
[----:B------:R1:W-:Y:S01]  /*159f50*/  STL.64 [R1+0x1188], R14 ;  /* 0x0011880e01007387 */ /* 0x0003e20000100a00 */
[----:B0-----:R-:W-:Y:S02]  /*159f60*/  F2FP.SATFINITE.E4M3.F32.PACK_AB_MERGE_C R4, R44, R41, RZ ;  /* 0x000000292c04723e */ /* 0x001fe400048070ff */
[----:B------:R-:W-:Y:S01]  /*159f70*/  F2FP.SATFINITE.E4M3.F32.PACK_AB_MERGE_C R6, R7, R6, RZ ;  /* 0x000000060706723e */ /* 0x000fe200048070ff */
[----:B------:R-:W-:Y:S01]  /*159f80*/  STL [R1+0x1700], R16 ;  /* 0x0017001001007387 */ /* 0x000fe20000100800 */
[----:B------:R-:W-:Y:S02]  /*159f90*/  F2FP.SATFINITE.E4M3.F32.PACK_AB_MERGE_C R3, R5, R3, RZ ;  /* 0x000000030503723e */ /* 0x000fe400048070ff */
[----:B-1----:R-:W-:Y:S01]  /*159fa0*/  IADD3 R14, P6, R46, R31, RZ ;  /* 0x0000001f2e0e7210 */ /* 0x002fe20007fde0ff */
[----:B------:R0:W-:Y:S04]  /*159fb0*/  STL [R1+0x16fc], R4 ;  /* 0x0016fc0401007387 */ /* 0x0001e80000100800 */
[----:B------:R-:W-:Y:S01]  /*159fc0*/  IMAD.X R15, R40, 0x1, R28, P6 ;  /* 0x00000001280f7824 */ /* 0x000fe200030e061c */
[----:B0-----:R-:W-:-:S04]  /*159fd0*/  IADD3 R4, P6, R46, R30, RZ ;  /* 0x0000001e2e047210 */ /* 0x001fc80007fde0ff */
[----:B------:R0:W-:Y:S04]  /*159fe0*/  STL.64 [R1+0x9d0], R14 ;  /* 0x0009d00e01007387 */ /* 0x0001e80000100a00 */
[----:B------:R-:W-:Y:S01]  /*159ff0*/  STL [R1+0x1738], R6 ;  /* 0x0017380601007387 */ /* 0x000fe20000100800 */
[----:B------:R-:W-:-:S03]  /*15a000*/  IMAD.X R5, R40, 0x1, R27, P6 ;  /* 0x0000000128057824 */ /* 0x000fc600030e061b */
[----:B------:R1:W-:Y:S04]  /*15a010*/  STL [R1+0x1730], R3 ;  /* 0x0017300301007387 */ /* 0x0003e80000100800 */
[----:B0-----:R-:W2:Y:S01]  /*15a020*/  LDL.LU R14, [R1+0x18f0] ;  /* 0x0018f000010e7983 */ /* 0x001ea20000300800 */
[----:B-1----:R-:W-:-:S03]  /*15a030*/  F2FP.SATFINITE.E4M3.F32.PACK_AB_MERGE_C R3, R52, R51, RZ ;  /* 0x000000333403723e */ /* 0x002fc600048070ff */
[----:B------:R-:W2:Y:S04]  /*15a040*/  LDL.LU R51, [R1+0x18f4] ;  /* 0x0018f40001337983 */ /* 0x000ea80000300800 */
[----:B------:R-:W-:Y:S04]  /*15a050*/  STL.64 [R1+0x9c8], R4 ;  /* 0x0009c80401007387 */ /* 0x000fe80000100a00 */
[----:B------:R0:W-:Y:S04]  /*15a060*/  STL [R1+0x36c], R3 ;  /* 0x00036c0301007387 */ /* 0x0001e80000100800 */
[----:B------:R-:W4:Y:S04]  /*15a070*/  LDL.LU R15, [R1+0x18f8] ;  /* 0x0018f800010f7983 */ /* 0x000f280000300800 */
[----:B------:R-:W4:Y:S04]  /*15a080*/  LDL.LU R52, [R1+0x18fc] ;  /* 0x0018fc0001347983 */ /* 0x000f280000300800 */
[----:B------:R-:W4:Y:S04]  /*15a090*/  LDL.LU R22, [R1+0x1830] ;  /* 0x0018300001167983 */ /* 0x000f280000300800 */
[----:B------:R-:W4:Y:S01]  /*15a0a0*/  LDL.LU R24, [R1+0x1834] ;  /* 0x0018340001187983 */ /* 0x000f220000300800 */
[----:B---3--:R-:W-:-:S05]  /*15a0b0*/  F2FP.SATFINITE.E4M3.F32.PACK_AB_MERGE_C R0, R0, R47, RZ ;  /* 0x0000002f0000723e */ /* 0x008fca00048070ff */
        /* <DEDUP_REMOVED lines=9> */
[----:B------:R-:W3:Y:S01]  /*15a150*/  LDL.LU R56, [R1+0xb88] ;  /* 0x000b880001387983 */ /* 0x000ee20000300800 */
[----:B------:R-:W-:-:S03]  /*15a160*/  IADD3 R42, P6, R46, R29, RZ ;  /* 0x0000001d2e2a7210 */ /* 0x000fc60007fde0ff */
[----:B------:R-:W3:Y:S04]  /*15a170*/  LDL.LU R57, [R1+0xb8c] ;  /* 0x000b8c0001397983 */ /* 0x000ee80000300800 */
[----:B------:R-:W3:Y:S04]  /*15a180*/  LDL.LU R47, [R1+0xad0] ;  /* 0x000ad000012f7983 */ /* 0x000ee80000300800 */
[----:B-1----:R-:W3:Y:S04]  /*15a190*/  LDL.LU R0, [R1+0xad4] ;  /* 0x000ad40001007983 */ /* 0x002ee80000300800 */
        /* <DEDUP_REMOVED lines=11> */
[----:B------:R0:W-:Y:S04]  /*15a250*/  STL.64 [R1+0x9a0], R42 ;  /* 0x0009a02a01007387 */ /* 0x0001e80000100a00 */
[----:B0-----:R-:W3:Y:S04]  /*15a260*/  LDL.LU.64 R42, [R1+0x8628] ;  /* 0x00862800012a7983 */ /* 0x001ee80000300a00 */
[----:B------:R-:W3:Y:S04]  /*15a270*/  LDL.LU R61, [R1+0x2c] ;  /* 0x00002c00013d7983 */ /* 0x000ee80000300800 */
[----:B------:R-:W3:Y:S01]  /*15a280*/  LDL.LU R5, [R1+0x5c] ;  /* 0x00005c0001057983 */ /* 0x000ee20000300800 */
[----:B--2---:R-:W-:-:S02]  /*15a290*/  F2FP.SATFINITE.E4M3.F32.PACK_AB_MERGE_C R51, R51, R14, RZ ;  /* 0x0000000e3333723e */ /* 0x004fc400048070ff */
[----:B------:R-:W-:Y:S02]  /*15a2a0*/  IADD3 R14, P6, R46, R25, RZ ;  /* 0x000000192e0e7210 */ /* 0x000fe40007fde0ff */
[----:B----4-:R-:W-:-:S03]  /*15a2b0*/  F2FP.SATFINITE.E4M3.F32.PACK_AB_MERGE_C R52, R52, R15, RZ ;  /* 0x0000000f3434723e */ /* 0x010fc600048070ff */
[----:B------:R-:W-:Y:S02]  /*15a2c0*/  IMAD.X R15, R40, 0x1, R23, P6 ;  /* 0x00000001280f7824 */ /* 0x000fe400030e0617 */
[----:B------:R0:W-:Y:S01]  /*15a2d0*/  STL [R1+0x8408], R52 ;  /* 0x0084083401007387 */ /* 0x0001e20000100800 */
[----:B------:R-:W-:-:S03]  /*15a2e0*/  F2FP.SATFINITE.E4M3.F32.PACK_AB_MERGE_C R24, R24, R22, RZ ;  /* 0x000000161818723e */ /* 0x000fc600048070ff */
[----:B0-----:R-:W2:Y:S04]  /*15a2f0*/  LDL.LU R52, [R1+0xac0] ;  /* 0x000ac00001347983 */ /* 0x001ea80000300800 */
[----:B------:R0:W-:Y:S04]  /*15a300*/  STL.64 [R1+0x988], R14 ;  /* 0x0009880e01007387 */ /* 0x0001e80000100a00 */
[----:B0-----:R-:W4:Y:S04]  /*15a310*/  LDL.LU.64 R14, [R1+0x8620] ;  /* 0x00862000010e7983 */ /* 0x001f280000300a00 */
[----:B------:R-:W2:Y:S04]  /*15a320*/  LDL.LU R22, [R1+0x861c] ;  /* 0x00861c0001167983 */ /* 0x000ea80000300800 */
[----:B------:R0:W-:Y:S04]  /*15a330*/  STL [R1+0x1620], R24 ;  /* 0x0016201801007387 */ /* 0x0001e80000100800 */
[----:B0-----:R-:W4:Y:S01]  /*15a340*/  LDL.LU R24, [R1+0x8618] ;  /* 0x0086180001187983 */ /* 0x001f220000300800 */
[----:B---3--:R-:W-:-:S05]  /*15a350*/  F2FP.SATFINITE.E4M3.F32.PACK_AB_MERGE_C R19, R19, R18, RZ ;  /* 0x000000121313723e */ /* 0x008fca00048070ff */
[----:B------:R2:W-:Y:S01]  /*15a360*/  STL [R1+0x161c], R19 ;  /* 0x00161c1301007387 */ /* 0x0005e20000100800 */
[----:B------:R-:W-:Y:S02]  /*15a370*/  F2FP.SATFINITE.E4M3.F32.PACK_AB_MERGE_C R41, R41, R21, RZ ;  /* 0x000000152929723e */ /* 0x000fe400048070ff */
[----:B----4-:R-:W-:-:S05]  /*15a380*/  IADD3 R18, P6, R46, R24, RZ ;  /* 0x000000182e127210 */ /* 0x010fca0007fde0ff */
[----:B--2---:R-:W-:-:S05]  /*15a390*/  IMAD.X R19, R40, 0x1, R22, P6 ;  /* 0x0000000128137824 */ /* 0x004fca00030e0616 */
[----:B------:R0:W-:Y:S04]  /*15a3a0*/  STL.64 [R1+0x980], R18 ;  /* 0x0009801201007387 */ /* 0x0001e80000100a00 */
[----:B0-----:R-:W2:Y:S04]  /*15a3b0*/  LDL.LU.64 R18, [R1+0x8610] ;  /* 0x0086100001127983 */ /* 0x001ea80000300a00 */
[----:B------:R-:W3:Y:S01]  /*15a3c0*/  LDL.LU R21, [R1+0x860c] ;  /* 0x00860c0001157983 */ /* 0x000ee20000300800 */
[----:B------:R-:W-:-:S03]  /*15a3d0*/  F2FP.SATFINITE.E4M3.F32.PACK_AB_MERGE_C R17, R17, R16, RZ ;  /* 0x000000101111723e */ /* 0x000fc600048070ff */
[----:B------:R0:W-:Y:S04]  /*15a3e0*/  STL [R1+0x164c], R41 ;  /* 0x00164c2901007387 */ /* 0x0001e80000100800 */
[----:B0-----:R-:W4:Y:S04]  /*15a3f0*/  LDL.LU R41, [R1+0x8608] ;  /* 0x0086080001297983 */ /* 0x001f280000300800 */
[----:B------:R2:W-:Y:S01]  /*15a400*/  STL [R1+0x1648], R17 ;  /* 0x0016481101007387 */ /* 0x0005e20000100800 */
[----:B---3--:R-:W-:-:S05]  /*15a410*/  IADD3 R16, P6, R46, R21, RZ ;  /* 0x000000152e107210 */ /* 0x008fca0007fde0ff */
[----:B--2---:R-:W-:-:S05]  /*15a420*/  IMAD.X R17, R40, 0x1, R18, P6 ;  /* 0x0000000128117824 */ /* 0x004fca00030e0612 */
[----:B------:R0:W-:Y:S04]  /*15a430*/  STL.64 [R1+0x928], R16 ;  /* 0x0009281001007387 */ /* 0x0001e80000100a00 */
[----:B0-----:R-:W2:Y:S01]  /*15a440*/  LDL.LU.64 R16, [R1+0x8600] ;  /* 0x0086000001107983 */ /* 0x001ea20000300a00 */
[----:B------:R-:W-:Y:S02]  /*15a450*/  F2FP.SATFINITE.E4M3.F32.PACK_AB_MERGE_C R3, R3, R44, RZ ;  /* 0x0000002c0303723e */ /* 0x000fe400048070ff */
[----:B------:R-:W-:Y:S01]  /*15a460*/  F2FP.SATFINITE.E4M3.F32.PACK_AB_MERGE_C R57, R57, R56, RZ ;  /* 0x000000383939723e */ /* 0x000fe200048070ff */
[----:B------:R-:W3:Y:S01]  /*15a470*/  LDL.LU R44, [R1+0x85fc] ;  /* 0x0085fc00012c7983 */ /* 0x000ee20000300800 */
[----:B------:R-:W-:-:S03]  /*15a480*/  IADD3 R56, P6, R46, R20, RZ ;  /* 0x000000142e387210 */ /* 0x000fc60007fde0ff */
[----:B------:R0:W-:Y:S01]  /*15a490*/  STL [R1+0x1680], R3 ;  /* 0x0016800301007387 */ /* 0x0001e20000100800 */
[----:B------:R-:W-:-:S03]  /*15a4a0*/  F2FP.SATFINITE.E4M3.F32.PACK_AB_MERGE_C R0, R0, R47, RZ ;  /* 0x0000002f0000723e */ /* 0x000fc600048070ff */
[----:B0-----:R-:W4:Y:S04]  /*15a4b0*/  LDL.LU R3, [R1+0x85f8] ;  /* 0x0085f80001037983 */ /* 0x001f280000300800 */
[----:B------:R2:W-:Y:S02]  /*15a4c0*/  STL [R1+0x167c], R57 ;  /* 0x00167c3901007387 */ /* 0x0005e40000100800 */
[----:B--2---:R-:W-:-:S05]  /*15a4d0*/  IMAD.X R57, R40, 0x1, R16, P6 ;  /* 0x0000000128397824 */ /* 0x004fca00030e0610 */
[----:B------:R0:W-:Y:S04]  /*15a4e0*/  STL.64 [R1+0x970], R56 ;  /* 0x0009703801007387 */ /* 0x0001e80000100a00 */
[----:B0-----:R-:W2:Y:S04]  /*15a4f0*/  LDL.LU.64 R56, [R1+0x85f0] ;  /* 0x0085f00001387983 */ /* 0x001ea80000300a00 */
[----:B------:R-:W3:Y:S04]  /*15a500*/  LDL.LU R47, [R1+0x85ec] ;  /* 0x0085ec00012f7983 */ /* 0x000ee80000300800 */
[----:B------:R0:W-:Y:S04]  /*15a510*/  STL [R1+0x16ac], R0 ;  /* 0x0016ac0001007387 */ /* 0x0001e80000100800 */
[----:B0-----:R-:W2:Y:S01]  /*15a520*/  LDL.LU R0, [R1+0x85e8] ;  /* 0x0085e80001007983 */ /* 0x001ea20000300800 */
[----:B------:R-:W-:-:S02]  /*15a530*/  F2FP.SATFINITE.E4M3.F32.PACK_AB_MERGE_C R7, R7, R6, RZ ;  /* 0x000000060707723e */ /* 0x000fc400048070ff */
[----:B------:R-:W-:-:S03]  /*15a540*/  IADD3 R6, P6, R46, R19, RZ ;  /* 0x000000132e067210 */ /* 0x000fc60007fde0ff */
[----:B------:R0:W-:Y:S01]  /*15a550*/  STL [R1+0x16a8], R7 ;  /* 0x0016a80701007387 */ /* 0x0001e20000100800 */
[----:B------:R-:W-:Y:S02]  /*15a560*/  F2FP.SATFINITE.E4M3.F32.PACK_AB_MERGE_C R53, R53, R52, RZ ;  /* 0x000000343535723e */ /* 0x000fe400048070ff */
[----:B------:R-:W-:Y:S01]  /*15a570*/  F2FP.SATFINITE.E4M3.F32.PACK_AB_MERGE_C R4, R4, R45, RZ ;  /* 0x0000002d0404723e */ /* 0x000fe200048070ff */
[----:B0-----:R-:W-:Y:S01]  /*15a580*/  IMAD.X R7, R40, 0x1, R15, P6 ;  /* 0x0000000128077824 */ /* 0x001fe200030e060f */
[----:B------:R-:W-:-:S04]  /*15a590*/  IADD3 R52, P6, R46, R17, RZ ;  /* 0x000000112e347210 */ /* 0x000fc80007fde0ff */
[----:B------:R0:W-:Y:S01]  /*15a5a0*/  STL.64 [R1+0x998], R6 ;  /* 0x0009980601007387 */ /* 0x0001e20000100a00 */
[----:B------:R-:W-:-:S03]  /*15a5b0*/  F2FP.SATFINITE.E4M3.F32.PACK_AB_MERGE_C R45, R49, R55, RZ ;  /* 0x00000037312d723e */ /* 0x000fc600048070ff */
[----:B0-----:R-:W2:Y:S04]  /*15a5c0*/  LDL.LU.64 R6, [R1+0x85e0] ;  /* 0x0085e00001067983 */ /* 0x001ea80000300a00 */
[----:B------:R0:W-:Y:S04]  /*15a5d0*/  STL [R1+0x16dc], R53 ;  /* 0x0016dc3501007387 */ /* 0x0001e80000100800 */
[----:B------:R1:W-:Y:S01]  /*15a5e0*/  STL [R1+0x16d8], R4 ;  /* 0x0016d80401007387 */ /* 0x0003e20000100800 */
[----:B0-----:R-:W-:Y:S01]  /*15a5f0*/  IMAD.X R53, R40, 0x1, R14, P6 ;  /* 0x0000000128357824 */ /* 0x001fe200030e060e */
[----:B-1----:R-:W-:-:S04]  /*15a600*/  F2FP.SATFINITE.E4M3.F32.PACK_AB_MERGE_C R4, R59, R58, RZ ;  /* 0x0000003a3b04723e */ /* 0x002fc800048070ff */
[----:B------:R-:W-:Y:S04]  /*15a610*/  STL.64 [R1+0x968], R52 ;  /* 0x0009683401007387 */ /* 0x000fe80000100a00 */
[----:B------:R-:W-:Y:S04]  /*15a620*/  STL [R1+0x1720], R4 ;  /* 0x0017200401007387 */ /* 0x000fe80000100800 */
[----:B------:R3:W-:Y:S02]  /*15a630*/  STL [R1+0x171c], R45 ;  /* 0x00171c2d01007387 */ /* 0x0007e40000100800 */
[----:B---3--:R-:W-:-:S02]  /*15a640*/  LOP3.LUT R45, R47, 0xffff, RZ, 0xc0, !PT ;  /* 0x0000ffff2f2d7812 */ /* 0x008fc400078ec0ff */
[----:B------:R-:W3:Y:S01]  /*15a650*/  LDL.LU R47, [R1+0x85dc] ;  /* 0x0085dc00012f7983 */ /* 0x000ee20000300800 */
[----:B------:R-:W-:Y:S02]  /*15a660*/  LOP3.LUT R52, R60, 0xffff, RZ, 0xc0, !PT ;  /* 0x0000ffff3c347812 */ /* 0x000fe400078ec0ff */
[----:B------:R-:W-:Y:S02]  /*15a670*/  LOP3.LUT R4, R44, 0xffff, RZ, 0xc0, !PT ;  /* 0x0000ffff2c047812 */ /* 0x000fe400078ec0ff */
[----:B------:R-:W-:Y:S02]  /*15a680*/  LOP3.LUT R53, R61, 0xffff, RZ, 0xc0, !PT ;  /* 0x0000ffff3d357812 */ /* 0x000fe400078ec0ff */
[----:B------:R-:W-:Y:S02]  /*15a690*/  LOP3.LUT R49, R5, 0xffff, RZ, 0xc0, !PT ;  /* 0x0000ffff05317812 */ /* 0x000fe400078ec0ff */
[----:B----4-:R-:W-:Y:S02]  /*15a6a0*/  LOP3.LUT R5, R41, 0xffff, RZ, 0xc0, !PT ;  /* 0x0000ffff29057812 */ /* 0x010fe400078ec0ff */
[----:B------:R-:W-:-:S02]  /*15a6b0*/  PRMT R44, R52, 0x3340, R53 ;  /* 0x00003340342c7816 */ /* 0x000fc40000000035 */
[----:B--2---:R-:W-:-:S04]  /*15a6c0*/  PRMT R41, R4, 0x3340, R0 ;  /* 0x0000334004297816 */ /* 0x004fc80000000000 */
[----:B------:R-:W-:Y:S02]  /*15a6d0*/  PRMT R55, R44, 0x5410, R41 ;  /* 0x000054102c377816 */ /* 0x000fe40000000029 */
[----:B------:R-:W-:Y:S02]  /*15a6e0*/  PRMT R41, R5, 0x3340, R0 ;  /* 0x0000334005297816 */ /* 0x000fe40000000000 */
[----:B------:R-:W-:-:S04]  /*15a6f0*/  PRMT R44, R49, 0x3340, R45 ;  /* 0x00003340312c7816 */ /* 0x000fc8000000002d */
[----:B------:R-:W-:Y:S01]  /*15a700*/  PRMT R41, R44, 0x5410, R41 ;  /* 0x000054102c297816 */ /* 0x000fe20000000029 */
[----:B------:R-:W-:Y:S01]  /*15a710*/  STL [R1+0x189c], R55 ;  /* 0x00189c3701007387 */ /* 0x000fe20000100800 */
[----:B------:R-:W-:Y:S02]  /*15a720*/  IADD3 R58, P6, R46, R13, RZ ;  /* 0x0000000d2e3a7210 */ /* 0x000fe40007fde0ff */
[----:B------:R-:W-:Y:S02]  /*15a730*/  SHF.R.U32.HI R52, RZ, 0x8, R52 ;  /* 0x00000008ff347819 */ /* 0x000fe40000011634 */
[----:B------:R-:W-:Y:S01]  /*15a740*/  SHF.R.U32.HI R44, RZ, 0x8, R53 ;  /* 0x00000008ff2c7819 */ /* 0x000fe20000011635 */
[----:B------:R0:W-:Y:S01]  /*15a750*/  STL [R1+0x1898], R41 ;  /* 0x0018982901007387 */ /* 0x0001e20000100800 */
[----:B------:R-:W-:Y:S02]  /*15a760*/  IMAD.X R59, R40, 0x1, R11, P6 ;  /* 0x00000001283b7824 */ /* 0x000fe400030e060b */
[----:B------:R-:W-:-:S02]  /*15a770*/  LOP3.LUT R44, R44, 0xffff, RZ, 0xc0, !PT ;  /* 0x0000ffff2c2c7812 */ /* 0x000fc400078ec0ff */
[----:B0-----:R-:W-:Y:S02]  /*15a780*/  SHF.R.U32.HI R41, RZ, 0x8, R45 ;  /* 0x00000008ff297819 */ /* 0x001fe4000001162d */
[----:B------:R-:W-:Y:S01]  /*15a790*/  LOP3.LUT R45, R52, 0xffff, RZ, 0xc0, !PT ;  /* 0x0000ffff342d7812 */ /* 0x000fe200078ec0ff */
[----:B------:R0:W-:Y:S01]  /*15a7a0*/  STL.64 [R1+0x920], R58 ;  /* 0x0009203a01007387 */ /* 0x0001e20000100a00 */
[----:B------:R-:W-:Y:S02]  /*15a7b0*/  SHF.R.U32.HI R49, RZ, 0x8, R49 ;  /* 0x00000008ff317819 */ /* 0x000fe40000011631 */
[----:B------:R-:W-:Y:S02]  /*15a7c0*/  PRMT R44, R45, 0x3340, R44 ;  /* 0x000033402d2c7816 */ /* 0x000fe4000000002c */
[----:B------:R-:W-:Y:S02]  /*15a7d0*/  LOP3.LUT R49, R49, 0xffff, RZ, 0xc0, !PT ;  /* 0x0000ffff31317812 */ /* 0x000fe400078ec0ff */
[----:B------:R-:W-:Y:S01]  /*15a7e0*/  LOP3.LUT R41, R41, 0xffff, RZ, 0xc0, !PT ;  /* 0x0000ffff29297812 */ /* 0x000fe200078ec0ff */
[----:B0-----:R-:W2:Y:S04]  /*15a7f0*/  LDL.LU R58, [R1+0x44] ;  /* 0x00004400013a7983 */ /* 0x001ea80000300800 */
[----:B------:R-:W4:Y:S04]  /*15a800*/  LDL.LU R59, [R1+0x8] ;  /* 0x00000800013b7983 */ /* 0x000f280000300800 */
[----:B------:R0:W-:Y:S01]  /*15a810*/  STL [R1+0x1820], R44 ;  /* 0x0018202c01007387 */ /* 0x0001e20000100800 */
[----:B------:R-:W-:-:S02]  /*15a820*/  PRMT R41, R49, 0x3340, R41 ;  /* 0x0000334031297816 */ /* 0x000fc40000000029 */
[----:B0-----:R-:W-:-:S03]  /*15a830*/  IADD3 R44, P6, R46, R12, RZ ;  /* 0x0000000c2e2c7210 */ /* 0x001fc60007fde0ff */
[----:B------:R-:W-:Y:S02]  /*15a840*/  STL [R1+0x181c], R41 ;  /* 0x00181c2901007387 */ /* 0x000fe40000100800 */
[----:B------:R-:W-:-:S05]  /*15a850*/  IMAD.X R45, R40, 0x1, R9, P6 ;  /* 0x00000001282d7824 */ /* 0x000fca00030e0609 */
[----:B------:R0:W-:Y:S02]  /*15a860*/  STL.64 [R1+0x990], R44 ;  /* 0x0009902c01007387 */ /* 0x0001e40000100a00 */
[----:B0-----:R-:W-:-:S05]  /*15a870*/  IADD3 R44, P6, R46, R10, RZ ;  /* 0x0000000a2e2c7210 */ /* 0x001fca0007fde0ff */
[----:B------:R-:W-:Y:S01]  /*15a880*/  IMAD.X R45, R40, 0x1, R8, P6 ;  /* 0x00000001282d7824 */ /* 0x000fe200030e0608 */
[----:B------:R-:W-:-:S04]  /*15a890*/  SHF.R.U32.HI R40, RZ, 0x8, R5 ;  /* 0x00000008ff287819 */ /* 0x000fc80000011605 */
[----:B------:R-:W-:Y:S01]  /*15a8a0*/  LOP3.LUT R40, R40, 0xffff, RZ, 0xc0, !PT ;  /* 0x0000ffff28287812 */ /* 0x000fe200078ec0ff */
[----:B------:R0:W-:Y:S03]  /*15a8b0*/  STL.64 [R1+0x978], R44 ;  /* 0x0009782c01007387 */ /* 0x0001e60000100a00 */
[--C-:B------:R-:W-:Y:S02]  /*15a8c0*/  PRMT R5, R40, 0x3340, R0.reuse ;  /* 0x0000334028057816 */ /* 0x100fe40000000000 */
[----:B0-----:R-:W-:Y:S02]  /*15a8d0*/  LOP3.LUT R45, R43, 0xffff, RZ, 0xc0, !PT ;  /* 0x0000ffff2b2d7812 */ /* 0x001fe400078ec0ff */
[----:B------:R-:W-:Y:S02]  /*15a8e0*/  LOP3.LUT R43, R7, 0xffff, RZ, 0xc0, !PT ;  /* 0x0000ffff072b7812 */ /* 0x000fe400078ec0ff */
[----:B------:R-:W-:-:S02]  /*15a8f0*/  PRMT R40, R45, 0x3340, R0 ;  /* 0x000033402d287816 */ /* 0x000fc40000000000 */
[----:B---3--:R-:W-:Y:S02]  /*15a900*/  LOP3.LUT R44, R47, 0xffff, RZ, 0xc0, !PT ;  /* 0x0000ffff2f2c7812 */ /* 0x008fe400078ec0ff */
[----:B------:R-:W3:Y:S02]  /*15a910*/  LDL.LU R47, [R1+0x85d8] ;  /* 0x0085d800012f7983 */ /* 0x000ee40000300800 */
[----:B------:R-:W-:Y:S02]  /*15a920*/  PRMT R41, R44, 0x3340, R43 ;  /* 0x000033402c297816 */ /* 0x000fe4000000002b */
[----:B------:R0:W-:Y:S04]  /*15a930*/  STL [R1+0x15b4], R5 ;  /* 0x0015b40501007387 */ /* 0x0001e80000100800 */
[----:B------:R-:W3:Y:S04]  /*15a940*/  LDL.LU R55, [R1+0x174] ;  /* 0x0001740001377983 */ /* 0x000ee80000300800 */
[----:B------:R-:W3:Y:S01]  /*15a950*/  LDL.LU R7, [R1+0xf0] ;  /* 0x0000f00001077983 */ /* 0x000ee20000300800 */
[----:B0-----:R-:W-:-:S05]  /*15a960*/  PRMT R5, R41, 0x5410, R40 ;  /* 0x0000541029057816 */ /* 0x001fca0000000028 */
[----:B------:R0:W-:Y:S04]  /*15a970*/  STL [R1+0x1894], R5 ;  /* 0x0018940501007387 */ /* 0x0001e80000100800 */
[----:B------:R-:W3:Y:S04]  /*15a980*/  LDL.LU R49, [R1+0x12c] ;  /* 0x00012c0001317983 */ /* 0x000ee80000300800 */
[----:B------:R-:W3:Y:S04]  /*15a990*/  LDL.LU R60, [R1+0x170] ;  /* 0x00017000013c7983 */ /* 0x000ee80000300800 */
[----:B------:R-:W3:Y:S04]  /*15a9a0*/  LDL.LU R61, [R1+0xec] ;  /* 0x0000ec00013d7983 */ /* 0x000ee80000300800 */
[----:B0-----:R-:W3:Y:S01]  /*15a9b0*/  LDL.LU R5, [R1+0x128] ;  /* 0x0001280001057983 */ /* 0x001ee20000300800 */
[----:B------:R-:W-:-:S02]  /*15a9c0*/  SHF.R.U32.HI R40, RZ, 0x8, R4 ;  /* 0x00000008ff287819 */ /* 0x000fc40000011604 */
[----:B------:R-:W-:Y:S02]  /*15a9d0*/  SHF.R.U32.HI R41, RZ, 0x8, R44 ;  /* 0x00000008ff297819 */ /* 0x000fe4000001162c */
[----:B------:R-:W-:Y:S02]  /*15a9e0*/  SHF.R.U32.HI R44, RZ, 0x8, R43 ;  /* 0x00000008ff2c7819 */ /* 0x000fe4000001162b */
[----:B------:R-:W-:Y:S02]  /*15a9f0*/  LOP3.LUT R43, R40, 0xffff, RZ, 0xc0, !PT ;  /* 0x0000ffff282b7812 */ /* 0x000fe400078ec0ff */
[----:B------:R-:W-:Y:S02]  /*15aa00*/  LOP3.LUT R41, R41, 0xffff, RZ, 0xc0, !PT ;  /* 0x0000ffff29297812 */ /* 0x000fe400078ec0ff */
[----:B------:R-:W-:Y:S02]  /*15aa10*/  PRMT R4, R43, 0x3340, R0 ;  /* 0x000033402b047816 */ /* 0x000fe40000000000 */
[----:B------:R-:W-:-:S03]  /*15aa20*/  LOP3.LUT R40, R44, 0xffff, RZ, 0xc0, !PT ;  /* 0x0000ffff2c287812 */ /* 0x000fc600078ec0ff */
[----:B------:R0:W-:Y:S01]  /*15aa30*/  STL [R1+0x15b0], R4 ;  /* 0x0015b00401007387 */ /* 0x0001e20000100800 */
[----:B------:R-:W-:Y:S02]  /*15aa40*/  PRMT R40, R41, 0x3340, R40 ;  /* 0x0000334029287816 */ /* 0x000fe40000000028 */
[----:B--2---:R-:W-:-:S03]  /*15aa50*/  LOP3.LUT R43, R58, 0xffff, RZ, 0xc0, !PT ;  /* 0x0000ffff3a2b7812 */ /* 0x004fc600078ec0ff */
[----:B------:R1:W-:Y:S01]  /*15aa60*/  STL [R1+0x1818], R40 ;  /* 0x0018182801007387 */ /* 0x0003e20000100800 */
[----:B0-----:R-:W-:Y:S02]  /*15aa70*/  LOP3.LUT R4, R42, 0xffff, RZ, 0xc0, !PT ;  /* 0x0000ffff2a047812 */ /* 0x001fe400078ec0ff */
[----:B----4-:R-:W-:Y:S02]  /*15aa80*/  LOP3.LUT R42, R59, 0xffff, RZ, 0xc0, !PT ;  /* 0x0000ffff3b2a7812 */ /* 0x010fe400078ec0ff */
[----:B-1----:R-:W-:Y:S02]  /*15aa90*/  PRMT R40, R4, 0x3340, R0 ;  /* 0x0000334004287816 */ /* 0x002fe40000000000 */
[----:B------:R-:W-:Y:S01]  /*15aaa0*/  PRMT R41, R43, 0x3340, R42 ;  /* 0x000033402b297816 */ /* 0x000fe2000000002a */
[----:B------:R0:W-:Y:S01]  /*15aab0*/  STL [R1+0x18a8], R4 ;  /* 0x0018a80401007387 */ /* 0x0001e20000100800 */
[----:B------:R-:W-:Y:S02]  /*15aac0*/  SHF.R.U32.HI R45, RZ, 0x8, R45 ;  /* 0x00000008ff2d7819 */ /* 0x000fe4000001162d */
[----:B------:R-:W-:-:S02]  /*15aad0*/  SHF.R.U32.HI R44, RZ, 0x8, R43 ;  /* 0x00000008ff2c7819 */ /* 0x000fc4000001162b */
[----:B------:R-:W-:Y:S02]  /*15aae0*/  LOP3.LUT R43, R45, 0xffff, RZ, 0xc0, !PT ;  /* 0x0000ffff2d2b7812 */ /* 0x000fe400078ec0ff */
[----:B0-----:R-:W-:Y:S02]  /*15aaf0*/  PRMT R4, R41, 0x5410, R40 ;  /* 0x0000541029047816 */ /* 0x001fe40000000028 */
[----:B------:R-:W-:Y:S02]  /*15ab00*/  SHF.R.U32.HI R41, RZ, 0x8, R42 ;  /* 0x00000008ff297819 */ /* 0x000fe4000001162a */
[----:B------:R-:W-:Y:S02]  /*15ab10*/  LOP3.LUT R42, R44, 0xffff, RZ, 0xc0, !PT ;  /* 0x0000ffff2c2a7812 */ /* 0x000fe400078ec0ff */
[----:B------:R-:W-:Y:S01]  /*15ab20*/  LOP3.LUT R41, R41, 0xffff, RZ, 0xc0, !PT ;  /* 0x0000ffff29297812 */ /* 0x000fe200078ec0ff */
[----:B------:R0:W-:Y:S01]  /*15ab30*/  STL [R1+0x1890], R4 ;  /* 0x0018900401007387 */ /* 0x0001e20000100800 */
[----:B------:R-:W-:-:S02]  /*15ab40*/  PRMT R43, R43, 0x3340, R0 ;  /* 0x000033402b2b7816 */ /* 0x000fc40000000000 */
[----:B0-----:R-:W-:Y:S02]  /*15ab50*/  PRMT R4, R42, 0x3340, R41 ;  /* 0x000033402a047816 */ /* 0x001fe40000000029 */
[----:B---3--:R-:W-:Y:S02]  /*15ab60*/  SHF.R.S32.HI R40, RZ, 0x1f, R47 ;  /* 0x0000001fff287819 */ /* 0x008fe4000001142f */
[----:B------:R-:W-:-:S05]  /*15ab70*/  IADD3 R52, P6, R47, R39, RZ ;  /* 0x000000272f347210 */ /* 0x000fca0007fde0ff */
[----:B------:R-:W-:Y:S01]  /*15ab80*/  IMAD.X R53, R40, 0x1, R38, P6 ;  /* 0x0000000128357824 */ /* 0x000fe200030e0626 */
[----:B------:R-:W-:Y:S02]  /*15ab90*/  LOP3.LUT R46, R55, 0xffff, RZ, 0xc0, !PT ;  /* 0x0000ffff372e7812 */ /* 0x000fe400078ec0ff */
[----:B------:R-:W-:Y:S02]  /*15aba0*/  LOP3.LUT R7, R7, 0xffff, RZ, 0xc0, !PT ;  /* 0x0000ffff07077812 */ /* 0x000fe400078ec0ff */
[----:B------:R0:W-:Y:S02]  /*15abb0*/  STL.64 [R1+0x960], R52 ;  /* 0x0009603401007387 */ /* 0x0001e40000100a00 */
[----:B------:R-:W-:Y:S02]  /*15abc0*/  PRMT R41, R7, 0x3340, R0 ;  /* 0x0000334007297816 */ /* 0x000fe40000000000 */
[----:B------:R1:W-:Y:S01]  /*15abd0*/  STL [R1+0x15ac], R43 ;  /* 0x0015ac2b01007387 */ /* 0x0003e20000100800 */
[----:B------:R-:W-:-:S04]  /*15abe0*/  LOP3.LUT R45, R49, 0xffff, RZ, 0xc0, !PT ;  /* 0x0000ffff312d7812 */ /* 0x000fc800078ec0ff */
[----:B------:R-:W-:Y:S01]  /*15abf0*/  PRMT R42, R46, 0x3340, R45 ;  /* 0x000033402e2a7816 */ /* 0x000fe2000000002d */
[----:B------:R2:W-:Y:S04]  /*15ac00*/  STL [R1+0x1838], R4 ;  /* 0x0018380401007387 */ /* 0x0005e80000100800 */
[----:B0-----:R-:W3:Y:S01]  /*15ac10*/  LDL.LU R53, [R1+0x14c] ;  /* 0x00014c0001357983 */ /* 0x001ee20000300800 */
[----:B-1----:R-:W-:Y:S02]  /*15ac20*/  LOP3.LUT R43, R5, 0xffff, RZ, 0xc0, !PT ;  /* 0x0000ffff052b7812 */ /* 0x002fe400078ec0ff */
[----:B------:R-:W-:Y:S01]  /*15ac30*/  PRMT R5, R42, 0x5410, R41 ;  /* 0x000054102a057816 */ /* 0x000fe20000000029 */
[----:B--2---:R-:W2:Y:S01]  /*15ac40*/  LDL.LU R4, [R1+0xd0] ;  /* 0x0000d00001047983 */ /* 0x004ea20000300800 */
[----:B------:R-:W-:-:S03]  /*15ac50*/  LOP3.LUT R49, R61, 0xffff, RZ, 0xc0, !PT ;  /* 0x0000ffff3d317812 */ /* 0x000fc600078ec0ff */
[----:B------:R0:W-:Y:S04]  /*15ac60*/  STL [R1+0x1888], R5 ;  /* 0x0018880501007387 */ /* 0x0001e80000100800 */
[----:B------:R-:W4:Y:S01]  /*15ac70*/  LDL.LU R61, [R1+0x10c] ;  /* 0x00010c00013d7983 */ /* 0x000f220000300800 */
[----:B------:R-:W-:Y:S02]  /*15ac80*/  LOP3.LUT R44, R60, 0xffff, RZ, 0xc0, !PT ;  /* 0x0000ffff3c2c7812 */ /* 0x000fe400078ec0ff */
[----:B------:R-:W-:Y:S02]  /*15ac90*/  PRMT R41, R49, 0x3340, R0 ;  /* 0x0000334031297816 */ /* 0x000fe40000000000 */
[----:B------:R-:W-:Y:S02]  /*15aca0*/  PRMT R42, R44, 0x3340, R43 ;  /* 0x000033402c2a7816 */ /* 0x000fe4000000002b */
[----:B------:R-:W-:-:S02]  /*15acb0*/  SHF.R.U32.HI R46, RZ, 0x8, R46 ;  /* 0x00000008ff2e7819 */ /* 0x000fc4000001162e */
[----:B0-----:R-:W-:Y:S02]  /*15acc0*/  PRMT R5, R42, 0x5410, R41 ;  /* 0x000054102a057816 */ /* 0x001fe40000000029 */
[----:B------:R-:W-:Y:S02]  /*15acd0*/  SHF.R.U32.HI R42, RZ, 0x8, R45 ;  /* 0x00000008ff2a7819 */ /* 0x000fe4000001162d */
[----:B------:R-:W-:Y:S02]  /*15ace0*/  IADD3 R58, P6, R47, R37, RZ ;  /* 0x000000252f3a7210 */ /* 0x000fe40007fde0ff */
[----:B------:R-:W-:Y:S02]  /*15acf0*/  SHF.R.U32.HI R41, RZ, 0x8, R43 ;  /* 0x00000008ff297819 */ /* 0x000fe4000001162b */
[----:B------:R-:W-:Y:S02]  /*15ad00*/  LOP3.LUT R43, R46, 0xffff, RZ, 0xc0, !PT ;  /* 0x0000ffff2e2b7812 */ /* 0x000fe400078ec0ff */
[----:B------:R-:W-:-:S02]  /*15ad10*/  LOP3.LUT R42, R42, 0xffff, RZ, 0xc0, !PT ;  /* 0x0000ffff2a2a7812 */ /* 0x000fc400078ec0ff */
[----:B------:R-:W-:Y:S01]  /*15ad20*/  SHF.R.U32.HI R44, RZ, 0x8, R44 ;  /* 0x00000008ff2c7819 */ /* 0x000fe2000001162c */
[----:B------:R-:W-:Y:S01]  /*15ad30*/  IMAD.X R59, R40, 0x1, R34, P6 ;  /* 0x00000001283b7824 */ /* 0x000fe200030e0622 */
[----:B------:R-:W-:Y:S02]  /*15ad40*/  PRMT R45, R43, 0x3340, R42 ;  /* 0x000033402b2d7816 */ /* 0x000fe4000000002a */
[----:B------:R-:W-:Y:S02]  /*15ad50*/  LOP3.LUT R44, R44, 0xffff, RZ, 0xc0, !PT ;  /* 0x0000ffff2c2c7812 */ /* 0x000fe400078ec0ff */
[----:B------:R-:W-:Y:S02]  /*15ad60*/  LOP3.LUT R41, R41, 0xffff, RZ, 0xc0, !PT ;  /* 0x0000ffff29297812 */ /* 0x000fe400078ec0ff */
[----:B------:R-:W-:Y:S01]  /*15ad70*/  IADD3 R42, P6, R47, R36, RZ ;  /* 0x000000242f2a7210 */ /* 0x000fe20007fde0ff */
[----:B------:R-:W-:Y:S01]  /*15ad80*/  STL [R1+0x1884], R5 ;  /* 0x0018840501007387 */ /* 0x000fe20000100800 */
[----:B------:R-:W-:-:S03]  /*15ad90*/  PRMT R41, R44, 0x3340, R41 ;  /* 0x000033402c297816 */ /* 0x000fc60000000029 */
[----:B------:R0:W-:Y:S01]  /*15ada0*/  STL.64 [R1+0x938], R58 ;  /* 0x0009383a01007387 */ /* 0x0001e20000100a00 */
[----:B------:R-:W-:-:S03]  /*15adb0*/  IMAD.X R43, R40, 0x1, R33, P6 ;  /* 0x00000001282b7824 */ /* 0x000fc600030e0621 */
[----:B0-----:R-:W2:Y:S04]  /*15adc0*/  LDL.LU R58, [R1+0x154] ;  /* 0x00015400013a7983 */ /* 0x001ea80000300800 */
[----:B------:R-:W2:Y:S04]  /*15add0*/  LDL.LU R5, [R1+0x110] ;  /* 0x0001100001057983 */ /* 0x000ea80000300800 */
[----:B------:R-:W-:Y:S04]  /*15ade0*/  STL [R1+0x1810], R45 ;  /* 0x0018102d01007387 */ /* 0x000fe80000100800 */
[----:B------:R0:W-:Y:S04]  /*15adf0*/  STL [R1+0x180c], R41 ;  /* 0x00180c2901007387 */ /* 0x0001e80000100800 */
[----:B------:R1:W-:Y:S04]  /*15ae00*/  STL.64 [R1+0x930], R42 ;  /* 0x0009302a01007387 */ /* 0x0003e80000100a00 */
[----:B------:R-:W2:Y:S01]  /*15ae10*/  LDL.LU R59, [R1+0x228] ;  /* 0x00022800013b7983 */ /* 0x000ea20000300800 */
[----:B0-----:R-:W-:-:S02]  /*15ae20*/  SHF.R.U32.HI R41, RZ, 0x8, R7 ;  /* 0x00000008ff297819 */ /* 0x001fc40000011607 */
[----:B-1----:R-:W-:Y:S02]  /*15ae30*/  SHF.R.U32.HI R42, RZ, 0x8, R49 ;  /* 0x00000008ff2a7819 */ /* 0x002fe40000011631 */
[----:B------:R-:W-:Y:S02]  /*15ae40*/  LOP3.LUT R41, R41, 0xffff, RZ, 0xc0, !PT ;  /* 0x0000ffff29297812 */ /* 0x000fe400078ec0ff */
[----:B------:R-:W-:Y:S02]  /*15ae50*/  LOP3.LUT R42, R42, 0xffff, RZ, 0xc0, !PT ;  /* 0x0000ffff2a2a7812 */ /* 0x000fe400078ec0ff */
[--C-:B------:R-:W-:Y:S02]  /*15ae60*/  PRMT R7, R41, 0x3340, R0.reuse ;  /* 0x0000334029077816 */ /* 0x100fe40000000000 */
[----:B------:R-:W-:-:S05]  /*15ae70*/  PRMT R42, R42, 0x3340, R0 ;  /* 0x000033402a2a7816 */ /* 0x000fca0000000000 */
[----:B------:R-:W-:Y:S04]  /*15ae80*/  STL [R1+0x14ac], R42 ;  /* 0x0014ac2a01007387 */ /* 0x000fe80000100800 */
[----:B------:R-:W2:Y:S04]  /*15ae90*/  LDL.LU R55, [R1+0x1e4] ;  /* 0x0001e40001377983 */ /* 0x000ea80000300800 */
[----:B------:R0:W-:Y:S04]  /*15aea0*/  STL [R1+0x15a8], R7 ;  /* 0x0015a80701007387 */ /* 0x0001e80000100800 */
[----:B------:R-:W2:Y:S04]  /*15aeb0*/  LDL.LU R49, [R1+0x208] ;  /* 0x0002080001317983 */ /* 0x000ea80000300800 */
[----:B------:R-:W2:Y:S04]  /*15aec0*/  LDL.LU R60, [R1+0x224] ;  /* 0x00022400013c7983 */ /* 0x000ea80000300800 */
[----:B0-----:R-:W2:Y:S01]  /*15aed0*/  LDL.LU R7, [R1+0x1e0] ;  /* 0x0001e00001077983 */ /* 0x001ea20000300800 */
[----:B----4-:R-:W-:-:S03]  /*15aee0*/  LOP3.LUT R43, R61, 0xffff, RZ, 0xc0, !PT ;  /* 0x0000ffff3d2b7812 */ /* 0x010fc600078ec0ff */
[----:B------:R-:W4:Y:S01]  /*15aef0*/  LDL.LU R61, [R1+0x200] ;  /* 0x00020000013d7983 */ /* 0x000f220000300800 */
[----:B---3--:R-:W-:Y:S02]  /*15af00*/  LOP3.LUT R44, R53, 0xffff, RZ, 0xc0, !PT ;  /* 0x0000ffff352c7812 */ /* 0x008fe400078ec0ff */
[----:B--2---:R-:W-:Y:S02]  /*15af10*/  LOP3.LUT R45, R4, 0xffff, RZ, 0xc0, !PT ;  /* 0x0000ffff042d7812 */ /* 0x004fe400078ec0ff */
[----:B------:R-:W-:Y:S02]  /*15af20*/  PRMT R42, R44, 0x3340, R43 ;  /* 0x000033402c2a7816 */ /* 0x000fe4000000002b */
[----:B------:R-:W-:-:S04]  /*15af30*/  PRMT R41, R45, 0x3340, R0 ;  /* 0x000033402d297816 */ /* 0x000fc80000000000 */
[----:B------:R-:W-:Y:S02]  /*15af40*/  PRMT R4, R42, 0x5410, R41 ;  /* 0x000054102a047816 */ /* 0x000fe40000000029 */
[----:B------:R-:W-:Y:S02]  /*15af50*/  SHF.R.U32.HI R42, RZ, 0x8, R44 ;  /* 0x00000008ff2a7819 */ /* 0x000fe4000001162c */
[----:B------:R-:W-:Y:S02]  /*15af60*/  SHF.R.U32.HI R41, RZ, 0x8, R43 ;  /* 0x00000008ff297819 */ /* 0x000fe4000001162b */
[----:B------:R-:W-:Y:S02]  /*15af70*/  LOP3.LUT R42, R42, 0xffff, RZ, 0xc0, !PT ;  /* 0x0000ffff2a2a7812 */ /* 0x000fe400078ec0ff */
[----:B------:R-:W-:Y:S01]  /*15af80*/  LOP3.LUT R41, R41, 0xffff, RZ, 0xc0, !PT ;  /* 0x0000ffff29297812 */ /* 0x000fe200078ec0ff */
[----:B------:R0:W-:Y:S01]  /*15af90*/  STL [R1+0x1880], R4 ;  /* 0x0018800401007387 */ /* 0x0001e20000100800 */
[----:B------:R-:W-:-:S02]  /*15afa0*/  IADD3 R52, P6, R47, R35, RZ ;  /* 0x000000232f347210 */ /* 0x000fc40007fde0ff */
[----:B------:R-:W-:Y:S02]  /*15afb0*/  SHF.R.U32.HI R43, RZ, 0x8, R45 ;  /* 0x00000008ff2b7819 */ /* 0x000fe4000001162d */
[----:B0-----:R-:W-:Y:S01]  /*15afc0*/  PRMT R4, R42, 0x3340, R41 ;  /* 0x000033402a047816 */ /* 0x001fe20000000029 */
[----:B------:R-:W-:Y:S01]  /*15afd0*/  IMAD.X R53, R40, 0x1, R32, P6 ;  /* 0x0000000128357824 */ /* 0x000fe200030e0620 */
[----:B------:R-:W-:Y:S02]  /*15afe0*/  LOP3.LUT R43, R43, 0xffff, RZ, 0xc0, !PT ;  /* 0x0000ffff2b2b7812 */ /* 0x000fe400078ec0ff */
[----:B------:R-:W-:Y:S02]  /*15aff0*/  LOP3.LUT R42, R58, 0xffff, RZ, 0xc0, !PT ;  /* 0x0000ffff3a2a7812 */ /* 0x000fe400078ec0ff */
[----:B------:R-:W-:Y:S02]  /*15b000*/  LOP3.LUT R41, R5, 0xffff, RZ, 0xc0, !PT ;  /* 0x0000ffff05297812 */ /* 0x000fe400078ec0ff */
[----:B------:R-:W-:-:S02]  /*15b010*/  SHF.R.U32.HI R44, RZ, 0x8, R42 ;  /* 0x00000008ff2c7819 */ /* 0x000fc4000001162a */
[--C-:B------:R-:W-:Y:S02]  /*15b020*/  PRMT R5, R42, 0x3340, R41.reuse ;  /* 0x000033402a057816 */ /* 0x100fe40000000029 */
[----:B------:R-:W-:Y:S01]  /*15b030*/  SHF.R.U32.HI R41, RZ, 0x8, R41 ;  /* 0x00000008ff297819 */ /* 0x000fe20000011629 */
[----:B------:R-:W-:Y:S01]  /*15b040*/  STL.64 [R1+0x9c0], R52 ;  /* 0x0009c03401007387 */ /* 0x000fe20000100a00 */
[----:B------:R-:W-:Y:S02]  /*15b050*/  LOP3.LUT R42, R44, 0xffff, RZ, 0xc0, !PT ;  /* 0x0000ffff2c2a7812 */ /* 0x000fe400078ec0ff */
[----:B------:R-:W-:Y:S01]  /*15b060*/  LOP3.LUT R41, R41, 0xffff, RZ, 0xc0, !PT ;  /* 0x0000ffff29297812 */ /* 0x000fe200078ec0ff */
[----:B------:R0:W-:Y:S04]  /*15b070*/  STL [R1+0x1804], R4 ;  /* 0x0018040401007387 */ /* 0x0001e80000100800 */
[----:B------:R1:W-:Y:S01]  /*15b080*/  STL [R1+0x8444], R5 ;  /* 0x0084440501007387 */ /* 0x0003e20000100800 */
[----:B0-----:R-:W-:-:S02]  /*15b090*/  PRMT R4, R43, 0x3340, R0 ;  /* 0x000033402b047816 */ /* 0x001fc40000000000 */
[----:B-1----:R-:W-:-:S03]  /*15b0a0*/  PRMT R5, R42, 0x3340, R41 ;  /* 0x000033402a057816 */ /* 0x002fc60000000029 */
[----:B------:R0:W-:Y:S01]  /*15b0b0*/  STL [R1+0x15a4], R4 ;  /* 0x0015a40401007387 */ /* 0x0001e20000100800 */
[----:B------:R-:W-:-:S03]  /*15b0c0*/  LOP3.LUT R46, R59, 0xffff, RZ, 0xc0, !PT ;  /* 0x0000ffff3b2e7812 */ /* 0x000fc600078ec0ff */
[----:B------:R1:W-:Y:S04]  /*15b0d0*/  STL [R1+0x1824], R5 ;  /* 0x0018240501007387 */ /* 0x0003e80000100800 */
[----:B------:R-:W2:Y:S01]  /*15b0e0*/  LDL.LU R59, [R1+0x218] ;  /* 0x00021800013b7983 */ /* 0x000ea20000300800 */
[----:B0-----:R-:W-:-:S03]  /*15b0f0*/  LOP3.LUT R4, R55, 0xffff, RZ, 0xc0, !PT ;  /* 0x0000ffff37047812 */ /* 0x001fc600078ec0ff */
[----:B------:R-:W3:Y:S01]  /*15b100*/  LDL.LU R55, [R1+0x1d0] ;  /* 0x0001d00001377983 */ /* 0x000ee20000300800 */
[----:B------:R-:W-:-:S03]  /*15b110*/  LOP3.LUT R45, R49, 0xffff, RZ, 0xc0, !PT ;  /* 0x0000ffff312d7812 */ /* 0x000fc600078ec0ff */
[----:B------:R-:W3:Y:S01]  /*15b120*/  LDL.LU R49, [R1+0x1f4] ;  /* 0x0001f40001317983 */ /* 0x000ee20000300800 */
[----:B------:R-:W-:-:S03]  /*15b130*/  LOP3.LUT R44, R60, 0xffff, RZ, 0xc0, !PT ;  /* 0x0000ffff3c2c7812 */ /* 0x000fc600078ec0ff */
[----:B------:R-:W3:Y:S01]  /*15b140*/  LDL.LU R60, [R1+0x2c8] ;  /* 0x0002c800013c7983 */ /* 0x000ee20000300800 */
[----:B-1----:R-:W-:-:S03]  /*15b150*/  LOP3.LUT R5, R7, 0xffff, RZ, 0xc0, !PT ;  /* 0x0000ffff07057812 */ /* 0x002fc600078ec0ff */
[----:B------:R-:W3:Y:S01]  /*15b160*/  LDL.LU R7, [R1+0x288] ;  /* 0x0002880001077983 */ /* 0x000ee20000300800 */
[----:B----4-:R-:W-:-:S03]  /*15b170*/  LOP3.LUT R43, R61, 0xffff, RZ, 0xc0, !PT ;  /* 0x0000ffff3d2b7812 */ /* 0x010fc600078ec0ff */
[----:B------:R-:W4:Y:S01]  /*15b180*/  LDL.LU R61, [R1+0x2a8] ;  /* 0x0002a800013d7983 */ /* 0x000f220000300800 */
[----:B------:R-:W-:Y:S02]  /*15b190*/  PRMT R41, R4, 0x3340, R0 ;  /* 0x0000334004297816 */ /* 0x000fe40000000000 */
[----:B------:R-:W-:-:S04]  /*15b1a0*/  PRMT R42, R46, 0x3340, R45 ;  /* 0x000033402e2a7816 */ /* 0x000fc8000000002d */
[----:B------:R-:W-:Y:S02]  /*15b1b0*/  PRMT R42, R42, 0x5410, R41 ;  /* 0x000054102a2a7816 */ /* 0x000fe40000000029 */
[----:B------:R-:W-:-:S03]  /*15b1c0*/  PRMT R41, R5, 0x3340, R0 ;  /* 0x0000334005297816 */ /* 0x000fc60000000000 */
[----:B------:R0:W-:Y:S01]  /*15b1d0*/  STL [R1+0x187c], R42 ;  /* 0x00187c2a01007387 */ /* 0x0001e20000100800 */
[----:B------:R-:W-:Y:S02]  /*15b1e0*/  SHF.R.U32.HI R46, RZ, 0x8, R46 ;  /* 0x00000008ff2e7819 */ /* 0x000fe4000001162e */
[----:B0-----:R-:W-:-:S04]  /*15b1f0*/  PRMT R42, R44, 0x3340, R43 ;  /* 0x000033402c2a7816 */ /* 0x001fc8000000002b */
[----:B------:R-:W-:Y:S02]  /*15b200*/  PRMT R41, R42, 0x5410, R41 ;  /* 0x000054102a297816 */ /* 0x000fe40000000029 */
[----:B------:R-:W-:Y:S02]  /*15b210*/  SHF.R.U32.HI R42, RZ, 0x8, R45 ;  /* 0x00000008ff2a7819 */ /* 0x000fe4000001162d */
[----:B------:R-:W-:Y:S01]  /*15b220*/  IADD3 R52, P6, R47, R31, RZ ;  /* 0x0000001f2f347210 */ /* 0x000fe20007fde0ff */
[----:B------:R0:W-:Y:S01]  /*15b230*/  STL [R1+0x1878], R41 ;  /* 0x0018782901007387 */ /* 0x0001e20000100800 */
[----:B------:R-:W-:Y:S02]  /*15b240*/  LOP3.LUT R42, R42, 0xffff, RZ, 0xc0, !PT ;  /* 0x0000ffff2a2a7812 */ /* 0x000fe400078ec0ff */
[----:B------:R-:W-:Y:S01]  /*15b250*/  SHF.R.U32.HI R44, RZ, 0x8, R44 ;  /* 0x00000008ff2c7819 */ /* 0x000fe2000001162c */
[----:B------:R-:W-:Y:S01]  /*15b260*/  IMAD.X R53, R40, 0x1, R28, P6 ;  /* 0x0000000128357824 */ /* 0x000fe200030e061c */
[----:B0-----:R-:W-:-:S02]  /*15b270*/  SHF.R.U32.HI R41, RZ, 0x8, R43 ;  /* 0x00000008ff297819 */ /* 0x001fc4000001162b */
[----:B------:R-:W-:Y:S02]  /*15b280*/  LOP3.LUT R43, R46, 0xffff, RZ, 0xc0, !PT ;  /* 0x0000ffff2e2b7812 */ /* 0x000fe400078ec0ff */
[----:B------:R-:W-:Y:S02]  /*15b290*/  LOP3.LUT R44, R44, 0xffff, RZ, 0xc0, !PT ;  /* 0x0000ffff2c2c7812 */ /* 0x000fe400078ec0ff */
[----:B------:R-:W-:Y:S02]  /*15b2a0*/  PRMT R45, R43, 0x3340, R42 ;  /* 0x000033402b2d7816 */ /* 0x000fe4000000002a */
[----:B------:R-:W-:Y:S02]  /*15b2b0*/  LOP3.LUT R41, R41, 0xffff, RZ, 0xc0, !PT ;  /* 0x0000ffff29297812 */ /* 0x000fe400078ec0ff */
[----:B------:R-:W-:Y:S02]  /*15b2c0*/  IADD3 R42, P6, R47, R30, RZ ;  /* 0x0000001e2f2a7210 */ /* 0x000fe40007fde0ff */
[----:B------:R-:W-:Y:S01]  /*15b2d0*/  PRMT R41, R44, 0x3340, R41 ;  /* 0x000033402c297816 */ /* 0x000fe20000000029 */
[----:B------:R-:W-:Y:S02]  /*15b2e0*/  STL.64 [R1+0x9b8], R52 ;  /* 0x0009b83401007387 */ /* 0x000fe40000100a00 */
[----:B------:R-:W-:-:S02]  /*15b2f0*/  IMAD.X R43, R40, 0x1, R27, P6 ;  /* 0x00000001282b7824 */ /* 0x000fc400030e061b */
[----:B------:R-:W-:Y:S04]  /*15b300*/  STL [R1+0x17f8], R45 ;  /* 0x0017f82d01007387 */ /* 0x000fe80000100800 */
[----:B------:R-:W-:Y:S04]  /*15b310*/  STL [R1+0x17d8], R41 ;  /* 0x0017d82901007387 */ /* 0x000fe80000100800 */
[----:B------:R0:W-:Y:S02]  /*15b320*/  STL.64 [R1+0x9b0], R42 ;  /* 0x0009b02a01007387 */ /* 0x0001e40000100a00 */
[----:B0-----:R-:W-:-:S04]  /*15b330*/  SHF.R.U32.HI R42, RZ, 0x8, R5 ;  /* 0x00000008ff2a7819 */ /* 0x001fc80000011605 */
[----:B------:R-:W-:Y:S02]  /*15b340*/  LOP3.LUT R42, R42, 0xffff, RZ, 0xc0, !PT ;  /* 0x0000ffff2a2a7812 */ /* 0x000fe400078ec0ff */
[----:B------:R-:W-:Y:S02]  /*15b350*/  SHF.R.U32.HI R41, RZ, 0x8, R4 ;  /* 0x00000008ff297819 */ /* 0x000fe40000011604 */
[--C-:B------:R-:W-:Y:S02]  /*15b360*/  PRMT R5, R42, 0x3340, R0.reuse ;  /* 0x000033402a057816 */ /* 0x100fe40000000000 */
[----:B------:R-:W-:Y:S02]  /*15b370*/  LOP3.LUT R41, R41, 0xffff, RZ, 0xc0, !PT ;  /* 0x0000ffff29297812 */ /* 0x000fe400078ec0ff */
[----:B--2---:R-:W-:Y:S01]  /*15b380*/  LOP3.LUT R46, R59, 0xffff, RZ, 0xc0, !PT ;  /* 0x0000ffff3b2e7812 */ /* 0x004fe200078ec0ff */
[----:B------:R0:W-:Y:S01]  /*15b390*/  STL [R1+0x15a0], R5 ;  /* 0x0015a00501007387 */ /* 0x0001e20000100800 */
[----:B------:R-:W-:-:S02]  /*15b3a0*/  PRMT R4, R41, 0x3340, R0 ;  /* 0x0000334029047816 */ /* 0x000fc40000000000 */
[----:B---3--:R-:W-:Y:S02]  /*15b3b0*/  LOP3.LUT R45, R49, 0xffff, RZ, 0xc0, !PT ;  /* 0x0000ffff312d7812 */ /* 0x008fe400078ec0ff */
[----:B0-----:R-:W-:Y:S02]  /*15b3c0*/  LOP3.LUT R5, R55, 0xffff, RZ, 0xc0, !PT ;  /* 0x0000ffff37057812 */ /* 0x001fe400078ec0ff */
[----:B------:R-:W-:Y:S02]  /*15b3d0*/  PRMT R42, R46, 0x3340, R45 ;  /* 0x000033402e2a7816 */ /* 0x000fe4000000002d */
[----:B------:R-:W-:Y:S01]  /*15b3e0*/  PRMT R41, R5, 0x3340, R0 ;  /* 0x0000334005297816 */ /* 0x000fe20000000000 */
[----:B------:R0:W-:Y:S01]  /*15b3f0*/  STL [R1+0x14fc], R4 ;  /* 0x0014fc0401007387 */ /* 0x0001e20000100800 */
[----:B------:R-:W-:Y:S02]  /*15b400*/  LOP3.LUT R44, R60, 0xffff, RZ, 0xc0, !PT ;  /* 0x0000ffff3c2c7812 */ /* 0x000fe400078ec0ff */
[----:B------:R-:W-:Y:S01]  /*15b410*/  PRMT R41, R42, 0x5410, R41 ;  /* 0x000054102a297816 */ /* 0x000fe20000000029 */
[----:B------:R-:W2:Y:S01]  /*15b420*/  LDL.LU R53, [R1+0x2cc] ;  /* 0x0002cc0001357983 */ /* 0x000ea20000300800 */
[----:B------:R-:W-:-:S03]  /*15b430*/  LOP3.LUT R7, R7, 0xffff, RZ, 0xc0, !PT ;  /* 0x0000ffff07077812 */ /* 0x000fc600078ec0ff */
[----:B0-----:R-:W3:Y:S04]  /*15b440*/  LDL.LU R4, [R1+0x28c] ;  /* 0x00028c0001047983 */ /* 0x001ee80000300800 */
[----:B------:R0:W-:Y:S04]  /*15b450*/  STL [R1+0x1874], R41 ;  /* 0x0018742901007387 */ /* 0x0001e80000100800 */
[----:B------:R-:W3:Y:S01]  /*15b460*/  LDL.LU R58, [R1+0x2ac] ;  /* 0x0002ac00013a7983 */ /* 0x000ee20000300800 */
[----:B0-----:R-:W-:Y:S02]  /*15b470*/  PRMT R41, R7, 0x3340, R0 ;  /* 0x0000334007297816 */ /* 0x001fe40000000000 */
[----:B------:R-:W-:-:S02]  /*15b480*/  IADD3 R60, P6, R47, R29, RZ ;  /* 0x0000001d2f3c7210 */ /* 0x000fc40007fde0ff */
[----:B------:R-:W-:Y:S02]  /*15b490*/  SHF.R.U32.HI R46, RZ, 0x8, R46 ;  /* 0x00000008ff2e7819 */ /* 0x000fe4000001162e */
[----:B----4-:R-:W-:-:S04]  /*15b4a0*/  LOP3.LUT R43, R61, 0xffff, RZ, 0xc0, !PT ;  /* 0x0000ffff3d2b7812 */ /* 0x010fc800078ec0ff */
[----:B------:R-:W-:-:S04]  /*15b4b0*/  PRMT R42, R44, 0x3340, R43 ;  /* 0x000033402c2a7816 */ /* 0x000fc8000000002b */
[----:B------:R-:W-:Y:S02]  /*15b4c0*/  PRMT R41, R42, 0x5410, R41 ;  /* 0x000054102a297816 */ /* 0x000fe40000000029 */
[----:B------:R-:W-:-:S03]  /*15b4d0*/  SHF.R.U32.HI R42, RZ, 0x8, R45 ;  /* 0x00000008ff2a7819 */ /* 0x000fc6000001162d */
[----:B------:R0:W-:Y:S01]  /*15b4e0*/  STL [R1+0x1870], R41 ;  /* 0x0018702901007387 */ /* 0x0001e20000100800 */
[----:B------:R-:W-:Y:S01]  /*15b4f0*/  LOP3.LUT R42, R42, 0xffff, RZ, 0xc0, !PT ;  /* 0x0000ffff2a2a7812 */ /* 0x000fe200078ec0ff */
[----:B------:R-:W-:Y:S01]  /*15b500*/  IMAD.X R61, R40, 0x1, R26, P6 ;  /* 0x00000001283d7824 */ /* 0x000fe200030e061a */
[----:B------:R-:W-:Y:S02]  /*15b510*/  SHF.R.U32.HI R44, RZ, 0x8, R44 ;  /* 0x00000008ff2c7819 */ /* 0x000fe4000001162c */
[----:B0-----:R-:W-:Y:S02]  /*15b520*/  SHF.R.U32.HI R41, RZ, 0x8, R43 ;  /* 0x00000008ff297819 */ /* 0x001fe4000001162b */
[----:B------:R-:W-:Y:S01]  /*15b530*/  LOP3.LUT R43, R46, 0xffff, RZ, 0xc0, !PT ;  /* 0x0000ffff2e2b7812 */ /* 0x000fe200078ec0ff */
[----:B------:R0:W-:Y:S03]  /*15b540*/  STL.64 [R1+0x9a8], R60 ;  /* 0x0009a83c01007387 */ /* 0x0001e60000100a00 */
[----:B------:R-:W-:Y:S01]  /*15b550*/  PRMT R42, R43, 0x3340, R42 ;  /* 0x000033402b2a7816 */ /* 0x000fe2000000002a */
[----:B------:R-:W4:Y:S01]  /*15b560*/  LDL.LU R59, [R1+0x2bc] ;  /* 0x0002bc00013b7983 */ /* 0x000f220000300800 */
[----:B------:R-:W-:-:S03]  /*15b570*/  LOP3.LUT R44, R44, 0xffff, RZ, 0xc0, !PT ;  /* 0x0000ffff2c2c7812 */ /* 0x000fc600078ec0ff */
[----:B------:R-:W4:Y:S01]  /*15b580*/  LDL.LU R55, [R1+0x284] ;  /* 0x0002840001377983 */ /* 0x000f220000300800 */
[----:B------:R-:W-:-:S03]  /*15b590*/  LOP3.LUT R41, R41, 0xffff, RZ, 0xc0, !PT ;  /* 0x0000ffff29297812 */ /* 0x000fc600078ec0ff */
[----:B------:R1:W-:Y:S01]  /*15b5a0*/  STL [R1+0x17d4], R42 ;  /* 0x0017d42a01007387 */ /* 0x0003e20000100800 */
[----:B------:R-:W-:-:S03]  /*15b5b0*/  PRMT R41, R44, 0x3340, R41 ;  /* 0x000033402c297816 */ /* 0x000fc60000000029 */
[----:B------:R-:W4:Y:S04]  /*15b5c0*/  LDL.LU R49, [R1+0x29c] ;  /* 0x00029c0001317983 */ /* 0x000f280000300800 */
[----:B0-----:R-:W4:Y:S01]  /*15b5d0*/  LDL.LU R60, [R1+0x2b8] ;  /* 0x0002b800013c7983 */ /* 0x001f220000300800 */
[----:B-1----:R-:W-:-:S03]  /*15b5e0*/  IADD3 R42, P6, R47, R25, RZ ;  /* 0x000000192f2a7210 */ /* 0x002fc60007fde0ff */
[----:B------:R-:W4:Y:S02]  /*15b5f0*/  LDL.LU R61, [R1+0x280] ;  /* 0x00028000013d7983 */ /* 0x000f240000300800 */
[----:B------:R-:W-:Y:S02]  /*15b600*/  IMAD.X R43, R40, 0x1, R23, P6 ;  /* 0x00000001282b7824 */ /* 0x000fe400030e0617 */
[----:B------:R-:W-:Y:S04]  /*15b610*/  STL [R1+0x17d0], R41 ;  /* 0x0017d02901007387 */ /* 0x000fe80000100800 */
[----:B------:R0:W-:Y:S02]  /*15b620*/  STL.64 [R1+0x1138], R42 ;  /* 0x0011382a01007387 */ /* 0x0001e40000100a00 */
[----:B0-----:R-:W-:-:S02]  /*15b630*/  SHF.R.U32.HI R42, RZ, 0x8, R7 ;  /* 0x00000008ff2a7819 */ /* 0x001fc40000011607 */
[----:B------:R-:W4:Y:S01]  /*15b640*/  LDL.LU R7, [R1+0x298] ;  /* 0x0002980001077983 */ /* 0x000f220000300800 */
[----:B------:R-:W-:Y:S02]  /*15b650*/  SHF.R.U32.HI R41, RZ, 0x8, R5 ;  /* 0x00000008ff297819 */ /* 0x000fe40000011605 */
[----:B------:R-:W-:Y:S02]  /*15b660*/  LOP3.LUT R42, R42, 0xffff, RZ, 0xc0, !PT ;  /* 0x0000ffff2a2a7812 */ /* 0x000fe400078ec0ff */
[----:B------:R-:W-:Y:S02]  /*15b670*/  LOP3.LUT R41, R41, 0xffff, RZ, 0xc0, !PT ;  /* 0x0000ffff29297812 */ /* 0x000fe400078ec0ff */
[--C-:B------:R-:W-:Y:S02]  /*15b680*/  PRMT R42, R42, 0x3340, R0.reuse ;  /* 0x000033402a2a7816 */ /* 0x100fe40000000000 */
[----:B------:R-:W-:-:S03]  /*15b690*/  PRMT R5, R41, 0x3340, R0 ;  /* 0x0000334029057816 */ /* 0x000fc60000000000 */
[----:B------:R0:W-:Y:S04]  /*15b6a0*/  STL [R1+0x14ec], R42 ;  /* 0x0014ec2a01007387 */ /* 0x0001e80000100800 */
[----:B------:R1:W-:Y:S01]  /*15b6b0*/  STL [R1+0x14e8], R5 ;  /* 0x0014e80501007387 */ /* 0x0003e20000100800 */
[----:B--2---:R-:W-:Y:S02]  /*15b6c0*/  LOP3.LUT R45, R53, 0xffff, RZ, 0xc0, !PT ;  /* 0x0000ffff352d7812 */ /* 0x004fe400078ec0ff */
[----:B---3--:R-:W-:Y:S02]  /*15b6d0*/  LOP3.LUT R44, R4, 0xffff, RZ, 0xc0, !PT ;  /* 0x0000ffff042c7812 */ /* 0x008fe400078ec0ff */
[----:B------:R-:W-:Y:S02]  /*15b6e0*/  IADD3 R4, P6, R47, R24, RZ ;  /* 0x000000182f047210 */ /* 0x000fe40007fde0ff */
[----:B------:R-:W-:-:S02]  /*15b6f0*/  PRMT R41, R44, 0x3340, R0 ;  /* 0x000033402c297816 */ /* 0x000fc40000000000 */
[----:B------:R-:W-:-:S04]  /*15b700*/  LOP3.LUT R43, R58, 0xffff, RZ, 0xc0, !PT ;  /* 0x0000ffff3a2b7812 */ /* 0x000fc800078ec0ff */
[----:B0-----:R-:W-:Y:S02]  /*15b710*/  PRMT R42, R45, 0x3340, R43 ;  /* 0x000033402d2a7816 */ /* 0x001fe4000000002b */
[----:B------:R-:W-:Y:S02]  /*15b720*/  SHF.R.U32.HI R45, RZ, 0x8, R45 ;  /* 0x00000008ff2d7819 */ /* 0x000fe4000001162d */
[----:B------:R-:W-:Y:S02]  /*15b730*/  PRMT R41, R42, 0x5410, R41 ;  /* 0x000054102a297816 */ /* 0x000fe40000000029 */
[----:B------:R-:W-:Y:S01]  /*15b740*/  SHF.R.U32.HI R42, RZ, 0x8, R43 ;  /* 0x00000008ff2a7819 */ /* 0x000fe2000001162b */
[----:B-1----:R-:W-:Y:S01]  /*15b750*/  IMAD.X R5, R40, 0x1, R22, P6 ;  /* 0x0000000128057824 */ /* 0x002fe200030e0616 */
[----:B------:R-:W-:Y:S02]  /*15b760*/  LOP3.LUT R43, R45, 0xffff, RZ, 0xc0, !PT ;  /* 0x0000ffff2d2b7812 */ /* 0x000fe400078ec0ff */
[----:B------:R-:W-:Y:S01]  /*15b770*/  LOP3.LUT R42, R42, 0xffff, RZ, 0xc0, !PT ;  /* 0x0000ffff2a2a7812 */ /* 0x000fe200078ec0ff */
[----:B------:R0:W-:Y:S04]  /*15b780*/  STL [R1+0x186c], R41 ;  /* 0x00186c2901007387 */ /* 0x0001e80000100800 */
[----:B------:R1:W-:Y:S01]  /*15b790*/  STL.64 [R1+0xa18], R4 ;  /* 0x000a180401007387 */ /* 0x0003e20000100a00 */
[----:B0-----:R-:W-:-:S02]  /*15b7a0*/  SHF.R.U32.HI R41, RZ, 0x8, R44 ;  /* 0x00000008ff297819 */ /* 0x001fc4000001162c */
[----:B-1----:R-:W-:Y:S02]  /*15b7b0*/  PRMT R5, R43, 0x3340, R42 ;  /* 0x000033402b057816 */ /* 0x002fe4000000002a */
[----:B------:R-:W-:-:S03]  /*15b7c0*/  LOP3.LUT R41, R41, 0xffff, RZ, 0xc0, !PT ;  /* 0x0000ffff29297812 */ /* 0x000fc600078ec0ff */
[----:B------:R0:W-:Y:S01]  /*15b7d0*/  STL [R1+0x17c4], R5 ;  /* 0x0017c40501007387 */ /* 0x0001e20000100800 */
[----:B------:R-:W-:-:S05]  /*15b7e0*/  PRMT R4, R41, 0x3340, R0 ;  /* 0x0000334029047816 */ /* 0x000fca0000000000 */
[----:B------:R1:W-:Y:S01]  /*15b7f0*/  STL [R1+0x14dc], R4 ;  /* 0x0014dc0401007387 */ /* 0x0003e20000100800 */
[----:B----4-:R-:W-:Y:S02]  /*15b800*/  LOP3.LUT R46, R59, 0xffff, RZ, 0xc0, !PT ;  /* 0x0000ffff3b2e7812 */ /* 0x010fe400078ec0ff */
[----:B0-----:R-:W-:-:S04]  /*15b810*/  LOP3.LUT R5, R55, 0xffff, RZ, 0xc0, !PT ;  /* 0x0000ffff37057812 */ /* 0x001fc800078ec0ff */
[----:B------:R-:W-:Y:S02]  /*15b820*/  PRMT R41, R5, 0x3340, R0 ;  /* 0x0000334005297816 */ /* 0x000fe40000000000 */
[----:B------:R-:W-:Y:S02]  /*15b830*/  LOP3.LUT R45, R49, 0xffff, RZ, 0xc0, !PT ;  /* 0x0000ffff312d7812 */ /* 0x000fe400078ec0ff */
[----:B------:R-:W2:Y:S02]  /*15b840*/  LDL.LU R49, [R1+0x90] ;  /* 0x0000900001317983 */ /* 0x000ea40000300800 */
[----:B------:R-:W-:Y:S02]  /*15b850*/  PRMT R42, R46, 0x3340, R45 ;  /* 0x000033402e2a7816 */ /* 0x000fe4000000002d */
[----:B------:R-:W-:Y:S02]  /*15b860*/  LOP3.LUT R44, R60, 0xffff, RZ, 0xc0, !PT ;  /* 0x0000ffff3c2c7812 */ /* 0x000fe400078ec0ff */
[----:B-1----:R-:W-:Y:S01]  /*15b870*/  LOP3.LUT R4, R61, 0xffff, RZ, 0xc0, !PT ;  /* 0x0000ffff3d047812 */ /* 0x002fe200078ec0ff */
[----:B------:R-:W3:Y:S04]  /*15b880*/  LDL.LU R60, [R1+0x50] ;  /* 0x00005000013c7983 */ /* 0x000ee80000300800 */
[----:B------:R-:W4:Y:S01]  /*15b890*/  LDL.LU R61, [R1+0x8c] ;  /* 0x00008c00013d7983 */ /* 0x000f220000300800 */
[----:B------:R-:W-:-:S02]  /*15b8a0*/  LOP3.LUT R43, R7, 0xffff, RZ, 0xc0, !PT ;  /* 0x0000ffff072b7812 */ /* 0x000fc400078ec0ff */
[----:B------:R-:W-:-:S05]  /*15b8b0*/  PRMT R7, R42, 0x5410, R41 ;  /* 0x000054102a077816 */ /* 0x000fca0000000029 */
[----:B------:R0:W-:Y:S04]  /*15b8c0*/  STL [R1+0x1868], R7 ;  /* 0x0018680701007387 */ /* 0x0001e80000100800 */
[----:B0-----:R-:W4:Y:S01]  /*15b8d0*/  LDL.LU R7, [R1+0x4c] ;  /* 0x00004c0001077983 */ /* 0x001f220000300800 */
[----:B------:R-:W-:Y:S02]  /*15b8e0*/  PRMT R41, R4, 0x3340, R0 ;  /* 0x0000334004297816 */ /* 0x000fe40000000000 */
[----:B------:R-:W-:-:S04]  /*15b8f0*/  PRMT R42, R44, 0x3340, R43 ;  /* 0x000033402c2a7816 */ /* 0x000fc8000000002b */
[----:B------:R-:W-:Y:S02]  /*15b900*/  PRMT R41, R42, 0x5410, R41 ;  /* 0x000054102a297816 */ /* 0x000fe40000000029 */
[----:B------:R-:W-:Y:S02]  /*15b910*/  SHF.R.U32.HI R44, RZ, 0x8, R44 ;  /* 0x00000008ff2c7819 */ /* 0x000fe4000001162c */
[----:B------:R-:W-:Y:S01]  /*15b920*/  SHF.R.U32.HI R43, RZ, 0x8, R43 ;  /* 0x00000008ff2b7819 */ /* 0x000fe2000001162b */
[----:B------:R0:W-:Y:S01]  /*15b930*/  STL [R1+0x1864], R41 ;  /* 0x0018642901007387 */ /* 0x0001e20000100800 */
[----:B------:R-:W-:Y:S02]  /*15b940*/  SHF.R.U32.HI R42, RZ, 0x8, R46 ;  /* 0x00000008ff2a7819 */ /* 0x000fe4000001162e */
[----:B------:R-:W-:Y:S02]  /*15b950*/  IADD3 R52, P6, R47, R21, RZ ;  /* 0x000000152f347210 */ /* 0x000fe40007fde0ff */
[----:B------:R-:W-:-:S02]  /*15b960*/  LOP3.LUT R44, R44, 0xffff, RZ, 0xc0, !PT ;  /* 0x0000ffff2c2c7812 */ /* 0x000fc400078ec0ff */
[----:B------:R-:W-:Y:S02]  /*15b970*/  LOP3.LUT R43, R43, 0xffff, RZ, 0xc0, !PT ;  /* 0x0000ffff2b2b7812 */ /* 0x000fe400078ec0ff */
[----:B0-----:R-:W-:Y:S02]  /*15b980*/  SHF.R.U32.HI R41, RZ, 0x8, R45 ;  /* 0x00000008ff297819 */ /* 0x001fe4000001162d */
[----:B------:R-:W-:Y:S02]  /*15b990*/  LOP3.LUT R42, R42, 0xffff, RZ, 0xc0, !PT ;  /* 0x0000ffff2a2a7812 */ /* 0x000fe400078ec0ff */
[----:B------:R-:W-:Y:S01]  /*15b9a0*/  LOP3.LUT R41, R41, 0xffff, RZ, 0xc0, !PT ;  /* 0x0000ffff29297812 */ /* 0x000fe200078ec0ff */
[----:B------:R-:W-:Y:S01]  /*15b9b0*/  IMAD.X R53, R40, 0x1, R18, P6 ;  /* 0x0000000128357824 */ /* 0x000fe200030e0612 */
[----:B------:R-:W-:Y:S02]  /*15b9c0*/  PRMT R43, R44, 0x3340, R43 ;  /* 0x000033402c2b7816 */ /* 0x000fe4000000002b */
[----:B------:R-:W-:-:S02]  /*15b9d0*/  PRMT R41, R42, 0x3340, R41 ;  /* 0x000033402a297816 */ /* 0x000fc40000000029 */
[----:B------:R-:W-:Y:S01]  /*15b9e0*/  STL.64 [R1+0x9e8], R52 ;  /* 0x0009e83401007387 */ /* 0x000fe20000100a00 */
[----:B------:R-:W-:-:S03]  /*15b9f0*/  SHF.R.U32.HI R42, RZ, 0x8, R5 ;  /* 0x00000008ff2a7819 */ /* 0x000fc60000011605 */
[----:B------:R-:W-:Y:S01]  /*15ba00*/  STL [R1+0x17b8], R43 ;  /* 0x0017b82b01007387 */ /* 0x000fe20000100800 */
[----:B------:R-:W-:-:S03]  /*15ba10*/  IADD3 R44, P6, R47, R20, RZ ;  /* 0x000000142f2c7210 */ /* 0x000fc60007fde0ff */
[----:B------:R0:W-:Y:S01]  /*15ba20*/  STL [R1+0x17b4], R41 ;  /* 0x0017b42901007387 */ /* 0x0001e20000100800 */
[----:B------:R-:W-:Y:S01]  /*15ba30*/  LOP3.LUT R42, R42, 0xffff, RZ, 0xc0, !PT ;  /* 0x0000ffff2a2a7812 */ /* 0x000fe200078ec0ff */
[----:B------:R-:W-:Y:S01]  /*15ba40*/  IMAD.X R45, R40, 0x1, R16, P6 ;  /* 0x00000001282d7824 */ /* 0x000fe200030e0610 */
[----:B0-----:R-:W-:-:S04]  /*15ba50*/  SHF.R.U32.HI R41, RZ, 0x8, R4 ;  /* 0x00000008ff297819 */ /* 0x001fc80000011604 */
[----:B------:R-:W-:Y:S02]  /*15ba60*/  LOP3.LUT R41, R41, 0xffff, RZ, 0xc0, !PT ;  /* 0x0000ffff29297812 */ /* 0x000fe400078ec0ff */
[--C-:B------:R-:W-:Y:S02]  /*15ba70*/  PRMT R4, R42, 0x3340, R0.reuse ;  /* 0x000033402a047816 */ /* 0x100fe40000000000 */
[----:B------:R-:W-:Y:S01]  /*15ba80*/  PRMT R5, R41, 0x3340, R0 ;  /* 0x0000334029057816 */ /* 0x000fe20000000000 */
[----:B------:R-:W-:Y:S04]  /*15ba90*/  STL.64 [R1+0x9d8], R44 ;  /* 0x0009d82c01007387 */ /* 0x000fe80000100a00 */
[----:B------:R0:W-:Y:S04]  /*15baa0*/  STL [R1+0x14d4], R4 ;  /* 0x0014d40401007387 */ /* 0x0001e80000100800 */
[----:B------:R1:W-:Y:S01]  /*15bab0*/  STL [R1+0x14d0], R5 ;  /* 0x0014d00501007387 */ /* 0x0003e20000100800 */
[----:B0-----:R-:W-:-:S03]  /*15bac0*/  LOP3.LUT R4, R3, 0xffff, RZ, 0xc0, !PT ;  /* 0x0000ffff03047812 */ /* 0x001fc600078ec0ff */
[----:B------:R-:W4:Y:S01]  /*15bad0*/  LDL.LU R3, [R1+0x85d4] ;  /* 0x0085d40001037983 */ /* 0x000f220000300800 */
[----:B-1----:R-:W-:-:S03]  /*15bae0*/  LOP3.LUT R5, R6, 0xffff, RZ, 0xc0, !PT ;  /* 0x0000ffff06057812 */ /* 0x002fc600078ec0ff */
[----:B------:R-:W4:Y:S04]  /*15baf0*/  LDL.LU R6, [R1+0x85d0] ;  /* 0x0085d00001067983 */ /* 0x000f280000300800 */
[----:B------:R-:W4:Y:S01]  /*15bb00*/  LDL.LU R55, [R1+0x74] ;  /* 0x0000740001377983 */ /* 0x000f220000300800 */
[----:B--2---:R-:W-:-:S03]  /*15bb10*/  LOP3.LUT R46, R49, 0xffff, RZ, 0xc0, !PT ;  /* 0x0000ffff312e7812 */ /* 0x004fc600078ec0ff */
[----:B------:R-:W2:Y:S01]  /*15bb20*/  LDL.LU R49, [R1+0x34] ;  /* 0x0000340001317983 */ /* 0x000ea20000300800 */
[----:B---3--:R-:W-:-:S03]  /*15bb30*/  LOP3.LUT R45, R60, 0xffff, RZ, 0xc0, !PT ;  /* 0x0000ffff3c2d7812 */ /* 0x008fc600078ec0ff */
[----:B------:R-:W3:Y:S01]  /*15bb40*/  LDL.LU R60, [R1+0x198] ;  /* 0x00019800013c7983 */ /* 0x000ee20000300800 */
[----:B----4-:R-:W-:-:S03]  /*15bb50*/  LOP3.LUT R44, R61, 0xffff, RZ, 0xc0, !PT ;  /* 0x0000ffff3d2c7812 */ /* 0x010fc600078ec0ff */
[----:B------:R-:W4:Y:S01]  /*15bb60*/  LDL.LU R61, [R1+0x108] ;  /* 0x00010800013d7983 */ /* 0x000f220000300800 */
[----:B------:R-:W-:-:S03]  /*15bb70*/  LOP3.LUT R43, R7, 0xffff, RZ, 0xc0, !PT ;  /* 0x0000ffff072b7812 */ /* 0x000fc600078ec0ff */
        /* <DEDUP_REMOVED lines=25> */
[----:B------:R0:W-:Y:S04]  /*15bd10*/  STL [R1+0x17a4], R41 ;  /* 0x0017a42901007387 */ /* 0x0001e80000100800 */
[----:B------:R1:W-:Y:S01]  /*15bd20*/  STL.64 [R1+0x1178], R42 ;  /* 0x0011782a01007387 */ /* 0x0003e20000100a00 */
[----:B0-----:R-:W-:Y:S02]  /*15bd30*/  SHF.R.U32.HI R41, RZ, 0x8, R4 ;  /* 0x00000008ff297819 */ /* 0x001fe40000011604 */
[----:B-1----:R-:W-:-:S04]  /*15bd40*/  SHF.R.U32.HI R42, RZ, 0x8, R5 ;  /* 0x00000008ff2a7819 */ /* 0x002fc80000011605 */
[----:B------:R-:W-:Y:S02]  /*15bd50*/  LOP3.LUT R42, R42, 0xffff, RZ, 0xc0, !PT ;  /* 0x0000ffff2a2a7812 */ /* 0x000fe400078ec0ff */
[----:B------:R-:W-:Y:S02]  /*15bd60*/  LOP3.LUT R41, R41, 0xffff, RZ, 0xc0, !PT ;  /* 0x0000ffff29297812 */ /* 0x000fe400078ec0ff */
[--C-:B------:R-:W-:Y:S02]  /*15bd70*/  PRMT R5, R42, 0x3340, R0.reuse ;  /* 0x000033402a057816 */ /* 0x100fe40000000000 */
[----:B------:R-:W-:Y:S02]  /*15bd80*/  PRMT R4, R41, 0x3340, R0 ;  /* 0x0000334029047816 */ /* 0x000fe40000000000 */
[----:B------:R-:W-:Y:S01]  /*15bd90*/  LOP3.LUT R46, R55, 0xffff, RZ, 0xc0, !PT ;  /* 0x0000ffff372e7812 */ /* 0x000fe200078ec0ff */
[----:B------:R0:W-:Y:S04]  /*15bda0*/  STL [R1+0x14c8], R5 ;  /* 0x0014c80501007387 */ /* 0x0001e80000100800 */
[----:B------:R4:W-:Y:S01]  /*15bdb0*/  STL [R1+0x2f8], R4 ;  /* 0x0002f80401007387 */ /* 0x0009e20000100800 */
[----:B------:R-:W-:-:S03]  /*15bdc0*/  IADD3 R58, P6, R47, R13, RZ ;  /* 0x0000000d2f3a7210 */ /* 0x000fc60007fde0ff */
[----:B------:R-:W4:Y:S01]  /*15bdd0*/  LDL.LU R53, [R1+0x80] ;  /* 0x0000800001357983 */ /* 0x000f220000300800 */
[----:B0-----:R-:W-:-:S03]  /*15bde0*/  LOP3.LUT R5, R48, 0xffff, RZ, 0xc0, !PT ;  /* 0x0000ffff30057812 */ /* 0x001fc600078ec0ff */
[----:B------:R-:W4:Y:S01]  /*15bdf0*/  LDL.LU R48, [R1+0x40] ;  /* 0x0000400001307983 */ /* 0x000f220000300800 */
[----:B------:R-:W-:Y:S01]  /*15be00*/  PRMT R41, R5, 0x3340, R0 ;  /* 0x0000334005297816 */ /* 0x000fe20000000000 */
[----:B------:R-:W-:Y:S01]  /*15be10*/  IMAD.X R59, R40, 0x1, R11, P6 ;  /* 0x00000001283b7824 */ /* 0x000fe200030e060b */
[----:B--2---:R-:W-:-:S04]  /*15be20*/  LOP3.LUT R45, R49, 0xffff, RZ, 0xc0, !PT ;  /* 0x0000ffff312d7812 */ /* 0x004fc800078ec0ff */
[----:B------:R-:W-:Y:S02]  /*15be30*/  PRMT R42, R46, 0x3340, R45 ;  /* 0x000033402e2a7816 */ /* 0x000fe4000000002d */
[----:B---3--:R-:W-:Y:S02]  /*15be40*/  LOP3.LUT R44, R60, 0xffff, RZ, 0xc0, !PT ;  /* 0x0000ffff3c2c7812 */ /* 0x008fe400078ec0ff */
[----:B----4-:R-:W-:Y:S02]  /*15be50*/  LOP3.LUT R4, R61, 0xffff, RZ, 0xc0, !PT ;  /* 0x0000ffff3d047812 */ /* 0x010fe400078ec0ff */
[----:B------:R-:W-:Y:S02]  /*15be60*/  LOP3.LUT R43, R7, 0xffff, RZ, 0xc0, !PT ;  /* 0x0000ffff072b7812 */ /* 0x000fe400078ec0ff */
[----:B------:R-:W-:Y:S02]  /*15be70*/  PRMT R7, R42, 0x5410, R41 ;  /* 0x000054102a077816 */ /* 0x000fe40000000029 */
[----:B------:R-:W-:-:S02]  /*15be80*/  PRMT R41, R4, 0x3340, R0 ;  /* 0x0000334004297816 */ /* 0x000fc40000000000 */
[----:B------:R-:W-:Y:S01]  /*15be90*/  PRMT R42, R44, 0x3340, R43 ;  /* 0x000033402c2a7816 */ /* 0x000fe2000000002b */
[----:B------:R0:W-:Y:S03]  /*15bea0*/  STL [R1+0x1858], R7 ;  /* 0x0018580701007387 */ /* 0x0001e60000100800 */
[----:B0-----:R-:W-:-:S05]  /*15beb0*/  PRMT R7, R42, 0x5410, R41 ;  /* 0x000054102a077816 */ /* 0x001fca0000000029 */
[----:B------:R-:W-:Y:S04]  /*15bec0*/  STL [R1+0x1854], R7 ;  /* 0x0018540701007387 */ /* 0x000fe80000100800 */
[----:B------:R0:W-:Y:S04]  /*15bed0*/  STL.64 [R1+0x1170], R58 ;  /* 0x0011703a01007387 */ /* 0x0001e80000100a00 */
[----:B0-----:R-:W2:Y:S04]  /*15bee0*/  LDL.LU R58, [R1+0x19c] ;  /* 0x00019c00013a7983 */ /* 0x001ea80000300800 */
[----:B------:R-:W3:Y:S04]  /*15bef0*/  LDL.LU R59, [R1+0x120] ;  /* 0x00012000013b7983 */ /* 0x000ee80000300800 */
[----:B------:R-:W4:Y:S04]  /*15bf00*/  LDL.LU R49, [R1+0x15c] ;  /* 0x00015c0001317983 */ /* 0x000f280000300800 */
[----:B------:R-:W4:Y:S04]  /*15bf10*/  LDL.LU R60, [R1+0x188] ;  /* 0x00018800013c7983 */ /* 0x000f280000300800 */
[----:B------:R-:W4:Y:S04]  /*15bf20*/  LDL.LU R61, [R1+0xf4] ;  /* 0x0000f400013d7983 */ /* 0x000f280000300800 */
[----:B------:R-:W4:Y:S01]  /*15bf30*/  LDL.LU R7, [R1+0x138] ;  /* 0x0001380001077983 */ /* 0x000f220000300800 */
[----:B------:R-:W-:-:S02]  /*15bf40*/  SHF.R.U32.HI R44, RZ, 0x8, R44 ;  /* 0x00000008ff2c7819 */ /* 0x000fc4000001162c */
[----:B------:R-:W-:Y:S02]  /*15bf50*/  SHF.R.U32.HI R43, RZ, 0x8, R43 ;  /* 0x00000008ff2b7819 */ /* 0x000fe4000001162b */
[----:B------:R-:W-:Y:S02]  /*15bf60*/  LOP3.LUT R44, R44, 0xffff, RZ, 0xc0, !PT ;  /* 0x0000ffff2c2c7812 */ /* 0x000fe400078ec0ff */
[----:B------:R-:W-:Y:S02]  /*15bf70*/  LOP3.LUT R43, R43, 0xffff, RZ, 0xc0, !PT ;  /* 0x0000ffff2b2b7812 */ /* 0x000fe400078ec0ff */
[----:B------:R-:W-:Y:S02]  /*15bf80*/  SHF.R.U32.HI R42, RZ, 0x8, R46 ;  /* 0x00000008ff2a7819 */ /* 0x000fe4000001162e */
[----:B------:R-:W-:Y:S02]  /*15bf90*/  SHF.R.U32.HI R41, RZ, 0x8, R45 ;  /* 0x00000008ff297819 */ /* 0x000fe4000001162d */
[----:B------:R-:W-:-:S02]  /*15bfa0*/  PRMT R43, R44, 0x3340, R43 ;  /* 0x000033402c2b7816 */ /* 0x000fc4000000002b */
[----:B------:R-:W-:Y:S02]  /*15bfb0*/  IADD3 R44, P6, R47, R12, RZ ;  /* 0x0000000c2f2c7210 */ /* 0x000fe40007fde0ff */
[----:B------:R-:W-:Y:S02]  /*15bfc0*/  LOP3.LUT R42, R42, 0xffff, RZ, 0xc0, !PT ;  /* 0x0000ffff2a2a7812 */ /* 0x000fe400078ec0ff */
[----:B------:R-:W-:Y:S01]  /*15bfd0*/  LOP3.LUT R41, R41, 0xffff, RZ, 0xc0, !PT ;  /* 0x0000ffff29297812 */ /* 0x000fe200078ec0ff */
[----:B------:R-:W-:-:S03]  /*15bfe0*/  IMAD.X R45, R40, 0x1, R9, P6 ;  /* 0x00000001282d7824 */ /* 0x000fc600030e0609 */
[----:B------:R-:W-:Y:S02]  /*15bff0*/  PRMT R41, R42, 0x3340, R41 ;  /* 0x000033402a297816 */ /* 0x000fe40000000029 */
[----:B------:R-:W-:Y:S01]  /*15c000*/  IADD3 R42, P6, R47, R10, RZ ;  /* 0x0000000a2f2a7210 */ /* 0x000fe20007fde0ff */
[----:B------:R0:W-:Y:S04]  /*15c010*/  STL [R1+0x1798], R43 ;  /* 0x0017982b01007387 */ /* 0x0001e80000100800 */
[----:B0-----:R-:W-:Y:S01]  /*15c020*/  IMAD.X R43, R40, 0x1, R8, P6 ;  /* 0x00000001282b7824 */ /* 0x001fe200030e0608 */
[----:B------:R-:W-:Y:S01]  /*15c030*/  SHF.R.U32.HI R40, RZ, 0x8, R5 ;  /* 0x00000008ff287819 */ /* 0x000fe20000011605 */
[----:B------:R-:W-:Y:S03]  /*15c040*/  STL [R1+0x1794], R41 ;  /* 0x0017942901007387 */ /* 0x000fe60000100800 */
[----:B------:R-:W-:Y:S01]  /*15c050*/  LOP3.LUT R40, R40, 0xffff, RZ, 0xc0, !PT ;  /* 0x0000ffff28287812 */ /* 0x000fe200078ec0ff */
[----:B------:R-:W4:Y:S01]  /*15c060*/  LDL.LU R55, [R1+0x20] ;  /* 0x0000200001377983 */ /* 0x000f220000300800 */
[----:B------:R-:W-:-:S02]  /*15c070*/  LOP3.LUT R5, R50, 0xffff, RZ, 0xc0, !PT ;  /* 0x0000ffff32057812 */ /* 0x000fc400078ec0ff */
[----:B------:R-:W-:Y:S01]  /*15c080*/  PRMT R40, R40, 0x3340, R0 ;  /* 0x0000334028287816 */ /* 0x000fe20000000000 */
[----:B------:R-:W-:Y:S04]  /*15c090*/  STL.64 [R1+0x1168], R44 ;  /* 0x0011682c01007387 */ /* 0x000fe80000100a00 */
[----:B------:R0:W-:Y:S04]  /*15c0a0*/  STL.64 [R1+0x1160], R42 ;  /* 0x0011602a01007387 */ /* 0x0001e80000100a00 */
[----:B------:R1:W-:Y:S04]  /*15c0b0*/  STL [R1+0x2e0], R40 ;  /* 0x0002e02801007387 */ /* 0x0003e80000100800 */
[----:B------:R-:W4:Y:S01]  /*15c0c0*/  LDL.LU R50, [R1+0x85cc] ;  /* 0x0085cc0001327983 */ /* 0x000f220000300800 */
[----:B0-----:R-:W-:-:S02]  /*15c0d0*/  LOP3.LUT R43, R53, 0xffff, RZ, 0xc0, !PT ;  /* 0x0000ffff352b7812 */ /* 0x001fc400078ec0ff */
[----:B------:R-:W-:Y:S02]  /*15c0e0*/  LOP3.LUT R42, R48, 0xffff, RZ, 0xc0, !PT ;  /* 0x0000ffff302a7812 */ /* 0x000fe400078ec0ff */
[----:B-1----:R-:W-:Y:S02]  /*15c0f0*/  PRMT R40, R5, 0x3340, R0 ;  /* 0x0000334005287816 */ /* 0x002fe40000000000 */
[----:B------:R-:W-:Y:S01]  /*15c100*/  PRMT R41, R43, 0x3340, R42 ;  /* 0x000033402b297816 */ /* 0x000fe2000000002a */
[----:B------:R0:W-:Y:S01]  /*15c110*/  STL [R1+0x18a4], R5 ;  /* 0x0018a40501007387 */ /* 0x0001e20000100800 */
[----:B------:R-:W-:Y:S02]  /*15c120*/  SHF.R.U32.HI R44, RZ, 0x8, R4 ;  /* 0x00000008ff2c7819 */ /* 0x000fe40000011604 */
[----:B0-----:R-:W-:Y:S02]  /*15c130*/  PRMT R5, R41, 0x5410, R40 ;  /* 0x0000541029057816 */ /* 0x001fe40000000028 */
[----:B------:R-:W-:-:S02]  /*15c140*/  SHF.R.U32.HI R41, RZ, 0x8, R43 ;  /* 0x00000008ff297819 */ /* 0x000fc4000001162b */
[----:B------:R-:W-:Y:S02]  /*15c150*/  SHF.R.U32.HI R40, RZ, 0x8, R42 ;  /* 0x00000008ff287819 */ /* 0x000fe4000001162a */
[----:B------:R-:W-:Y:S02]  /*15c160*/  LOP3.LUT R42, R44, 0xffff, RZ, 0xc0, !PT ;  /* 0x0000ffff2c2a7812 */ /* 0x000fe400078ec0ff */
[----:B------:R-:W-:Y:S02]  /*15c170*/  LOP3.LUT R41, R41, 0xffff, RZ, 0xc0, !PT ;  /* 0x0000ffff29297812 */ /* 0x000fe400078ec0ff */
[----:B------:R-:W-:Y:S01]  /*15c180*/  LOP3.LUT R40, R40, 0xffff, RZ, 0xc0, !PT ;  /* 0x0000ffff28287812 */ /* 0x000fe200078ec0ff */
[----:B------:R0:W-:Y:S03]  /*15c190*/  STL [R1+0x1850], R5 ;  /* 0x0018500501007387 */ /* 0x0001e60000100800 */
[----:B------:R-:W-:-:S02]  /*15c1a0*/  PRMT R4, R41, 0x3340, R40 ;  /* 0x0000334029047816 */ /* 0x000fc40000000028 */
[----:B0-----:R-:W-:-:S05]  /*15c1b0*/  PRMT R5, R42, 0x3340, R0 ;  /* 0x000033402a057816 */ /* 0x001fca0000000000 */
[----:B------:R-:W-:Y:S04]  /*15c1c0*/  STL [R1+0x2cc], R5 ;  /* 0x0002cc0501007387 */ /* 0x000fe80000100800 */
[----:B------:R0:W-:Y:S04]  /*15c1d0*/  STL [R1+0x17b0], R4 ;  /* 0x0017b00401007387 */ /* 0x0001e80000100800 */
[----:B------:R-:W4:Y:S04]  /*15c1e0*/  LDL.LU R53, [R1+0x268] ;  /* 0x0002680001357983 */ /* 0x000f280000300800 */
[----:B0-----:R-:W4:Y:S01]  /*15c1f0*/  LDL.LU R4, [R1+0x1fc] ;  /* 0x0001fc0001047983 */ /* 0x001f220000300800 */
[----:B--2---:R-:W-:-:S02]  /*15c200*/  LOP3.LUT R45, R58, 0xffff, RZ, 0xc0, !PT ;  /* 0x0000ffff3a2d7812 */ /* 0x004fc400078ec0ff */
[----:B---3--:R-:W-:Y:S02]  /*15c210*/  LOP3.LUT R47, R59, 0xffff, RZ, 0xc0, !PT ;  /* 0x0000ffff3b2f7812 */ /* 0x008fe400078ec0ff */
[----:B----4-:R-:W-:Y:S02]  /*15c220*/  LOP3.LUT R44, R49, 0xffff, RZ, 0xc0, !PT ;  /* 0x0000ffff312c7812 */ /* 0x010fe400078ec0ff */
[----:B------:R-:W-:Y:S02]  /*15c230*/  PRMT R40, R47, 0x3340, R0 ;  /* 0x000033402f287816 */ /* 0x000fe40000000000 */
[----:B------:R-:W-:-:S04]  /*15c240*/  PRMT R41, R45, 0x3340, R44 ;  /* 0x000033402d297816 */ /* 0x000fc8000000002c */
[----:B------:R-:W-:-:S05]  /*15c250*/  PRMT R5, R41, 0x5410, R40 ;  /* 0x0000541029057816 */ /* 0x000fca0000000028 */
[----:B------:R0:W-:Y:S04]  /*15c260*/  STL [R1+0x184c], R5 ;  /* 0x00184c0501007387 */ /* 0x0001e80000100800 */
[----:B------:R-:W2:Y:S01]  /*15c270*/  LDL.LU R59, [R1+0x220] ;  /* 0x00022000013b7983 */ /* 0x000ea20000300800 */
[----:B------:R-:W-:Y:S02]  /*15c280*/  LOP3.LUT R46, R61, 0xffff, RZ, 0xc0, !PT ;  /* 0x0000ffff3d2e7812 */ /* 0x000fe400078ec0ff */
[----:B------:R-:W-:Y:S01]  /*15c290*/  LOP3.LUT R42, R7, 0xffff, RZ, 0xc0, !PT ;  /* 0x0000ffff072a7812 */ /* 0x000fe200078ec0ff */
[----:B------:R-:W3:Y:S04]  /*15c2a0*/  LDL.LU R61, [R1+0x190] ;  /* 0x00019000013d7983 */ /* 0x000ee80000300800 */
[----:B------:R-:W4:Y:S01]  /*15c2b0*/  LDL.LU R7, [R1+0x144] ;  /* 0x0001440001077983 */ /* 0x000f220000300800 */
[----:B------:R-:W-:-:S02]  /*15c2c0*/  LOP3.LUT R43, R60, 0xffff, RZ, 0xc0, !PT ;  /* 0x0000ffff3c2b7812 */ /* 0x000fc400078ec0ff */
[----:B------:R-:W-:Y:S02]  /*15c2d0*/  PRMT R40, R46, 0x3340, R0 ;  /* 0x000033402e287816 */ /* 0x000fe40000000000 */
[----:B------:R-:W-:-:S04]  /*15c2e0*/  PRMT R41, R43, 0x3340, R42 ;  /* 0x000033402b297816 */ /* 0x000fc8000000002a */
[----:B0-----:R-:W-:Y:S02]  /*15c2f0*/  PRMT R5, R41, 0x5410, R40 ;  /* 0x0000541029057816 */ /* 0x001fe40000000028 */
[----:B------:R-:W-:-:S03]  /*15c300*/  SHF.R.U32.HI R43, RZ, 0x8, R43 ;  /* 0x00000008ff2b7819 */ /* 0x000fc6000001162b */
[----:B------:R0:W-:Y:S01]  /*15c310*/  STL [R1+0x1848], R5 ;  /* 0x0018480501007387 */ /* 0x0001e20000100800 */
[----:B------:R-:W-:Y:S02]  /*15c320*/  SHF.R.U32.HI R41, RZ, 0x8, R42 ;  /* 0x00000008ff297819 */ /* 0x000fe4000001162a */
[----:B0-----:R-:W-:Y:S02]  /*15c330*/  SHF.R.U32.HI R5, RZ, 0x8, R45 ;  /* 0x00000008ff057819 */ /* 0x001fe4000001162d */
[----:B------:R-:W-:Y:S02]  /*15c340*/  SHF.R.U32.HI R45, RZ, 0x8, R44 ;  /* 0x00000008ff2d7819 */ /* 0x000fe4000001162c */
[----:B------:R-:W-:Y:S02]  /*15c350*/  LOP3.LUT R44, R43, 0xffff, RZ, 0xc0, !PT ;  /* 0x0000ffff2b2c7812 */ /* 0x000fe400078ec0ff */
[----:B------:R-:W-:Y:S02]  /*15c360*/  SHF.R.S32.HI R40, RZ, 0x1f, R55 ;  /* 0x0000001fff287819 */ /* 0x000fe40000011437 */
[----:B------:R-:W-:-:S02]  /*15c370*/  IADD3 R48, P6, R55, R39, RZ ;  /* 0x0000002737307210 */ /* 0x000fc40007fde0ff */
[----:B------:R-:W-:Y:S02]  /*15c380*/  LOP3.LUT R43, R5, 0xffff, RZ, 0xc0, !PT ;  /* 0x0000ffff052b7812 */ /* 0x000fe400078ec0ff */
[----:B------:R-:W-:Y:S01]  /*15c390*/  LOP3.LUT R42, R45, 0xffff, RZ, 0xc0, !PT ;  /* 0x0000ffff2d2a7812 */ /* 0x000fe200078ec0ff */
[----:B------:R-:W-:Y:S01]  /*15c3a0*/  IMAD.X R49, R40, 0x1, R38, P6 ;  /* 0x0000000128317824 */ /* 0x000fe200030e0626 */
[----:B------:R-:W-:Y:S02]  /*15c3b0*/  LOP3.LUT R41, R41, 0xffff, RZ, 0xc0, !PT ;  /* 0x0000ffff29297812 */ /* 0x000fe400078ec0ff */
[----:B------:R-:W-:Y:S02]  /*15c3c0*/  PRMT R45, R43, 0x3340, R42 ;  /* 0x000033402b2d7816 */ /* 0x000fe4000000002a */
[----:B------:R-:W-:Y:S02]  /*15c3d0*/  IADD3 R42, P6, R55, R37, RZ ;  /* 0x00000025372a7210 */ /* 0x000fe40007fde0ff */
[----:B------:R-:W-:Y:S01]  /*15c3e0*/  PRMT R5, R44, 0x3340, R41 ;  /* 0x000033402c057816 */ /* 0x000fe20000000029 */
[----:B------:R0:W-:Y:S02]  /*15c3f0*/  STL.64 [R1+0x1150], R48 ;  /* 0x0011503001007387 */ /* 0x0001e40000100a00 */
[----:B------:R-:W-:-:S02]  /*15c400*/  IMAD.X R43, R40, 0x1, R34, P6 ;  /* 0x00000001282b7824 */ /* 0x000fc400030e0622 */
[----:B0-----:R-:W4:Y:S04]  /*15c410*/  LDL.LU R48, [R1+0x85c8] ;  /* 0x0085c80001307983 */ /* 0x001f280000300800 */
[----:B------:R-:W-:Y:S04]  /*15c420*/  STL [R1+0x1788], R45 ;  /* 0x0017882d01007387 */ /* 0x000fe80000100800 */
[----:B------:R-:W-:Y:S04]  /*15c430*/  STL [R1+0x1784], R5 ;  /* 0x0017840501007387 */ /* 0x000fe80000100800 */
[----:B------:R-:W4:Y:S04]  /*15c440*/  LDL.LU R58, [R1+0x264] ;  /* 0x00026400013a7983 */ /* 0x000f280000300800 */
[----:B------:R-:W4:Y:S04]  /*15c450*/  LDL.LU R49, [R1+0x1f8] ;  /* 0x0001f80001317983 */ /* 0x000f280000300800 */
[----:B------:R-:W4:Y:S04]  /*15c460*/  LDL.LU R60, [R1+0x21c] ;  /* 0x00021c00013c7983 */ /* 0x000f280000300800 */
[----:B------:R0:W-:Y:S01]  /*15c470*/  STL.64 [R1+0x1158], R42 ;  /* 0x0011582a01007387 */ /* 0x0001e20000100a00 */
[----:B------:R-:W-:-:S02]  /*15c480*/  SHF.R.U32.HI R41, RZ, 0x8, R47 ;  /* 0x00000008ff297819 */ /* 0x000fc4000001162f */
[----:B0-----:R-:W-:-:S04]  /*15c490*/  SHF.R.U32.HI R42, RZ, 0x8, R46 ;  /* 0x00000008ff2a7819 */ /* 0x001fc8000001162e */
[----:B------:R-:W-:Y:S02]  /*15c4a0*/  LOP3.LUT R42, R42, 0xffff, RZ, 0xc0, !PT ;  /* 0x0000ffff2a2a7812 */ /* 0x000fe400078ec0ff */
[----:B------:R-:W-:Y:S02]  /*15c4b0*/  LOP3.LUT R41, R41, 0xffff, RZ, 0xc0, !PT ;  /* 0x0000ffff29297812 */ /* 0x000fe400078ec0ff */
[--C-:B------:R-:W-:Y:S02]  /*15c4c0*/  PRMT R42, R42, 0x3340, R0.reuse ;  /* 0x000033402a2a7816 */ /* 0x100fe40000000000 */
[----:B------:R-:W-:Y:S02]  /*15c4d0*/  LOP3.LUT R44, R53, 0xffff, RZ, 0xc0, !PT ;  /* 0x0000ffff352c7812 */ /* 0x000fe400078ec0ff */
[----:B------:R-:W-:Y:S01]  /*15c4e0*/  LOP3.LUT R46, R4, 0xffff, RZ, 0xc0, !PT ;  /* 0x0000ffff042e7812 */ /* 0x000fe200078ec0ff */
[----:B------:R0:W-:Y:S01]  /*15c4f0*/  STL [R1+0x2c8], R42 ;  /* 0x0002c82a01007387 */ /* 0x0001e20000100800 */
[----:B------:R-:W-:-:S02]  /*15c500*/  PRMT R5, R41, 0x3340, R0 ;  /* 0x0000334029057816 */ /* 0x000fc40000000000 */
[----:B------:R-:W-:-:S03]  /*15c510*/  PRMT R41, R46, 0x3340, R0 ;  /* 0x000033402e297816 */ /* 0x000fc60000000000 */
[----:B------:R3:W-:Y:S01]  /*15c520*/  STL [R1+0x2bc], R5 ;  /* 0x0002bc0501007387 */ /* 0x0007e20000100800 */
[----:B--2---:R-:W-:-:S04]  /*15c530*/  LOP3.LUT R43, R59, 0xffff, RZ, 0xc0, !PT ;  /* 0x0000ffff3b2b7812 */ /* 0x004fc800078ec0ff */
[----:B0-----:R-:W-:-:S04]  /*15c540*/  PRMT R42, R44, 0x3340, R43 ;  /* 0x000033402c2a7816 */ /* 0x001fc8000000002b */
[----:B------:R-:W-:Y:S02]  /*15c550*/  PRMT R41, R42, 0x5410, R41 ;  /* 0x000054102a297816 */ /* 0x000fe40000000029 */
[----:B---3--:R-:W-:-:S03]  /*15c560*/  LOP3.LUT R5, R61, 0xffff, RZ, 0xc0, !PT ;  /* 0x0000ffff3d057812 */ /* 0x008fc600078ec0ff */
[----:B------:R0:W-:Y:S01]  /*15c570*/  STL [R1+0x1844], R41 ;  /* 0x0018442901007387 */ /* 0x0001e20000100800 */
[----:B----4-:R-:W-:-:S03]  /*15c580*/  LOP3.LUT R4, R7, 0xffff, RZ, 0xc0, !PT ;  /* 0x0000ffff07047812 */ /* 0x010fc600078ec0ff */
[----:B------:R-:W2:Y:S04]  /*15c590*/  LDL.LU R59, [R1+0x230] ;  /* 0x00023000013b7983 */ /* 0x000ea80000300800 */
[----:B------:R-:W3:Y:S04]  /*15c5a0*/  LDL.LU R61, [R1+0x1f0] ;  /* 0x0001f000013d7983 */ /* 0x000ee80000300800 */
[----:B------:R-:W4:Y:S01]  /*15c5b0*/  LDL.LU R7, [R1+0x20c] ;  /* 0x00020c0001077983 */ /* 0x000f220000300800 */
[----:B------:R-:W-:Y:S02]  /*15c5c0*/  SHF.R.U32.HI R42, RZ, 0x8, R44 ;  /* 0x00000008ff2a7819 */ /* 0x000fe4000001162c */
[----:B------:R-:W-:-:S02]  /*15c5d0*/  SHF.R.U32.HI R44, RZ, 0x8, R5 ;  /* 0x00000008ff2c7819 */ /* 0x000fc40000011605 */
[----:B0-----:R-:W-:Y:S02]  /*15c5e0*/  SHF.R.U32.HI R41, RZ, 0x8, R4 ;  /* 0x00000008ff297819 */ /* 0x001fe40000011604 */
[----:B------:R-:W-:Y:S02]  /*15c5f0*/  SHF.R.U32.HI R45, RZ, 0x8, R43 ;  /* 0x00000008ff2d7819 */ /* 0x000fe4000001162b */
[----:B------:R-:W-:Y:S02]  /*15c600*/  LOP3.LUT R44, R44, 0xffff, RZ, 0xc0, !PT ;  /* 0x0000ffff2c2c7812 */ /* 0x000fe400078ec0ff */
[----:B------:R-:W-:Y:S01]  /*15c610*/  LOP3.LUT R43, R41, 0xffff, RZ, 0xc0, !PT ;  /* 0x0000ffff292b7812 */ /* 0x000fe200078ec0ff */
[----:B------:R0:W-:Y:S01]  /*15c620*/  STL [R1+0x15c], R4 ;  /* 0x00015c0401007387 */ /* 0x0001e20000100800 */
[----:B------:R-:W-:Y:S02]  /*15c630*/  LOP3.LUT R42, R42, 0xffff, RZ, 0xc0, !PT ;  /* 0x0000ffff2a2a7812 */ /* 0x000fe400078ec0ff */
[----:B------:R-:W-:Y:S01]  /*15c640*/  LOP3.LUT R41, R45, 0xffff, RZ, 0xc0, !PT ;  /* 0x0000ffff2d297812 */ /* 0x000fe200078ec0ff */
[----:B------:R1:W-:Y:S03]  /*15c650*/  STL [R1+0x8448], R5 ;  /* 0x0084480501007387 */ /* 0x0003e60000100800 */
[----:B0-----:R-:W-:-:S02]  /*15c660*/  PRMT R4, R42, 0x3340, R41 ;  /* 0x000033402a047816 */ /* 0x001fc40000000029 */
[----:B-1----:R-:W-:-:S05]  /*15c670*/  PRMT R5, R44, 0x3340, R43 ;  /* 0x000033402c057816 */ /* 0x002fca000000002b */
[----:B------:R-:W-:Y:S04]  /*15c680*/  STL [R1+0x179c], R5 ;  /* 0x00179c0501007387 */ /* 0x000fe80000100800 */
[----:B------:R0:W-:Y:S01]  /*15c690*/  STL [R1+0x1778], R4 ;  /* 0x0017780401007387 */ /* 0x0001e20000100800 */
[----:B------:R-:W-:-:S03]  /*15c6a0*/  LOP3.LUT R45, R58, 0xffff, RZ, 0xc0, !PT ;  /* 0x0000ffff3a2d7812 */ /* 0x000fc600078ec0ff */
[----:B------:R-:W4:Y:S01]  /*15c6b0*/  LDL.LU R58, [R1+0x2d8] ;  /* 0x0002d800013a7983 */ /* 0x000f220000300800 */
[----:B------:R-:W-:-:S03]  /*15c6c0*/  LOP3.LUT R44, R49, 0xffff, RZ, 0xc0, !PT ;  /* 0x0000ffff312c7812 */ /* 0x000fc600078ec0ff */
[----:B------:R-:W4:Y:S01]  /*15c6d0*/  LDL.LU R49, [R1+0x2a0] ;  /* 0x0002a00001317983 */ /* 0x000f220000300800 */
[----:B------:R-:W-:Y:S02]  /*15c6e0*/  LOP3.LUT R43, R60, 0xffff, RZ, 0xc0, !PT ;  /* 0x0000ffff3c2b7812 */ /* 0x000fe400078ec0ff */
[----:B------:R-:W-:Y:S02]  /*15c6f0*/  PRMT R41, R44, 0x3340, R0 ;  /* 0x000033402c297816 */ /* 0x000fe40000000000 */
[----:B------:R-:W-:-:S04]  /*15c700*/  PRMT R42, R45, 0x3340, R43 ;  /* 0x000033402d2a7816 */ /* 0x000fc8000000002b */
[----:B0-----:R-:W-:-:S05]  /*15c710*/  PRMT R4, R42, 0x5410, R41 ;  /* 0x000054102a047816 */ /* 0x001fca0000000029 */
[----:B------:R0:W-:Y:S01]  /*15c720*/  STL [R1+0x1840], R4 ;  /* 0x0018400401007387 */ /* 0x0001e20000100800 */
[----:B------:R-:W-:-:S03]  /*15c730*/  SHF.R.U32.HI R45, RZ, 0x8, R45 ;  /* 0x00000008ff2d7819 */ /* 0x000fc6000001162d */
[----:B------:R-:W4:Y:S01]  /*15c740*/  LDL.LU R60, [R1+0x2c0] ;  /* 0x0002c000013c7983 */ /* 0x000f220000300800 */
[----:B------:R-:W-:Y:S02]  /*15c750*/  SHF.R.U32.HI R42, RZ, 0x8, R43 ;  /* 0x00000008ff2a7819 */ /* 0x000fe4000001162b */
[----:B0-----:R-:W-:Y:S02]  /*15c760*/  IADD3 R4, P6, R55, R36, RZ ;  /* 0x0000002437047210 */ /* 0x001fe40007fde0ff */
[----:B------:R-:W-:-:S03]  /*15c770*/  SHF.R.U32.HI R41, RZ, 0x8, R44 ;  /* 0x00000008ff297819 */ /* 0x000fc6000001162c */
[----:B------:R-:W-:Y:S01]  /*15c780*/  IMAD.X R5, R40, 0x1, R33, P6 ;  /* 0x0000000128057824 */ /* 0x000fe200030e0621 */
[----:B------:R-:W-:Y:S02]  /*15c790*/  LOP3.LUT R43, R45, 0xffff, RZ, 0xc0, !PT ;  /* 0x0000ffff2d2b7812 */ /* 0x000fe400078ec0ff */
[----:B------:R-:W-:Y:S02]  /*15c7a0*/  LOP3.LUT R42, R42, 0xffff, RZ, 0xc0, !PT ;  /* 0x0000ffff2a2a7812 */ /* 0x000fe400078ec0ff */
[----:B------:R0:W-:Y:S01]  /*15c7b0*/  STL.64 [R1+0x1148], R4 ;  /* 0x0011480401007387 */ /* 0x0001e20000100a00 */
[----:B------:R-:W-:Y:S02]  /*15c7c0*/  LOP3.LUT R41, R41, 0xffff, RZ, 0xc0, !PT ;  /* 0x0000ffff29297812 */ /* 0x000fe400078ec0ff */
[----:B0-----:R-:W-:Y:S02]  /*15c7d0*/  PRMT R5, R43, 0x3340, R42 ;  /* 0x000033402b057816 */ /* 0x001fe4000000002a */
[----:B------:R-:W-:-:S03]  /*15c7e0*/  PRMT R4, R41, 0x3340, R0 ;  /* 0x0000334029047816 */ /* 0x000fc60000000000 */
[----:B------:R-:W-:Y:S04]  /*15c7f0*/  STL [R1+0x1774], R5 ;  /* 0x0017740501007387 */ /* 0x000fe80000100800 */
[----:B------:R0:W-:Y:S01]  /*15c800*/  STL [R1+0x2b8], R4 ;  /* 0x0002b80401007387 */ /* 0x0001e20000100800 */
[----:B--2---:R-:W-:-:S03]  /*15c810*/  LOP3.LUT R44, R59, 0xffff, RZ, 0xc0, !PT ;  /* 0x0000ffff3b2c7812 */ /* 0x004fc600078ec0ff */
[----:B------:R-:W2:Y:S01]  /*15c820*/  LDL.LU R59, [R1+0x2dc] ;  /* 0x0002dc00013b7983 */ /* 0x000ea20000300800 */
[----:B---3--:R-:W-:-:S03]  /*15c830*/  LOP3.LUT R45, R61, 0xffff, RZ, 0xc0, !PT ;  /* 0x0000ffff3d2d7812 */ /* 0x008fc600078ec0ff */
[----:B------:R-:W3:Y:S01]  /*15c840*/  LDL.LU R61, [R1+0x2a4] ;  /* 0x0002a400013d7983 */ /* 0x000ee20000300800 */
[----:B----4-:R-:W-:Y:S02]  /*15c850*/  LOP3.LUT R43, R7, 0xffff, RZ, 0xc0, !PT ;  /* 0x0000ffff072b7812 */ /* 0x010fe400078ec0ff */
[----:B------:R-:W-:Y:S02]  /*15c860*/  PRMT R41, R45, 0x3340, R0 ;  /* 0x000033402d297816 */ /* 0x000fe40000000000 */
[----:B------:R-:W-:-:S04]  /*15c870*/  PRMT R42, R44, 0x3340, R43 ;  /* 0x000033402c2a7816 */ /* 0x000fc8000000002b */
[----:B0-----:R-:W-:-:S05]  /*15c880*/  PRMT R4, R42, 0x5410, R41 ;  /* 0x000054102a047816 */ /* 0x001fca0000000029 */
[----:B------:R0:W-:Y:S04]  /*15c890*/  STL [R1+0x183c], R4 ;  /* 0x00183c0401007387 */ /* 0x0001e80000100800 */
[----:B------:R-:W4:Y:S01]  /*15c8a0*/  LDL.LU R7, [R1+0x2c4] ;  /* 0x0002c40001077983 */ /* 0x000f220000300800 */
[----:B------:R-:W-:Y:S02]  /*15c8b0*/  SHF.R.U32.HI R46, RZ, 0x8, R46 ;  /* 0x00000008ff2e7819 */ /* 0x000fe4000001162e */
[----:B0-----:R-:W-:Y:S02]  /*15c8c0*/  IADD3 R4, P6, R55, R35, RZ ;  /* 0x0000002337047210 */ /* 0x001fe40007fde0ff */
[----:B------:R-:W-:Y:S02]  /*15c8d0*/  SHF.R.U32.HI R42, RZ, 0x8, R44 ;  /* 0x00000008ff2a7819 */ /* 0x000fe4000001162c */
[----:B------:R-:W-:Y:S01]  /*15c8e0*/  SHF.R.U32.HI R41, RZ, 0x8, R43 ;  /* 0x00000008ff297819 */ /* 0x000fe2000001162b */
[----:B------:R-:W-:Y:S01]  /*15c8f0*/  IMAD.X R5, R40, 0x1, R32, P6 ;  /* 0x0000000128057824 */ /* 0x000fe200030e0620 */
[----:B------:R-:W-:-:S02]  /*15c900*/  LOP3.LUT R43, R46, 0xffff, RZ, 0xc0, !PT ;  /* 0x0000ffff2e2b7812 */ /* 0x000fc400078ec0ff */
[----:B------:R-:W-:Y:S02]  /*15c910*/  LOP3.LUT R42, R42, 0xffff, RZ, 0xc0, !PT ;  /* 0x0000ffff2a2a7812 */ /* 0x000fe400078ec0ff */
[----:B------:R0:W-:Y:S01]  /*15c920*/  STL.64 [R1+0x1140], R4 ;  /* 0x0011400401007387 */ /* 0x0001e20000100a00 */
[----:B------:R-:W-:Y:S02]  /*15c930*/  LOP3.LUT R41, R41, 0xffff, RZ, 0xc0, !PT ;  /* 0x0000ffff29297812 */ /* 0x000fe400078ec0ff */
[--C-:B0-----:R-:W-:Y:S02]  /*15c940*/  PRMT R5, R43, 0x3340, R0.reuse ;  /* 0x000033402b057816 */ /* 0x101fe40000000000 */
[----:B------:R-:W-:Y:S02]  /*15c950*/  PRMT R4, R42, 0x3340, R41 ;  /* 0x000033402a047816 */ /* 0x000fe40000000029 */
[----:B------:R-:W-:Y:S02]  /*15c960*/  LOP3.LUT R44, R58, 0xffff, RZ, 0xc0, !PT ;  /* 0x0000ffff3a2c7812 */ /* 0x000fe400078ec0ff */
[----:B------:R-:W-:Y:S01]  /*15c970*/  LOP3.LUT R47, R49, 0xffff, RZ, 0xc0, !PT ;  /* 0x0000ffff312f7812 */ /* 0x000fe200078ec0ff */
[----:B------:R-:W-:Y:S03]  /*15c980*/  STL [R1+0x2ac], R5 ;  /* 0x0002ac0501007387 */ /* 0x000fe60000100800 */
[----:B------:R-:W-:Y:S01]  /*15c990*/  PRMT R41, R47, 0x3340, R0 ;  /* 0x000033402f297816 */ /* 0x000fe20000000000 */
[----:B------:R0:W-:Y:S04]  /*15c9a0*/  STL [R1+0x1770], R4 ;  /* 0x0017700401007387 */ /* 0x0001e80000100800 */
[----:B------:R-:W4:Y:S04]  /*15c9b0*/  LDL.LU R53, [R1+0x2d0] ;  /* 0x0002d00001357983 */ /* 0x000f280000300800 */
[----:B------:R-:W4:Y:S01]  /*15c9c0*/  LDL.LU R49, [R1+0x290] ;  /* 0x0002900001317983 */ /* 0x000f220000300800 */
[----:B------:R-:W-:-:S04]  /*15c9d0*/  LOP3.LUT R43, R60, 0xffff, RZ, 0xc0, !PT ;  /* 0x0000ffff3c2b7812 */ /* 0x000fc800078ec0ff */
[----:B------:R-:W-:-:S04]  /*15c9e0*/  PRMT R42, R44, 0x3340, R43 ;  /* 0x000033402c2a7816 */ /* 0x000fc8000000002b */
[----:B0-----:R-:W-:-:S05]  /*15c9f0*/  PRMT R4, R42, 0x5410, R41 ;  /* 0x000054102a047816 */ /* 0x001fca0000000029 */
[----:B------:R0:W-:Y:S01]  /*15ca00*/  STL [R1+0x1834], R4 ;  /* 0x0018340401007387 */ /* 0x0001e20000100800 */
[----:B------:R-:W-:-:S03]  /*15ca10*/  SHF.R.U32.HI R45, RZ, 0x8, R45 ;  /* 0x00000008ff2d7819 */ /* 0x000fc6000001162d */
[----:B------:R-:W4:Y:S01]  /*15ca20*/  LDL.LU R60, [R1+0x2b0] ;  /* 0x0002b000013c7983 */ /* 0x000f220000300800 */
[----:B0-----:R-:W-:Y:S02]  /*15ca30*/  IADD3 R4, P6, R55, R31, RZ ;  /* 0x0000001f37047210 */ /* 0x001fe40007fde0ff */
[----:B------:R-:W-:-:S03]  /*15ca40*/  SHF.R.U32.HI R41, RZ, 0x8, R43 ;  /* 0x00000008ff297819 */ /* 0x000fc6000001162b */
[----:B------:R-:W-:Y:S01]  /*15ca50*/  IMAD.X R5, R40, 0x1, R28, P6 ;  /* 0x0000000128057824 */ /* 0x000fe200030e061c */
[----:B------:R-:W-:Y:S02]  /*15ca60*/  SHF.R.U32.HI R42, RZ, 0x8, R44 ;  /* 0x00000008ff2a7819 */ /* 0x000fe4000001162c */
[----:B------:R-:W-:Y:S02]  /*15ca70*/  LOP3.LUT R43, R45, 0xffff, RZ, 0xc0, !PT ;  /* 0x0000ffff2d2b7812 */ /* 0x000fe400078ec0ff */
[----:B------:R0:W-:Y:S01]  /*15ca80*/  STL.64 [R1+0x1130], R4 ;  /* 0x0011300401007387 */ /* 0x0001e20000100a00 */
[----:B------:R-:W-:Y:S02]  /*15ca90*/  LOP3.LUT R42, R42, 0xffff, RZ, 0xc0, !PT ;  /* 0x0000ffff2a2a7812 */ /* 0x000fe400078ec0ff */
[----:B------:R-:W-:Y:S02]  /*15caa0*/  LOP3.LUT R41, R41, 0xffff, RZ, 0xc0, !PT ;  /* 0x0000ffff29297812 */ /* 0x000fe400078ec0ff */
[----:B0-----:R-:W-:-:S02]  /*15cab0*/  PRMT R5, R43, 0x3340, R0 ;  /* 0x000033402b057816 */ /* 0x001fc40000000000 */
[----:B------:R-:W-:-:S03]  /*15cac0*/  PRMT R4, R42, 0x3340, R41 ;  /* 0x000033402a047816 */ /* 0x000fc60000000029 */
[----:B------:R-:W-:Y:S04]  /*15cad0*/  STL [R1+0x2a8], R5 ;  /* 0x0002a80501007387 */ /* 0x000fe80000100800 */
[----:B------:R0:W-:Y:S04]  /*15cae0*/  STL [R1+0x176c], R4 ;  /* 0x00176c0401007387 */ /* 0x0001e80000100800 */
[----:B0-----:R-:W4:Y:S01]  /*15caf0*/  LDL.LU R4, [R1+0x2d4] ;  /* 0x0002d40001047983 */ /* 0x001f220000300800 */
[----:B--2---:R-:W-:Y:S02]  /*15cb00*/  LOP3.LUT R45, R59, 0xffff, RZ, 0xc0, !PT ;  /* 0x0000ffff3b2d7812 */ /* 0x004fe400078ec0ff */
[----:B---3--:R-:W-:-:S02]  /*15cb10*/  LOP3.LUT R44, R61, 0xffff, RZ, 0xc0, !PT ;  /* 0x0000ffff3d2c7812 */ /* 0x008fc400078ec0ff */
[----:B------:R-:W2:Y:S02]  /*15cb20*/  LDL.LU R61, [R1+0x294] ;  /* 0x00029400013d7983 */ /* 0x000ea40000300800 */
[----:B------:R-:W-:Y:S02]  /*15cb30*/  PRMT R41, R44, 0x3340, R0 ;  /* 0x000033402c297816 */ /* 0x000fe40000000000 */
[----:B----4-:R-:W-:-:S04]  /*15cb40*/  LOP3.LUT R43, R7, 0xffff, RZ, 0xc0, !PT ;  /* 0x0000ffff072b7812 */ /* 0x010fc800078ec0ff */
[----:B------:R-:W-:-:S04]  /*15cb50*/  PRMT R42, R45, 0x3340, R43 ;  /* 0x000033402d2a7816 */ /* 0x000fc8000000002b */
[----:B------:R-:W-:-:S05]  /*15cb60*/  PRMT R5, R42, 0x5410, R41 ;  /* 0x000054102a057816 */ /* 0x000fca0000000029 */
[----:B------:R0:W-:Y:S04]  /*15cb70*/  STL [R1+0x1830], R5 ;  /* 0x0018300501007387 */ /* 0x0001e80000100800 */
[----:B------:R-:W3:Y:S01]  /*15cb80*/  LDL.LU R7, [R1+0x2b4] ;  /* 0x0002b40001077983 */ /* 0x000ee20000300800 */
[----:B------:R-:W-:Y:S02]  /*15cb90*/  SHF.R.U32.HI R45, RZ, 0x8, R45 ;  /* 0x00000008ff2d7819 */ /* 0x000fe4000001162d */
[----:B------:R-:W-:Y:S02]  /*15cba0*/  SHF.R.U32.HI R42, RZ, 0x8, R43 ;  /* 0x00000008ff2a7819 */ /* 0x000fe4000001162b */
[----:B------:R-:W-:Y:S02]  /*15cbb0*/  IADD3 R58, P6, R55, R30, RZ ;  /* 0x0000001e373a7210 */ /* 0x000fe40007fde0ff */
[----:B------:R-:W-:-:S02]  /*15cbc0*/  SHF.R.U32.HI R41, RZ, 0x8, R44 ;  /* 0x00000008ff297819 */ /* 0x000fc4000001162c */
[----:B------:R-:W-:Y:S02]  /*15cbd0*/  LOP3.LUT R43, R45, 0xffff, RZ, 0xc0, !PT ;  /* 0x0000ffff2d2b7812 */ /* 0x000fe400078ec0ff */
[----:B------:R-:W-:Y:S01]  /*15cbe0*/  LOP3.LUT R42, R42, 0xffff, RZ, 0xc0, !PT ;  /* 0x0000ffff2a2a7812 */ /* 0x000fe200078ec0ff */
[----:B------:R-:W-:Y:S01]  /*15cbf0*/  IMAD.X R59, R40, 0x1, R27, P6 ;  /* 0x00000001283b7824 */ /* 0x000fe200030e061b */
[----:B------:R-:W-:Y:S02]  /*15cc00*/  LOP3.LUT R41, R41, 0xffff, RZ, 0xc0, !PT ;  /* 0x0000ffff29297812 */ /* 0x000fe400078ec0ff */
[----:B------:R-:W-:Y:S02]  /*15cc10*/  PRMT R42, R43, 0x3340, R42 ;  /* 0x000033402b2a7816 */ /* 0x000fe4000000002a */
[----:B0-----:R-:W-:Y:S01]  /*15cc20*/  PRMT R5, R41, 0x3340, R0 ;  /* 0x0000334029057816 */ /* 0x001fe20000000000 */
[----:B------:R0:W-:Y:S04]  /*15cc30*/  STL.64 [R1+0x1128], R58 ;  /* 0x0011283a01007387 */ /* 0x0001e80000100a00 */
[----:B0-----:R-:W4:Y:S04]  /*15cc40*/  LDL.LU.64 R58, [R1+0x85c0] ;  /* 0x0085c000013a7983 */ /* 0x001f280000300a00 */
[----:B------:R0:W-:Y:S01]  /*15cc50*/  STL [R1+0x1760], R42 ;  /* 0x0017602a01007387 */ /* 0x0001e20000100800 */
[----:B------:R-:W-:-:S03]  /*15cc60*/  LOP3.LUT R46, R49, 0xffff, RZ, 0xc0, !PT ;  /* 0x0000ffff312e7812 */ /* 0x000fc600078ec0ff */
[----:B------:R1:W-:Y:S01]  /*15cc70*/  STL [R1+0x2a0], R5 ;  /* 0x0002a00501007387 */ /* 0x0003e20000100800 */
[----:B------:R-:W-:-:S03]  /*15cc80*/  LOP3.LUT R44, R53, 0xffff, RZ, 0xc0, !PT ;  /* 0x0000ffff352c7812 */ /* 0x000fc600078ec0ff */
[----:B------:R-:W4:Y:S01]  /*15cc90*/  LDL.LU R49, [R1+0xb4] ;  /* 0x0000b40001317983 */ /* 0x000f220000300800 */
[----:B------:R-:W-:Y:S02]  /*15cca0*/  PRMT R41, R46, 0x3340, R0 ;  /* 0x000033402e297816 */ /* 0x000fe40000000000 */
[----:B------:R-:W-:Y:S02]  /*15ccb0*/  SHF.R.U32.HI R47, RZ, 0x8, R47 ;  /* 0x00000008ff2f7819 */ /* 0x000fe4000001162f */
[----:B------:R-:W-:Y:S02]  /*15ccc0*/  IADD3 R52, P6, R55, R29, RZ ;  /* 0x0000001d37347210 */ /* 0x000fe40007fde0ff */
[----:B------:R-:W-:Y:S02]  /*15ccd0*/  LOP3.LUT R43, R60, 0xffff, RZ, 0xc0, !PT ;  /* 0x0000ffff3c2b7812 */ /* 0x000fe400078ec0ff */
[----:B------:R-:W4:Y:S02]  /*15cce0*/  LDL.LU R60, [R1+0x78] ;  /* 0x00007800013c7983 */ /* 0x000f240000300800 */
[----:B0-----:R-:W-:-:S04]  /*15ccf0*/  PRMT R42, R44, 0x3340, R43 ;  /* 0x000033402c2a7816 */ /* 0x001fc8000000002b */
[----:B-1----:R-:W-:Y:S02]  /*15cd00*/  PRMT R5, R42, 0x5410, R41 ;  /* 0x000054102a057816 */ /* 0x002fe40000000029 */
[----:B------:R-:W-:Y:S02]  /*15cd10*/  SHF.R.U32.HI R42, RZ, 0x8, R44 ;  /* 0x00000008ff2a7819 */ /* 0x000fe4000001162c */
[----:B------:R-:W-:Y:S02]  /*15cd20*/  SHF.R.U32.HI R41, RZ, 0x8, R43 ;  /* 0x00000008ff297819 */ /* 0x000fe4000001162b */
[----:B------:R-:W-:Y:S02]  /*15cd30*/  LOP3.LUT R43, R47, 0xffff, RZ, 0xc0, !PT ;  /* 0x0000ffff2f2b7812 */ /* 0x000fe400078ec0ff */
[----:B------:R-:W-:Y:S02]  /*15cd40*/  LOP3.LUT R42, R42, 0xffff, RZ, 0xc0, !PT ;  /* 0x0000ffff2a2a7812 */ /* 0x000fe400078ec0ff */
[----:B------:R-:W-:Y:S01]  /*15cd50*/  LOP3.LUT R41, R41, 0xffff, RZ, 0xc0, !PT ;  /* 0x0000ffff29297812 */ /* 0x000fe200078ec0ff */
[----:B------:R-:W-:Y:S01]  /*15cd60*/  IMAD.X R53, R40, 0x1, R26, P6 ;  /* 0x0000000128357824 */ /* 0x000fe200030e061a */
[----:B------:R0:W-:Y:S01]  /*15cd70*/  STL [R1+0x182c], R5 ;  /* 0x00182c0501007387 */ /* 0x0001e20000100800 */
[----:B------:R-:W-:-:S03]  /*15cd80*/  PRMT R43, R43, 0x3340, R0 ;  /* 0x000033402b2b7816 */ /* 0x000fc60000000000 */
[----:B------:R-:W-:Y:S01]  /*15cd90*/  STL.64 [R1+0x1120], R52 ;  /* 0x0011203401007387 */ /* 0x000fe20000100a00 */
[----:B0-----:R-:W-:-:S03]  /*15cda0*/  PRMT R5, R42, 0x3340, R41 ;  /* 0x000033402a057816 */ /* 0x001fc60000000029 */
[----:B------:R3:W-:Y:S04]  /*15cdb0*/  STL [R1+0x29c], R43 ;  /* 0x00029c2b01007387 */ /* 0x0007e80000100800 */
[----:B------:R0:W-:Y:S01]  /*15cdc0*/  STL [R1+0x175c], R5 ;  /* 0x00175c0501007387 */ /* 0x0001e20000100800 */
[----:B--2---:R-:W-:-:S03]  /*15cdd0*/  LOP3.LUT R44, R61, 0xffff, RZ, 0xc0, !PT ;  /* 0x0000ffff3d2c7812 */ /* 0x004fc600078ec0ff */
[----:B------:R-:W2:Y:S01]  /*15cde0*/  LDL.LU R61, [R1+0xb8] ;  /* 0x0000b800013d7983 */ /* 0x000ea20000300800 */
[----:B---3--:R-:W-:-:S03]  /*15cdf0*/  LOP3.LUT R43, R7, 0xffff, RZ, 0xc0, !PT ;  /* 0x0000ffff072b7812 */ /* 0x008fc600078ec0ff */
[----:B------:R-:W3:Y:S01]  /*15ce00*/  LDL.LU R7, [R1+0x7c] ;  /* 0x00007c0001077983 */ /* 0x000ee20000300800 */
[----:B------:R-:W-:Y:S02]  /*15ce10*/  LOP3.LUT R45, R4, 0xffff, RZ, 0xc0, !PT ;  /* 0x0000ffff042d7812 */ /* 0x000fe400078ec0ff */
[----:B------:R-:W-:Y:S02]  /*15ce20*/  PRMT R41, R44, 0x3340, R0 ;  /* 0x000033402c297816 */ /* 0x000fe40000000000 */
[----:B------:R-:W-:Y:S02]  /*15ce30*/  PRMT R42, R45, 0x3340, R43 ;  /* 0x000033402d2a7816 */ /* 0x000fe4000000002b */
[----:B------:R-:W-:Y:S02]  /*15ce40*/  IADD3 R4, P6, R55, R25, RZ ;  /* 0x0000001937047210 */ /* 0x000fe40007fde0ff */
[----:B------:R-:W-:Y:S02]  /*15ce50*/  PRMT R41, R42, 0x5410, R41 ;  /* 0x000054102a297816 */ /* 0x000fe40000000029 */
[----:B------:R-:W-:-:S02]  /*15ce60*/  SHF.R.U32.HI R45, RZ, 0x8, R45 ;  /* 0x00000008ff2d7819 */ /* 0x000fc4000001162d */
[----:B------:R-:W-:Y:S01]  /*15ce70*/  SHF.R.U32.HI R42, RZ, 0x8, R43 ;  /* 0x00000008ff2a7819 */ /* 0x000fe2000001162b */
[----:B------:R1:W-:Y:S01]  /*15ce80*/  STL [R1+0x1828], R41 ;  /* 0x0018282901007387 */ /* 0x0003e20000100800 */
[----:B0-----:R-:W-:Y:S01]  /*15ce90*/  IMAD.X R5, R40, 0x1, R23, P6 ;  /* 0x0000000128057824 */ /* 0x001fe200030e0617 */
[----:B------:R-:W-:Y:S02]  /*15cea0*/  LOP3.LUT R43, R45, 0xffff, RZ, 0xc0, !PT ;  /* 0x0000ffff2d2b7812 */ /* 0x000fe400078ec0ff */
[----:B------:R-:W-:Y:S02]  /*15ceb0*/  LOP3.LUT R42, R42, 0xffff, RZ, 0xc0, !PT ;  /* 0x0000ffff2a2a7812 */ /* 0x000fe400078ec0ff */
[----:B-1----:R-:W-:Y:S01]  /*15cec0*/  SHF.R.U32.HI R41, RZ, 0x8, R44 ;  /* 0x00000008ff297819 */ /* 0x002fe2000001162c */
[----:B------:R0:W-:Y:S03]  /*15ced0*/  STL.64 [R1+0x1118], R4 ;  /* 0x0011180401007387 */ /* 0x0001e60000100a00 */
[----:B------:R-:W-:-:S02]  /*15cee0*/  LOP3.LUT R41, R41, 0xffff, RZ, 0xc0, !PT ;  /* 0x0000ffff29297812 */ /* 0x000fc400078ec0ff */
[----:B------:R-:W-:Y:S02]  /*15cef0*/  LOP3.LUT R45, R3, 0xffff, RZ, 0xc0, !PT ;  /* 0x0000ffff032d7812 */ /* 0x000fe400078ec0ff */
[----:B0-----:R-:W-:Y:S02]  /*15cf00*/  PRMT R5, R43, 0x3340, R42 ;  /* 0x000033402b057816 */ /* 0x001fe4000000002a */
[----:B------:R-:W-:-:S03]  /*15cf10*/  PRMT R4, R41, 0x3340, R0 ;  /* 0x0000334029047816 */ /* 0x000fc60000000000 */
[----:B------:R-:W-:Y:S01]  /*15cf20*/  STL [R1+0x1754], R5 ;  /* 0x0017540501007387 */ /* 0x000fe20000100800 */
[----:B----4-:R-:W-:-:S03]  /*15cf30*/  LOP3.LUT R44, R49, 0xffff, RZ, 0xc0, !PT ;  /* 0x0000ffff312c7812 */ /* 0x010fc600078ec0ff */
[----:B------:R0:W-:Y:S04]  /*15cf40*/  STL [R1+0x298], R4 ;  /* 0x0002980401007387 */ /* 0x0001e80000100800 */
[----:B------:R-:W4:Y:S01]  /*15cf50*/  LDL.LU R3, [R1+0x85b8] ;  /* 0x0085b80001037983 */ /* 0x000f220000300800 */
[----:B------:R-:W-:-:S03]  /*15cf60*/  PRMT R41, R45, 0x3340, R0 ;  /* 0x000033402d297816 */ /* 0x000fc60000000000 */
[----:B0-----:R-:W4:Y:S01]  /*15cf70*/  LDL.LU R4, [R1+0xa4] ;  /* 0x0000a40001047983 */ /* 0x001f220000300800 */
[----:B------:R-:W-:-:S03]  /*15cf80*/  LOP3.LUT R43, R60, 0xffff, RZ, 0xc0, !PT ;  /* 0x0000ffff3c2b7812 */ /* 0x000fc600078ec0ff */
[----:B------:R-:W4:Y:S01]  /*15cf90*/  LDL.LU R49, [R1+0x60] ;  /* 0x0000600001317983 */ /* 0x000f220000300800 */
[----:B------:R-:W-:Y:S02]  /*15cfa0*/  PRMT R42, R44, 0x3340, R43 ;  /* 0x000033402c2a7816 */ /* 0x000fe4000000002b */
[----:B------:R-:W-:Y:S02]  /*15cfb0*/  SHF.R.U32.HI R46, RZ, 0x8, R46 ;  /* 0x00000008ff2e7819 */ /* 0x000fe4000001162e */
[----:B------:R-:W-:Y:S02]  /*15cfc0*/  PRMT R5, R42, 0x5410, R41 ;  /* 0x000054102a057816 */ /* 0x000fe40000000029 */
[----:B------:R-:W-:Y:S02]  /*15cfd0*/  SHF.R.U32.HI R42, RZ, 0x8, R44 ;  /* 0x00000008ff2a7819 */ /* 0x000fe4000001162c */
[----:B------:R-:W-:Y:S02]  /*15cfe0*/  SHF.R.U32.HI R41, RZ, 0x8, R43 ;  /* 0x00000008ff297819 */ /* 0x000fe4000001162b */
[----:B------:R-:W-:-:S02]  /*15cff0*/  IADD3 R52, P6, R55, R24, RZ ;  /* 0x0000001837347210 */ /* 0x000fc40007fde0ff */
[----:B------:R-:W-:Y:S02]  /*15d000*/  LOP3.LUT R43, R46, 0xffff, RZ, 0xc0, !PT ;  /* 0x0000ffff2e2b7812 */ /* 0x000fe400078ec0ff */
[----:B------:R-:W-:Y:S02]  /*15d010*/  LOP3.LUT R42, R42, 0xffff, RZ, 0xc0, !PT ;  /* 0x0000ffff2a2a7812 */ /* 0x000fe400078ec0ff */
[----:B------:R-:W-:Y:S01]  /*15d020*/  LOP3.LUT R41, R41, 0xffff, RZ, 0xc0, !PT ;  /* 0x0000ffff29297812 */ /* 0x000fe200078ec0ff */
[----:B------:R-:W-:Y:S01]  /*15d030*/  IMAD.X R53, R40, 0x1, R22, P6 ;  /* 0x0000000128357824 */ /* 0x000fe200030e0616 */
[----:B------:R0:W-:Y:S01]  /*15d040*/  STL [R1+0x1814], R5 ;  /* 0x0018140501007387 */ /* 0x0001e20000100800 */
[----:B------:R-:W-:-:S03]  /*15d050*/  PRMT R43, R43, 0x3340, R0 ;  /* 0x000033402b2b7816 */ /* 0x000fc60000000000 */
[----:B------:R-:W-:Y:S01]  /*15d060*/  STL.64 [R1+0x1110], R52 ;  /* 0x0011103401007387 */ /* 0x000fe20000100a00 */
[----:B------:R-:W-:Y:S02]  /*15d070*/  LOP3.LUT R46, R57, 0xffff, RZ, 0xc0, !PT ;  /* 0x0000ffff392e7812 */ /* 0x000fe400078ec0ff */
[----:B0-----:R-:W-:Y:S01]  /*15d080*/  PRMT R5, R42, 0x3340, R41 ;  /* 0x000033402a057816 */ /* 0x001fe20000000029 */
[----:B------:R3:W-:Y:S04]  /*15d090*/  STL [R1+0x294], R43 ;  /* 0x0002942b01007387 */ /* 0x0007e80000100800 */
[----:B------:R0:W-:Y:S04]  /*15d0a0*/  STL [R1+0x1740], R5 ;  /* 0x0017400501007387 */ /* 0x0001e80000100800 */
[----:B------:R-:W4:Y:S04]  /*15d0b0*/  LDL.LU R57, [R1+0x85b4] ;  /* 0x0085b40001397983 */ /* 0x000f280000300800 */
[----:B------:R-:W4:Y:S01]  /*15d0c0*/  LDL.LU R60, [R1+0x1c4] ;  /* 0x0001c400013c7983 */ /* 0x000f220000300800 */
[----:B--2---:R-:W-:-:S03]  /*15d0d0*/  LOP3.LUT R44, R61, 0xffff, RZ, 0xc0, !PT ;  /* 0x0000ffff3d2c7812 */ /* 0x004fc600078ec0ff */
[----:B------:R-:W2:Y:S01]  /*15d0e0*/  LDL.LU R61, [R1+0x140] ;  /* 0x00014000013d7983 */ /* 0x000ea20000300800 */
[----:B---3--:R-:W-:-:S03]  /*15d0f0*/  LOP3.LUT R43, R7, 0xffff, RZ, 0xc0, !PT ;  /* 0x0000ffff072b7812 */ /* 0x008fc600078ec0ff */
[----:B------:R-:W3:Y:S01]  /*15d100*/  LDL.LU R7, [R1+0x18c] ;  /* 0x00018c0001077983 */ /* 0x000ee20000300800 */
[----:B------:R-:W-:Y:S02]  /*15d110*/  PRMT R41, R46, 0x3340, R0 ;  /* 0x000033402e297816 */ /* 0x000fe40000000000 */
[----:B------:R-:W-:Y:S02]  /*15d120*/  PRMT R42, R44, 0x3340, R43 ;  /* 0x000033402c2a7816 */ /* 0x000fe4000000002b */
[----:B------:R-:W-:Y:S02]  /*15d130*/  SHF.R.U32.HI R45, RZ, 0x8, R45 ;  /* 0x00000008ff2d7819 */ /* 0x000fe4000001162d */
[----:B0-----:R-:W-:Y:S02]  /*15d140*/  PRMT R5, R42, 0x5410, R41 ;  /* 0x000054102a057816 */ /* 0x001fe40000000029 */
[----:B------:R-:W-:Y:S02]  /*15d150*/  IADD3 R52, P6, R55, R21, RZ ;  /* 0x0000001537347210 */ /* 0x000fe40007fde0ff */
[----:B------:R-:W-:-:S02]  /*15d160*/  SHF.R.U32.HI R41, RZ, 0x8, R43 ;  /* 0x00000008ff297819 */ /* 0x000fc4000001162b */
[----:B------:R-:W-:Y:S01]  /*15d170*/  LOP3.LUT R43, R45, 0xffff, RZ, 0xc0, !PT ;  /* 0x0000ffff2d2b7812 */ /* 0x000fe200078ec0ff */
[----:B------:R-:W-:Y:S01]  /*15d180*/  IMAD.X R53, R40, 0x1, R18, P6 ;  /* 0x0000000128357824 */ /* 0x000fe200030e0612 */
[----:B------:R-:W-:Y:S02]  /*15d190*/  SHF.R.U32.HI R42, RZ, 0x8, R44 ;  /* 0x00000008ff2a7819 */ /* 0x000fe4000001162c */
[----:B------:R-:W-:Y:S01]  /*15d1a0*/  PRMT R43, R43, 0x3340, R0 ;  /* 0x000033402b2b7816 */ /* 0x000fe20000000000 */
[----:B------:R0:W-:Y:S01]  /*15d1b0*/  STL [R1+0x1808], R5 ;  /* 0x0018080501007387 */ /* 0x0001e20000100800 */
[----:B------:R-:W-:Y:S02]  /*15d1c0*/  LOP3.LUT R42, R42, 0xffff, RZ, 0xc0, !PT ;  /* 0x0000ffff2a2a7812 */ /* 0x000fe400078ec0ff */
[----:B------:R-:W-:Y:S01]  /*15d1d0*/  LOP3.LUT R41, R41, 0xffff, RZ, 0xc0, !PT ;  /* 0x0000ffff29297812 */ /* 0x000fe200078ec0ff */
[----:B------:R-:W-:Y:S01]  /*15d1e0*/  STL.64 [R1+0x1108], R52 ;  /* 0x0011083401007387 */ /* 0x000fe20000100a00 */
[----:B------:R-:W-:-:S03]  /*15d1f0*/  LOP3.LUT R44, R54, 0xffff, RZ, 0xc0, !PT ;  /* 0x0000ffff362c7812 */ /* 0x000fc600078ec0ff */
[----:B------:R1:W-:Y:S01]  /*15d200*/  STL [R1+0x268], R43 ;  /* 0x0002682b01007387 */ /* 0x0003e20000100800 */
[----:B0-----:R-:W-:Y:S02]  /*15d210*/  PRMT R5, R42, 0x3340, R41 ;  /* 0x000033402a057816 */ /* 0x001fe40000000029 */
[----:B------:R-:W-:-:S03]  /*15d220*/  PRMT R41, R44, 0x3340, R0 ;  /* 0x000033402c297816 */ /* 0x000fc60000000000 */
[----:B------:R0:W-:Y:S01]  /*15d230*/  STL [R1+0x1734], R5 ;  /* 0x0017340501007387 */ /* 0x0001e20000100800 */
[----:B----4-:R-:W-:Y:S02]  /*15d240*/  LOP3.LUT R45, R4, 0xffff, RZ, 0xc0, !PT ;  /* 0x0000ffff042d7812 */ /* 0x010fe400078ec0ff */
[----:B-1----:R-:W-:-:S04]  /*15d250*/  LOP3.LUT R43, R49, 0xffff, RZ, 0xc0, !PT ;  /* 0x0000ffff312b7812 */ /* 0x002fc800078ec0ff */
[----:B------:R-:W-:Y:S02]  /*15d260*/  PRMT R42, R45, 0x3340, R43 ;  /* 0x000033402d2a7816 */ /* 0x000fe4000000002b */
[----:B------:R-:W-:Y:S02]  /*15d270*/  IADD3 R4, P6, R55, R20, RZ ;  /* 0x0000001437047210 */ /* 0x000fe40007fde0ff */
[----:B------:R-:W-:Y:S02]  /*15d280*/  PRMT R41, R42, 0x5410, R41 ;  /* 0x000054102a297816 */ /* 0x000fe40000000029 */
[----:B------:R-:W-:Y:S02]  /*15d290*/  SHF.R.U32.HI R45, RZ, 0x8, R45 ;  /* 0x00000008ff2d7819 */ /* 0x000fe4000001162d */
[----:B------:R-:W-:Y:S01]  /*15d2a0*/  SHF.R.U32.HI R42, RZ, 0x8, R43 ;  /* 0x00000008ff2a7819 */ /* 0x000fe2000001162b */
[----:B------:R1:W-:Y:S01]  /*15d2b0*/  STL [R1+0x1800], R41 ;  /* 0x0018002901007387 */ /* 0x0003e20000100800 */
[----:B0-----:R-:W-:Y:S01]  /*15d2c0*/  IMAD.X R5, R40, 0x1, R16, P6 ;  /* 0x0000000128057824 */ /* 0x001fe200030e0610 */
[----:B------:R-:W-:-:S02]  /*15d2d0*/  LOP3.LUT R43, R45, 0xffff, RZ, 0xc0, !PT ;  /* 0x0000ffff2d2b7812 */ /* 0x000fc400078ec0ff */
[----:B------:R-:W-:Y:S01]  /*15d2e0*/  LOP3.LUT R42, R42, 0xffff, RZ, 0xc0, !PT ;  /* 0x0000ffff2a2a7812 */ /* 0x000fe200078ec0ff */
[----:B------:R-:W4:Y:S01]  /*15d2f0*/  LDL.LU R53, [R1+0xa8] ;  /* 0x0000a80001357983 */ /* 0x000f220000300800 */
[----:B-1----:R-:W-:-:S03]  /*15d300*/  SHF.R.U32.HI R41, RZ, 0x8, R44 ;  /* 0x00000008ff297819 */ /* 0x002fc6000001162c */
[----:B------:R0:W-:Y:S01]  /*15d310*/  STL.64 [R1+0x10f8], R4 ;  /* 0x0010f80401007387 */ /* 0x0001e20000100a00 */
[----:B------:R-:W-:Y:S02]  /*15d320*/  LOP3.LUT R41, R41, 0xffff, RZ, 0xc0, !PT ;  /* 0x0000ffff29297812 */ /* 0x000fe400078ec0ff */
[----:B0-----:R-:W-:Y:S02]  /*15d330*/  PRMT R5, R43, 0x3340, R42 ;  /* 0x000033402b057816 */ /* 0x001fe4000000002a */
[----:B------:R-:W-:-:S03]  /*15d340*/  PRMT R4, R41, 0x3340, R0 ;  /* 0x0000334029047816 */ /* 0x000fc60000000000 */
[----:B------:R-:W-:Y:S01]  /*15d350*/  STL [R1+0x2d0], R5 ;  /* 0x0002d00501007387 */ /* 0x000fe20000100800 */
[----:B------:R-:W-:-:S03]  /*15d360*/  LOP3.LUT R44, R60, 0xffff, RZ, 0xc0, !PT ;  /* 0x0000ffff3c2c7812 */ /* 0x000fc600078ec0ff */
[----:B------:R0:W-:Y:S02]  /*15d370*/  STL [R1+0x290], R4 ;  /* 0x0002900401007387 */ /* 0x0001e40000100800 */
[----:B0-----:R-:W-:-:S05]  /*15d380*/  IADD3 R4, P6, R55, R19, RZ ;  /* 0x0000001337047210 */ /* 0x001fca0007fde0ff */
[----:B------:R-:W-:Y:S01]  /*15d390*/  IMAD.X R5, R40, 0x1, R15, P6 ;  /* 0x0000000128057824 */ /* 0x000fe200030e060f */
[----:B--2---:R-:W-:-:S04]  /*15d3a0*/  LOP3.LUT R45, R61, 0xffff, RZ, 0xc0, !PT ;  /* 0x0000ffff3d2d7812 */ /* 0x004fc800078ec0ff */
[----:B------:R-:W-:Y:S02]  /*15d3b0*/  PRMT R41, R45, 0x3340, R0 ;  /* 0x000033402d297816 */ /* 0x000fe40000000000 */
[----:B---3--:R-:W-:-:S04]  /*15d3c0*/  LOP3.LUT R43, R7, 0xffff, RZ, 0xc0, !PT ;  /* 0x0000ffff072b7812 */ /* 0x008fc800078ec0ff */
[----:B------:R-:W-:-:S04]  /*15d3d0*/  PRMT R42, R44, 0x3340, R43 ;  /* 0x000033402c2a7816 */ /* 0x000fc8000000002b */
[----:B------:R-:W-:-:S05]  /*15d3e0*/  PRMT R7, R42, 0x5410, R41 ;  /* 0x000054102a077816 */ /* 0x000fca0000000029 */
[----:B------:R-:W-:Y:S04]  /*15d3f0*/  STL [R1+0x17fc], R7 ;  /* 0x0017fc0701007387 */ /* 0x000fe80000100800 */
[----:B------:R0:W-:Y:S04]  /*15d400*/  STL.64 [R1+0x1100], R4 ;  /* 0x0011000401007387 */ /* 0x0001e80000100a00 */
[----:B0-----:R-:W2:Y:S04]  /*15d410*/  LDL.LU R4, [R1+0x1c8] ;  /* 0x0001c80001047983 */ /* 0x001ea80000300800 */
[----:B------:R-:W3:Y:S04]  /*15d420*/  LDL.LU R54, [R1+0x148] ;  /* 0x0001480001367983 */ /* 0x000ee80000300800 */
[----:B------:R-:W2:Y:S04]  /*15d430*/  LDL.LU R49, [R1+0x194] ;  /* 0x0001940001317983 */ /* 0x000ea80000300800 */
[----:B------:R-:W3:Y:S04]  /*15d440*/  LDL.LU R60, [R1+0x1a8] ;  /* 0x0001a800013c7983 */ /* 0x000ee80000300800 */
[----:B------:R-:W3:Y:S01]  /*15d450*/  LDL.LU R7, [R1+0x124] ;  /* 0x0001240001077983 */ /* 0x000ee20000300800 */
[----:B------:R-:W-:-:S03]  /*15d460*/  SHF.R.U32.HI R46, RZ, 0x8, R46 ;  /* 0x00000008ff2e7819 */ /* 0x000fc6000001162e */
[----:B------:R-:W3:Y:S01]  /*15d470*/  LDL.LU R61, [R1+0x16c] ;  /* 0x00016c00013d7983 */ /* 0x000ee20000300800 */
[----:B------:R-:W-:Y:S02]  /*15d480*/  SHF.R.U32.HI R41, RZ, 0x8, R43 ;  /* 0x00000008ff297819 */ /* 0x000fe4000001162b */
[----:B------:R-:W-:Y:S02]  /*15d490*/  LOP3.LUT R43, R46, 0xffff, RZ, 0xc0, !PT ;  /* 0x0000ffff2e2b7812 */ /* 0x000fe400078ec0ff */
[----:B------:R-:W-:Y:S02]  /*15d4a0*/  SHF.R.U32.HI R42, RZ, 0x8, R44 ;  /* 0x00000008ff2a7819 */ /* 0x000fe4000001162c */
[----:B------:R-:W-:Y:S02]  /*15d4b0*/  PRMT R43, R43, 0x3340, R0 ;  /* 0x000033402b2b7816 */ /* 0x000fe40000000000 */
[----:B------:R-:W-:Y:S02]  /*15d4c0*/  LOP3.LUT R42, R42, 0xffff, RZ, 0xc0, !PT ;  /* 0x0000ffff2a2a7812 */ /* 0x000fe400078ec0ff */
[----:B------:R-:W-:Y:S01]  /*15d4d0*/  LOP3.LUT R41, R41, 0xffff, RZ, 0xc0, !PT ;  /* 0x0000ffff29297812 */ /* 0x000fe200078ec0ff */
[----:B------:R0:W-:Y:S01]  /*15d4e0*/  STL [R1+0x28c], R43 ;  /* 0x00028c2b01007387 */ /* 0x0001e20000100800 */
[----:B------:R-:W-:-:S02]  /*15d4f0*/  LOP3.LUT R2, R2, 0xffff, RZ, 0xc0, !PT ;  /* 0x0000ffff02027812 */ /* 0x000fc400078ec0ff */
[----:B------:R-:W-:Y:S02]  /*15d500*/  PRMT R5, R42, 0x3340, R41 ;  /* 0x000033402a057816 */ /* 0x000fe40000000029 */
[----:B------:R-:W-:Y:S02]  /*15d510*/  PRMT R41, R2, 0x3340, R0 ;  /* 0x0000334002297816 */ /* 0x000fe40000000000 */
[----:B0-----:R-:W-:Y:S01]  /*15d520*/  LOP3.LUT R43, R57, 0xffff, RZ, 0xc0, !PT ;  /* 0x0000ffff392b7812 */ /* 0x001fe200078ec0ff */
[----:B------:R-:W-:Y:S04]  /*15d530*/  STL [R1+0x1718], R5 ;  /* 0x0017180501007387 */ /* 0x000fe80000100800 */
[----:B------:R-:W3:Y:S01]  /*15d540*/  LDL.LU R57, [R1+0x85b0] ;  /* 0x0085b00001397983 */ /* 0x000ee20000300800 */
[----:B----4-:R-:W-:-:S04]  /*15d550*/  LOP3.LUT R44, R53, 0xffff, RZ, 0xc0, !PT ;  /* 0x0000ffff352c7812 */ /* 0x010fc800078ec0ff */
[----:B------:R-:W-:Y:S01]  /*15d560*/  PRMT R42, R44, 0x3340, R43 ;  /* 0x000033402c2a7816 */ /* 0x000fe2000000002b */
[----:B------:R0:W-:Y:S01]  /*15d570*/  STL [R1+0x18a0], R2 ;  /* 0x0018a00201007387 */ /* 0x0001e20000100800 */
[----:B------:R-:W-:Y:S02]  /*15d580*/  SHF.R.U32.HI R44, RZ, 0x8, R44 ;  /* 0x00000008ff2c7819 */ /* 0x000fe4000001162c */
[----:B------:R-:W-:Y:S02]  /*15d590*/  IADD3 R46, P6, R55, R17, RZ ;  /* 0x00000011372e7210 */ /* 0x000fe40007fde0ff */
[----:B0-----:R-:W-:Y:S02]  /*15d5a0*/  PRMT R2, R42, 0x5410, R41 ;  /* 0x000054102a027816 */ /* 0x001fe40000000029 */
[----:B------:R-:W-:Y:S02]  /*15d5b0*/  SHF.R.U32.HI R42, RZ, 0x8, R45 ;  /* 0x00000008ff2a7819 */ /* 0x000fe4000001162d */
[----:B------:R-:W-:-:S02]  /*15d5c0*/  SHF.R.U32.HI R41, RZ, 0x8, R43 ;  /* 0x00000008ff297819 */ /* 0x000fc4000001162b */
[----:B------:R-:W-:Y:S02]  /*15d5d0*/  LOP3.LUT R42, R42, 0xffff, RZ, 0xc0, !PT ;  /* 0x0000ffff2a2a7812 */ /* 0x000fe400078ec0ff */
[----:B------:R-:W-:Y:S02]  /*15d5e0*/  LOP3.LUT R43, R44, 0xffff, RZ, 0xc0, !PT ;  /* 0x0000ffff2c2b7812 */ /* 0x000fe400078ec0ff */
[----:B------:R-:W-:Y:S01]  /*15d5f0*/  LOP3.LUT R41, R41, 0xffff, RZ, 0xc0, !PT ;  /* 0x0000ffff29297812 */ /* 0x000fe200078ec0ff */
[----:B------:R0:W-:Y:S01]  /*15d600*/  STL [R1+0x81dc], R2 ;  /* 0x0081dc0201007387 */ /* 0x0001e20000100800 */
[----:B------:R-:W-:Y:S02]  /*15d610*/  IMAD.X R47, R40, 0x1, R14, P6 ;  /* 0x00000001282f7824 */ /* 0x000fe400030e060e */
[----:B------:R-:W-:-:S03]  /*15d620*/  PRMT R5, R43, 0x3340, R41 ;  /* 0x000033402b057816 */ /* 0x000fc60000000029 */
[----:B------:R1:W-:Y:S01]  /*15d630*/  STL.64 [R1+0x10f0], R46 ;  /* 0x0010f02e01007387 */ /* 0x0003e20000100a00 */
[----:B0-----:R-:W-:-:S05]  /*15d640*/  PRMT R2, R42, 0x3340, R0 ;  /* 0x000033402a027816 */ /* 0x001fca0000000000 */
[----:B------:R0:W-:Y:S04]  /*15d650*/  STL [R1+0x288], R2 ;  /* 0x0002880201007387 */ /* 0x0001e80000100800 */
[----:B------:R-:W-:Y:S01]  /*15d660*/  STL [R1+0x1744], R5 ;  /* 0x0017440501007387 */ /* 0x000fe20000100800 */
[----:B--2---:R-:W-:-:S03]  /*15d670*/  LOP3.LUT R45, R49, 0xffff, RZ, 0xc0, !PT ;  /* 0x0000ffff312d7812 */ /* 0x004fc600078ec0ff */
[----:B------:R-:W2:Y:S01]  /*15d680*/  LDL.LU R49, [R1+0x278] ;  /* 0x0002780001317983 */ /* 0x000ea20000300800 */
[----:B---3--:R-:W-:-:S03]  /*15d690*/  LOP3.LUT R44, R60, 0xffff, RZ, 0xc0, !PT ;  /* 0x0000ffff3c2c7812 */ /* 0x008fc600078ec0ff */
[----:B------:R-:W3:Y:S01]  /*15d6a0*/  LDL.LU R60, [R1+0x210] ;  /* 0x00021000013c7983 */ /* 0x000ee20000300800 */
[----:B-1----:R-:W-:-:S03]  /*15d6b0*/  LOP3.LUT R47, R7, 0xffff, RZ, 0xc0, !PT ;  /* 0x0000ffff072f7812 */ /* 0x002fc600078ec0ff */
[----:B------:R-:W4:Y:S01]  /*15d6c0*/  LDL.LU R7, [R1+0x234] ;  /* 0x0002340001077983 */ /* 0x000f220000300800 */
[----:B------:R-:W-:Y:S02]  /*15d6d0*/  LOP3.LUT R46, R4, 0xffff, RZ, 0xc0, !PT ;  /* 0x0000ffff042e7812 */ /* 0x000fe400078ec0ff */
[----:B0-----:R-:W-:Y:S02]  /*15d6e0*/  LOP3.LUT R2, R54, 0xffff, RZ, 0xc0, !PT ;  /* 0x0000ffff36027812 */ /* 0x001fe400078ec0ff */
[----:B------:R-:W-:Y:S02]  /*15d6f0*/  PRMT R42, R46, 0x3340, R45 ;  /* 0x000033402e2a7816 */ /* 0x000fe4000000002d */
[----:B------:R-:W-:Y:S02]  /*15d700*/  PRMT R41, R2, 0x3340, R0 ;  /* 0x0000334002297816 */ /* 0x000fe40000000000 */
[----:B------:R-:W-:Y:S02]  /*15d710*/  LOP3.LUT R43, R61, 0xffff, RZ, 0xc0, !PT ;  /* 0x0000ffff3d2b7812 */ /* 0x000fe400078ec0ff */
[----:B------:R-:W-:-:S02]  /*15d720*/  PRMT R4, R42, 0x5410, R41 ;  /* 0x000054102a047816 */ /* 0x000fc40000000029 */
[----:B------:R-:W-:Y:S02]  /*15d730*/  PRMT R41, R47, 0x3340, R0 ;  /* 0x000033402f297816 */ /* 0x000fe40000000000 */
[----:B------:R-:W-:Y:S01]  /*15d740*/  PRMT R42, R44, 0x3340, R43 ;  /* 0x000033402c2a7816 */ /* 0x000fe2000000002b */
[----:B------:R0:W-:Y:S03]  /*15d750*/  STL [R1+0x17cc], R4 ;  /* 0x0017cc0401007387 */ /* 0x0001e60000100800 */
[----:B------:R-:W-:Y:S02]  /*15d760*/  PRMT R41, R42, 0x5410, R41 ;  /* 0x000054102a297816 */ /* 0x000fe40000000029 */
[----:B------:R-:W-:Y:S02]  /*15d770*/  SHF.R.U32.HI R46, RZ, 0x8, R46 ;  /* 0x00000008ff2e7819 */ /* 0x000fe4000001162e */
[----:B------:R-:W-:-:S02]  /*15d780*/  SHF.R.U32.HI R42, RZ, 0x8, R45 ;  /* 0x00000008ff2a7819 */ /* 0x000fc4000001162d */
[----:B0-----:R-:W-:Y:S01]  /*15d790*/  IADD3 R4, P6, R55, R13, RZ ;  /* 0x0000000d37047210 */ /* 0x001fe20007fde0ff */
[----:B------:R0:W-:Y:S01]  /*15d7a0*/  STL [R1+0x17c8], R41 ;  /* 0x0017c82901007387 */ /* 0x0001e20000100800 */
[----:B------:R-:W-:-:S03]  /*15d7b0*/  LOP3.LUT R42, R42, 0xffff, RZ, 0xc0, !PT ;  /* 0x0000ffff2a2a7812 */ /* 0x000fc600078ec0ff */
[----:B------:R-:W-:Y:S01]  /*15d7c0*/  IMAD.X R5, R40, 0x1, R11, P6 ;  /* 0x0000000128057824 */ /* 0x000fe200030e060b */
[----:B------:R-:W4:Y:S01]  /*15d7d0*/  LDL.LU R61, [R1+0x24] ;  /* 0x00002400013d7983 */ /* 0x000f220000300800 */
[----:B------:R-:W-:Y:S02]  /*15d7e0*/  SHF.R.U32.HI R44, RZ, 0x8, R44 ;  /* 0x00000008ff2c7819 */ /* 0x000fe4000001162c */
[----:B0-----:R-:W-:Y:S02]  /*15d7f0*/  SHF.R.U32.HI R41, RZ, 0x8, R43 ;  /* 0x00000008ff297819 */ /* 0x001fe4000001162b */
[----:B------:R-:W-:Y:S01]  /*15d800*/  LOP3.LUT R43, R46, 0xffff, RZ, 0xc0, !PT ;  /* 0x0000ffff2e2b7812 */ /* 0x000fe200078ec0ff */
[----:B------:R0:W-:Y:S01]  /*15d810*/  STL.64 [R1+0x10e0], R4 ;  /* 0x0010e00401007387 */ /* 0x0001e20000100a00 */
[----:B------:R-:W-:Y:S02]  /*15d820*/  LOP3.LUT R44, R44, 0xffff, RZ, 0xc0, !PT ;  /* 0x0000ffff2c2c7812 */ /* 0x000fe400078ec0ff */
[----:B------:R-:W-:-:S02]  /*15d830*/  LOP3.LUT R41, R41, 0xffff, RZ, 0xc0, !PT ;  /* 0x0000ffff29297812 */ /* 0x000fc400078ec0ff */
[----:B0-----:R-:W-:Y:S01]  /*15d840*/  PRMT R4, R43, 0x3340, R42 ;  /* 0x000033402b047816 */ /* 0x001fe2000000002a */
[----:B------:R-:W4:Y:S01]  /*15d850*/  LDL.LU R5, [R1+0x1b0] ;  /* 0x0001b00001057983 */ /* 0x000f220000300800 */
[----:B------:R-:W-:-:S03]  /*15d860*/  IADD3 R42, P6, R55, R12, RZ ;  /* 0x0000000c372a7210 */ /* 0x000fc60007fde0ff */
[----:B------:R-:W4:Y:S02]  /*15d870*/  LDL.LU R52, [R1+0x130] ;  /* 0x0001300001347983 */ /* 0x000f240000300800 */
[----:B------:R-:W-:Y:S02]  /*15d880*/  IMAD.X R43, R40, 0x1, R9, P6 ;  /* 0x00000001282b7824 */ /* 0x000fe400030e0609 */
[----:B------:R0:W-:Y:S04]  /*15d890*/  STL [R1+0x16f0], R4 ;  /* 0x0016f00401007387 */ /* 0x0001e80000100800 */
[----:B------:R-:W4:Y:S01]  /*15d8a0*/  LDL.LU R53, [R1+0x17c] ;  /* 0x00017c0001357983 */ /* 0x000f220000300800 */
[----:B0-----:R-:W-:-:S05]  /*15d8b0*/  PRMT R4, R44, 0x3340, R41 ;  /* 0x000033402c047816 */ /* 0x001fca0000000029 */
[----:B------:R-:W-:Y:S04]  /*15d8c0*/  STL [R1+0x16ec], R4 ;  /* 0x0016ec0401007387 */ /* 0x000fe80000100800 */
[----:B------:R0:W-:Y:S02]  /*15d8d0*/  STL.64 [R1+0x10d8], R42 ;  /* 0x0010d82a01007387 */ /* 0x0001e40000100a00 */
[----:B0-----:R-:W-:-:S05]  /*15d8e0*/  IADD3 R42, P6, R55, R10, RZ ;  /* 0x0000000a372a7210 */ /* 0x001fca0007fde0ff */
[----:B------:R-:W-:Y:S01]  /*15d8f0*/  IMAD.X R43, R40, 0x1, R8, P6 ;  /* 0x00000001282b7824 */ /* 0x000fe200030e0608 */
[----:B------:R-:W-:-:S04]  /*15d900*/  SHF.R.U32.HI R40, RZ, 0x8, R47 ;  /* 0x00000008ff287819 */ /* 0x000fc8000001162f */
[----:B------:R-:W-:Y:S01]  /*15d910*/  LOP3.LUT R40, R40, 0xffff, RZ, 0xc0, !PT ;  /* 0x0000ffff28287812 */ /* 0x000fe200078ec0ff */
[----:B------:R-:W-:Y:S03]  /*15d920*/  STL.64 [R1+0x10e8], R42 ;  /* 0x0010e82a01007387 */ /* 0x000fe60000100a00 */
[----:B------:R-:W-:-:S05]  /*15d930*/  PRMT R4, R40, 0x3340, R0 ;  /* 0x0000334028047816 */ /* 0x000fca0000000000 */
[----:B------:R0:W-:Y:S04]  /*15d940*/  STL [R1+0x264], R4 ;  /* 0x0002640401007387 */ /* 0x0001e80000100800 */
[----:B0-----:R-:W4:Y:S01]  /*15d950*/  LDL.LU R4, [R1+0x27c] ;  /* 0x00027c0001047983 */ /* 0x001f220000300800 */
[----:B--2---:R-:W-:Y:S02]  /*15d960*/  LOP3.LUT R43, R49, 0xffff, RZ, 0xc0, !PT ;  /* 0x0000ffff312b7812 */ /* 0x004fe400078ec0ff */
[----:B---3--:R-:W-:Y:S02]  /*15d970*/  LOP3.LUT R44, R60, 0xffff, RZ, 0xc0, !PT ;  /* 0x0000ffff3c2c7812 */ /* 0x008fe400078ec0ff */
[----:B----4-:R-:W-:Y:S02]  /*15d980*/  LOP3.LUT R42, R7, 0xffff, RZ, 0xc0, !PT ;  /* 0x0000ffff072a7812 */ /* 0x010fe400078ec0ff */
[----:B------:R-:W-:-:S02]  /*15d990*/  PRMT R40, R44, 0x3340, R0 ;  /* 0x000033402c287816 */ /* 0x000fc40000000000 */
[----:B------:R-:W-:-:S04]  /*15d9a0*/  PRMT R41, R43, 0x3340, R42 ;  /* 0x000033402b297816 */ /* 0x000fc8000000002a */
[----:B------:R-:W-:-:S05]  /*15d9b0*/  PRMT R7, R41, 0x5410, R40 ;  /* 0x0000541029077816 */ /* 0x000fca0000000028 */
[----:B------:R0:W-:Y:S04]  /*15d9c0*/  STL [R1+0x17c0], R7 ;  /* 0x0017c00701007387 */ /* 0x0001e80000100800 */
[----:B------:R-:W2:Y:S04]  /*15d9d0*/  LDL.LU R54, [R1+0x214] ;  /* 0x0002140001367983 */ /* 0x000ea80000300800 */
[----:B------:R-:W3:Y:S04]  /*15d9e0*/  LDL.LU R55, [R1+0x238] ;  /* 0x0002380001377983 */ /* 0x000ee80000300800 */
[----:B------:R-:W4:Y:S04]  /*15d9f0*/  LDL.LU R49, [R1+0x270] ;  /* 0x0002700001317983 */ /* 0x000f280000300800 */
[----:B------:R-:W4:Y:S04]  /*15da00*/  LDL.LU R60, [R1+0x204] ;  /* 0x00020400013c7983 */ /* 0x000f280000300800 */
[----:B0-----:R-:W4:Y:S01]  /*15da10*/  LDL.LU R7, [R1+0x22c] ;  /* 0x00022c0001077983 */ /* 0x001f220000300800 */
[----:B------:R-:W-:-:S02]  /*15da20*/  SHF.R.U32.HI R40, RZ, 0x8, R2 ;  /* 0x00000008ff287819 */ /* 0x000fc40000011602 */
[----:B------:R-:W-:Y:S02]  /*15da30*/  SHF.R.U32.HI R41, RZ, 0x8, R43 ;  /* 0x00000008ff297819 */ /* 0x000fe4000001162b */
[----:B------:R-:W-:Y:S02]  /*15da40*/  SHF.R.U32.HI R43, RZ, 0x8, R42 ;  /* 0x00000008ff2b7819 */ /* 0x000fe4000001162a */
[----:B------:R-:W-:Y:S02]  /*15da50*/  LOP3.LUT R42, R40, 0xffff, RZ, 0xc0, !PT ;  /* 0x0000ffff282a7812 */ /* 0x000fe400078ec0ff */
[----:B------:R-:W-:Y:S02]  /*15da60*/  LOP3.LUT R41, R41, 0xffff, RZ, 0xc0, !PT ;  /* 0x0000ffff29297812 */ /* 0x000fe400078ec0ff */
[----:B------:R-:W-:Y:S02]  /*15da70*/  LOP3.LUT R40, R43, 0xffff, RZ, 0xc0, !PT ;  /* 0x0000ffff2b287812 */ /* 0x000fe400078ec0ff */
[----:B------:R-:W-:-:S02]  /*15da80*/  PRMT R42, R42, 0x3340, R0 ;  /* 0x000033402a2a7816 */ /* 0x000fc40000000000 */
[----:B------:R-:W-:-:S03]  /*15da90*/  PRMT R2, R41, 0x3340, R40 ;  /* 0x0000334029027816 */ /* 0x000fc60000000028 */
[----:B------:R-:W-:Y:S01]  /*15daa0*/  STL [R1+0x284], R42 ;  /* 0x0002842a01007387 */ /* 0x000fe20000100800 */
[----:B------:R-:W-:-:S03]  /*15dab0*/  LOP3.LUT R43, R5, 0xffff, RZ, 0xc0, !PT ;  /* 0x0000ffff052b7812 */ /* 0x000fc600078ec0ff */
[----:B------:R0:W-:Y:S01]  /*15dac0*/  STL [R1+0x16d0], R2 ;  /* 0x0016d00201007387 */ /* 0x0001e20000100800 */
[----:B------:R-:W-:Y:S02]  /*15dad0*/  SHF.R.U32.HI R44, RZ, 0x8, R44 ;  /* 0x00000008ff2c7819 */ /* 0x000fe4000001162c */
[----:B0-----:R-:W-:Y:S02]  /*15dae0*/  LOP3.LUT R2, R52, 0xffff, RZ, 0xc0, !PT ;  /* 0x0000ffff34027812 */ /* 0x001fe400078ec0ff */
[----:B------:R-:W-:Y:S02]  /*15daf0*/  LOP3.LUT R42, R53, 0xffff, RZ, 0xc0, !PT ;  /* 0x0000ffff352a7812 */ /* 0x000fe400078ec0ff */
[----:B------:R-:W-:Y:S02]  /*15db00*/  PRMT R40, R2, 0x3340, R0 ;  /* 0x0000334002287816 */ /* 0x000fe40000000000 */
[----:B------:R-:W-:Y:S01]  /*15db10*/  PRMT R41, R43, 0x3340, R42 ;  /* 0x000033402b297816 */ /* 0x000fe2000000002a */
[----:B------:R0:W-:Y:S01]  /*15db20*/  STL [R1+0x188c], R2 ;  /* 0x00188c0201007387 */ /* 0x0001e20000100800 */
[----:B------:R-:W-:-:S02]  /*15db30*/  IADD3 R46, P6, R61, R39, RZ ;  /* 0x000000273d2e7210 */ /* 0x000fc40007fde0ff */
[----:B------:R-:W-:Y:S02]  /*15db40*/  SHF.R.U32.HI R43, RZ, 0x8, R43 ;  /* 0x00000008ff2b7819 */ /* 0x000fe4000001162b */
[----:B0-----:R-:W-:Y:S02]  /*15db50*/  PRMT R2, R41, 0x5410, R40 ;  /* 0x0000541029027816 */ /* 0x001fe40000000028 */
[----:B------:R-:W-:Y:S02]  /*15db60*/  SHF.R.S32.HI R40, RZ, 0x1f, R61 ;  /* 0x0000001fff287819 */ /* 0x000fe4000001143d */
[----:B------:R-:W-:Y:S02]  /*15db70*/  SHF.R.U32.HI R41, RZ, 0x8, R42 ;  /* 0x00000008ff297819 */ /* 0x000fe4000001162a */
[----:B------:R-:W-:Y:S01]  /*15db80*/  LOP3.LUT R42, R44, 0xffff, RZ, 0xc0, !PT ;  /* 0x0000ffff2c2a7812 */ /* 0x000fe200078ec0ff */
[----:B------:R0:W-:Y:S01]  /*15db90*/  STL [R1+0x81e0], R2 ;  /* 0x0081e00201007387 */ /* 0x0001e20000100800 */
[----:B------:R-:W-:Y:S01]  /*15dba0*/  IMAD.X R47, R40, 0x1, R38, P6 ;  /* 0x00000001282f7824 */ /* 0x000fe200030e0626 */
[----:B------:R-:W-:-:S02]  /*15dbb0*/  LOP3.LUT R43, R43, 0xffff, RZ, 0xc0, !PT ;  /* 0x0000ffff2b2b7812 */ /* 0x000fc400078ec0ff */
[----:B------:R-:W-:Y:S02]  /*15dbc0*/  LOP3.LUT R41, R41, 0xffff, RZ, 0xc0, !PT ;  /* 0x0000ffff29297812 */ /* 0x000fe400078ec0ff */
[----:B------:R1:W-:Y:S01]  /*15dbd0*/  STL.64 [R1+0x10d0], R46 ;  /* 0x0010d02e01007387 */ /* 0x0003e20000100a00 */
[----:B0-----:R-:W-:Y:S02]  /*15dbe0*/  PRMT R2, R42, 0x3340, R0 ;  /* 0x000033402a027816 */ /* 0x001fe40000000000 */
[----:B------:R-:W-:-:S03]  /*15dbf0*/  PRMT R5, R43, 0x3340, R41 ;  /* 0x000033402b057816 */ /* 0x000fc60000000029 */
[----:B------:R2:W-:Y:S04]  /*15dc00*/  STL [R1+0x280], R2 ;  /* 0x0002800201007387 */ /* 0x0005e80000100800 */
[----:B------:R0:W-:Y:S01]  /*15dc10*/  STL [R1+0x1708], R5 ;  /* 0x0017080501007387 */ /* 0x0001e20000100800 */
[----:B-1----:R-:W-:-:S03]  /*15dc20*/  LOP3.LUT R46, R4, 0xffff, RZ, 0xc0, !PT ;  /* 0x0000ffff042e7812 */ /* 0x002fc600078ec0ff */
[----:B------:R-:W4:Y:S01]  /*15dc30*/  LDL.LU R4, [R1+0x360] ;  /* 0x0003600001047983 */ /* 0x000f220000300800 */
[----:B--2---:R-:W-:-:S03]  /*15dc40*/  LOP3.LUT R2, R54, 0xffff, RZ, 0xc0, !PT ;  /* 0x0000ffff36027812 */ /* 0x004fc600078ec0ff */
[----:B------:R-:W2:Y:S01]  /*15dc50*/  LDL.LU R54, [R1+0x2f0] ;  /* 0x0002f00001367983 */ /* 0x000ea20000300800 */
[----:B---3--:R-:W-:Y:S02]  /*15dc60*/  LOP3.LUT R45, R55, 0xffff, RZ, 0xc0, !PT ;  /* 0x0000ffff372d7812 */ /* 0x008fe400078ec0ff */
[----:B------:R-:W-:Y:S01]  /*15dc70*/  PRMT R41, R2, 0x3340, R0 ;  /* 0x0000334002297816 */ /* 0x000fe20000000000 */
[----:B------:R-:W3:Y:S01]  /*15dc80*/  LDL.LU R55, [R1+0x330] ;  /* 0x0003300001377983 */ /* 0x000ee20000300800 */
[----:B------:R-:W-:Y:S02]  /*15dc90*/  PRMT R42, R46, 0x3340, R45 ;  /* 0x000033402e2a7816 */ /* 0x000fe4000000002d */
[----:B----4-:R-:W-:Y:S02]  /*15dca0*/  LOP3.LUT R44, R49, 0xffff, RZ, 0xc0, !PT ;  /* 0x0000ffff312c7812 */ /* 0x010fe400078ec0ff */
[----:B------:R-:W-:Y:S01]  /*15dcb0*/  LOP3.LUT R47, R60, 0xffff, RZ, 0xc0, !PT ;  /* 0x0000ffff3c2f7812 */ /* 0x000fe200078ec0ff */
[----:B------:R-:W4:Y:S01]  /*15dcc0*/  LDL.LU R49, [R1+0x364] ;  /* 0x0003640001317983 */ /* 0x000f220000300800 */
[----:B0-----:R-:W-:-:S02]  /*15dcd0*/  PRMT R5, R42, 0x5410, R41 ;  /* 0x000054102a057816 */ /* 0x001fc40000000029 */
[----:B------:R-:W-:Y:S01]  /*15dce0*/  LOP3.LUT R43, R7, 0xffff, RZ, 0xc0, !PT ;  /* 0x0000ffff072b7812 */ /* 0x000fe200078ec0ff */
[----:B------:R-:W4:Y:S01]  /*15dcf0*/  LDL.LU R60, [R1+0x2f4] ;  /* 0x0002f400013c7983 */ /* 0x000f220000300800 */
[----:B------:R-:W-:Y:S02]  /*15dd00*/  PRMT R41, R47, 0x3340, R0 ;  /* 0x000033402f297816 */ /* 0x000fe40000000000 */
[----:B------:R-:W-:Y:S01]  /*15dd10*/  PRMT R42, R44, 0x3340, R43 ;  /* 0x000033402c2a7816 */ /* 0x000fe2000000002b */
[----:B------:R0:W-:Y:S03]  /*15dd20*/  STL [R1+0x17a8], R5 ;  /* 0x0017a80501007387 */ /* 0x0001e60000100800 */
[----:B0-----:R-:W-:-:S05]  /*15dd30*/  PRMT R5, R42, 0x5410, R41 ;  /* 0x000054102a057816 */ /* 0x001fca0000000029 */
[----:B------:R0:W-:Y:S04]  /*15dd40*/  STL [R1+0x17a0], R5 ;  /* 0x0017a00501007387 */ /* 0x0001e80000100800 */
[----:B------:R-:W4:Y:S01]  /*15dd50*/  LDL.LU R7, [R1+0x334] ;  /* 0x0003340001077983 */ /* 0x000f220000300800 */
[----:B------:R-:W-:Y:S02]  /*15dd60*/  SHF.R.U32.HI R46, RZ, 0x8, R46 ;  /* 0x00000008ff2e7819 */ /* 0x000fe4000001162e */
[----:B------:R-:W-:Y:S02]  /*15dd70*/  SHF.R.U32.HI R42, RZ, 0x8, R45 ;  /* 0x00000008ff2a7819 */ /* 0x000fe4000001162d */
[----:B------:R-:W-:Y:S02]  /*15dd80*/  IADD3 R52, P6, R61, R37, RZ ;  /* 0x000000253d347210 */ /* 0x000fe40007fde0ff */
[----:B------:R-:W-:-:S02]  /*15dd90*/  SHF.R.U32.HI R41, RZ, 0x8, R43 ;  /* 0x00000008ff297819 */ /* 0x000fc4000001162b */
[----:B------:R-:W-:Y:S02]  /*15dda0*/  LOP3.LUT R43, R46, 0xffff, RZ, 0xc0, !PT ;  /* 0x0000ffff2e2b7812 */ /* 0x000fe400078ec0ff */
[----:B------:R-:W-:Y:S02]  /*15ddb0*/  LOP3.LUT R42, R42, 0xffff, RZ, 0xc0, !PT ;  /* 0x0000ffff2a2a7812 */ /* 0x000fe400078ec0ff */
[----:B------:R-:W-:Y:S01]  /*15ddc0*/  SHF.R.U32.HI R44, RZ, 0x8, R44 ;  /* 0x00000008ff2c7819 */ /* 0x000fe2000001162c */
[----:B------:R-:W-:Y:S01]  /*15ddd0*/  IMAD.X R53, R40, 0x1, R34, P6 ;  /* 0x0000000128357824 */ /* 0x000fe200030e0622 */
[----:B------:R-:W-:Y:S02]  /*15dde0*/  PRMT R45, R43, 0x3340, R42 ;  /* 0x000033402b2d7816 */ /* 0x000fe4000000002a */
[----:B------:R-:W-:Y:S02]  /*15ddf0*/  LOP3.LUT R44, R44, 0xffff, RZ, 0xc0, !PT ;  /* 0x0000ffff2c2c7812 */ /* 0x000fe400078ec0ff */
[----:B------:R-:W-:-:S02]  /*15de00*/  LOP3.LUT R41, R41, 0xffff, RZ, 0xc0, !PT ;  /* 0x0000ffff29297812 */ /* 0x000fc400078ec0ff */
[----:B------:R-:W-:Y:S02]  /*15de10*/  IADD3 R42, P6, R61, R36, RZ ;  /* 0x000000243d2a7210 */ /* 0x000fe40007fde0ff */
[----:B0-----:R-:W-:Y:S01]  /*15de20*/  PRMT R5, R44, 0x3340, R41 ;  /* 0x000033402c057816 */ /* 0x001fe20000000029 */
[----:B------:R-:W-:Y:S02]  /*15de30*/  STL.64 [R1+0x10c8], R52 ;  /* 0x0010c83401007387 */ /* 0x000fe40000100a00 */
[----:B------:R-:W-:Y:S01]  /*15de40*/  IMAD.X R43, R40, 0x1, R33, P6 ;  /* 0x00000001282b7824 */ /* 0x000fe200030e0621 */
[----:B------:R-:W-:Y:S01]  /*15de50*/  SHF.R.U32.HI R41, RZ, 0x8, R47 ;  /* 0x00000008ff297819 */ /* 0x000fe2000001162f */
[----:B------:R-:W-:Y:S04]  /*15de60*/  STL [R1+0x16b8], R45 ;  /* 0x0016b82d01007387 */ /* 0x000fe80000100800 */
[----:B------:R-:W-:Y:S01]  /*15de70*/  STL [R1+0x16b4], R5 ;  /* 0x0016b40501007387 */ /* 0x000fe20000100800 */
[----:B------:R-:W-:-:S03]  /*15de80*/  LOP3.LUT R41, R41, 0xffff, RZ, 0xc0, !PT ;  /* 0x0000ffff29297812 */ /* 0x000fc600078ec0ff */
[----:B------:R0:W-:Y:S02]  /*15de90*/  STL.64 [R1+0x10c0], R42 ;  /* 0x0010c02a01007387 */ /* 0x0001e40000100a00 */
[----:B0-----:R-:W-:Y:S02]  /*15dea0*/  SHF.R.U32.HI R42, RZ, 0x8, R2 ;  /* 0x00000008ff2a7819 */ /* 0x001fe40000011602 */
[----:B------:R-:W-:Y:S02]  /*15deb0*/  PRMT R2, R41, 0x3340, R0 ;  /* 0x0000334029027816 */ /* 0x000fe40000000000 */
[----:B------:R-:W-:-:S04]  /*15dec0*/  LOP3.LUT R42, R42, 0xffff, RZ, 0xc0, !PT ;  /* 0x0000ffff2a2a7812 */ /* 0x000fc800078ec0ff */
[----:B------:R-:W-:Y:S01]  /*15ded0*/  PRMT R5, R42, 0x3340, R0 ;  /* 0x000033402a057816 */ /* 0x000fe20000000000 */
[----:B------:R2:W-:Y:S04]  /*15dee0*/  STL [R1+0x238], R2 ;  /* 0x0002380201007387 */ /* 0x0005e80000100800 */
[----:B------:R0:W-:Y:S04]  /*15def0*/  STL [R1+0x234], R5 ;  /* 0x0002340501007387 */ /* 0x0001e80000100800 */
[----:B------:R-:W4:Y:S01]  /*15df00*/  LDL.LU R52, [R1+0x358] ;  /* 0x0003580001347983 */ /* 0x000f220000300800 */
[----:B------:R-:W-:-:S03]  /*15df10*/  LOP3.LUT R46, R4, 0xffff, RZ, 0xc0, !PT ;  /* 0x0000ffff042e7812 */ /* 0x000fc600078ec0ff */
[----:B------:R-:W4:Y:S04]  /*15df20*/  LDL.LU R53, [R1+0x2e4] ;  /* 0x0002e40001357983 */ /* 0x000f280000300800 */
[----:B------:R-:W4:Y:S01]  /*15df30*/  LDL.LU R4, [R1+0x324] ;  /* 0x0003240001047983 */ /* 0x000f220000300800 */
[----:B--2---:R-:W-:Y:S02]  /*15df40*/  LOP3.LUT R2, R54, 0xffff, RZ, 0xc0, !PT ;  /* 0x0000ffff36027812 */ /* 0x004fe400078ec0ff */
[----:B---3--:R-:W-:Y:S02]  /*15df50*/  LOP3.LUT R44, R55, 0xffff, RZ, 0xc0, !PT ;  /* 0x0000ffff372c7812 */ /* 0x008fe400078ec0ff */
[----:B------:R-:W-:Y:S02]  /*15df60*/  PRMT R41, R2, 0x3340, R0 ;  /* 0x0000334002297816 */ /* 0x000fe40000000000 */
[----:B------:R-:W-:-:S02]  /*15df70*/  PRMT R42, R46, 0x3340, R44 ;  /* 0x000033402e2a7816 */ /* 0x000fc4000000002c */
[----:B----4-:R-:W-:Y:S02]  /*15df80*/  LOP3.LUT R45, R49, 0xffff, RZ, 0xc0, !PT ;  /* 0x0000ffff312d7812 */ /* 0x010fe400078ec0ff */
[----:B------:R-:W2:Y:S01]  /*15df90*/  LDL.LU R49, [R1+0x35c] ;  /* 0x00035c0001317983 */ /* 0x000ea20000300800 */
[----:B0-----:R-:W-:Y:S02]  /*15dfa0*/  PRMT R5, R42, 0x5410, R41 ;  /* 0x000054102a057816 */ /* 0x001fe40000000029 */
[----:B------:R-:W-:Y:S02]  /*15dfb0*/  LOP3.LUT R47, R60, 0xffff, RZ, 0xc0, !PT ;  /* 0x0000ffff3c2f7812 */ /* 0x000fe400078ec0ff */
[----:B------:R-:W3:Y:S04]  /*15dfc0*/  LDL.LU R60, [R1+0x2e8] ;  /* 0x0002e800013c7983 */ /* 0x000ee80000300800 */
[----:B------:R0:W-:Y:S01]  /*15dfd0*/  STL [R1+0x1790], R5 ;  /* 0x0017900501007387 */ /* 0x0001e20000100800 */
[----:B------:R-:W-:-:S03]  /*15dfe0*/  LOP3.LUT R43, R7, 0xffff, RZ, 0xc0, !PT ;  /* 0x0000ffff072b7812 */ /* 0x000fc600078ec0ff */
[----:B------:R-:W4:Y:S01]  /*15dff0*/  LDL.LU R7, [R1+0x32c] ;  /* 0x00032c0001077983 */ /* 0x000f220000300800 */
[----:B------:R-:W-:Y:S02]  /*15e000*/  PRMT R41, R47, 0x3340, R0 ;  /* 0x000033402f297816 */ /* 0x000fe40000000000 */
[----:B------:R-:W-:-:S04]  /*15e010*/  PRMT R42, R45, 0x3340, R43 ;  /* 0x000033402d2a7816 */ /* 0x000fc8000000002b */
[----:B0-----:R-:W-:Y:S02]  /*15e020*/  PRMT R5, R42, 0x5410, R41 ;  /* 0x000054102a057816 */ /* 0x001fe40000000029 */
[----:B------:R-:W-:Y:S02]  /*15e030*/  SHF.R.U32.HI R42, RZ, 0x8, R46 ;  /* 0x00000008ff2a7819 */ /* 0x000fe4000001162e */
[----:B------:R-:W-:Y:S02]  /*15e040*/  SHF.R.U32.HI R41, RZ, 0x8, R44 ;  /* 0x00000008ff297819 */ /* 0x000fe4000001162c */
[----:B------:R-:W-:Y:S02]  /*15e050*/  SHF.R.U32.HI R45, RZ, 0x8, R45 ;  /* 0x00000008ff2d7819 */ /* 0x000fe4000001162d */
[----:B------:R-:W-:Y:S02]  /*15e060*/  SHF.R.U32.HI R43, RZ, 0x8, R43 ;  /* 0x00000008ff2b7819 */ /* 0x000fe4000001162b */
[----:B------:R-:W-:-:S02]  /*15e070*/  IADD3 R54, P6, R61, R35, RZ ;  /* 0x000000233d367210 */ /* 0x000fc40007fde0ff */
[----:B------:R-:W-:Y:S02]  /*15e080*/  LOP3.LUT R42, R42, 0xffff, RZ, 0xc0, !PT ;  /* 0x0000ffff2a2a7812 */ /* 0x000fe400078ec0ff */
[----:B------:R-:W-:Y:S01]  /*15e090*/  LOP3.LUT R41, R41, 0xffff, RZ, 0xc0, !PT ;  /* 0x0000ffff29297812 */ /* 0x000fe200078ec0ff */
[----:B------:R0:W-:Y:S01]  /*15e0a0*/  STL [R1+0x178c], R5 ;  /* 0x00178c0501007387 */ /* 0x0001e20000100800 */
[----:B------:R-:W-:Y:S02]  /*15e0b0*/  LOP3.LUT R44, R45, 0xffff, RZ, 0xc0, !PT ;  /* 0x0000ffff2d2c7812 */ /* 0x000fe400078ec0ff */
[----:B------:R-:W-:Y:S01]  /*15e0c0*/  LOP3.LUT R43, R43, 0xffff, RZ, 0xc0, !PT ;  /* 0x0000ffff2b2b7812 */ /* 0x000fe200078ec0ff */
[----:B------:R-:W-:-:S03]  /*15e0d0*/  IMAD.X R55, R40, 0x1, R32, P6 ;  /* 0x0000000128377824 */ /* 0x000fc600030e0620 */
[----:B------:R-:W-:Y:S02]  /*15e0e0*/  PRMT R43, R44, 0x3340, R43 ;  /* 0x000033402c2b7816 */ /* 0x000fe4000000002b */
[----:B0-----:R-:W-:Y:S02]  /*15e0f0*/  PRMT R5, R42, 0x3340, R41 ;  /* 0x000033402a057816 */ /* 0x001fe40000000029 */
[----:B------:R-:W-:Y:S02]  /*15e100*/  SHF.R.U32.HI R41, RZ, 0x8, R2 ;  /* 0x00000008ff297819 */ /* 0x000fe40000011602 */
[----:B------:R-:W-:Y:S02]  /*15e110*/  SHF.R.U32.HI R42, RZ, 0x8, R47 ;  /* 0x00000008ff2a7819 */ /* 0x000fe4000001162f */
[----:B------:R-:W-:Y:S01]  /*15e120*/  IADD3 R44, P6, R61, R31, RZ ;  /* 0x0000001f3d2c7210 */ /* 0x000fe20007fde0ff */
[----:B------:R0:W-:Y:S01]  /*15e130*/  STL.64 [R1+0x10b8], R54 ;  /* 0x0010b83601007387 */ /* 0x0001e20000100a00 */
[----:B------:R-:W-:-:S02]  /*15e140*/  LOP3.LUT R41, R41, 0xffff, RZ, 0xc0, !PT ;  /* 0x0000ffff29297812 */ /* 0x000fc400078ec0ff */
[----:B------:R-:W-:Y:S01]  /*15e150*/  LOP3.LUT R42, R42, 0xffff, RZ, 0xc0, !PT ;  /* 0x0000ffff2a2a7812 */ /* 0x000fe200078ec0ff */
[----:B------:R-:W-:Y:S01]  /*15e160*/  IMAD.X R45, R40, 0x1, R28, P6 ;  /* 0x00000001282d7824 */ /* 0x000fe200030e061c */
[--C-:B------:R-:W-:Y:S01]  /*15e170*/  PRMT R2, R41, 0x3340, R0.reuse ;  /* 0x0000334029027816 */ /* 0x100fe20000000000 */
[----:B0-----:R-:W4:Y:S04]  /*15e180*/  LDL.LU.64 R54, [R1+0x85a8] ;  /* 0x0085a80001367983 */ /* 0x001f280000300a00 */
[----:B------:R-:W-:Y:S04]  /*15e190*/  STL [R1+0x16a0], R43 ;  /* 0x0016a02b01007387 */ /* 0x000fe80000100800 */
[----:B------:R0:W-:Y:S04]  /*15e1a0*/  STL [R1+0x169c], R5 ;  /* 0x00169c0501007387 */ /* 0x0001e80000100800 */
[----:B------:R1:W-:Y:S01]  /*15e1b0*/  STL.64 [R1+0x10b0], R44 ;  /* 0x0010b02c01007387 */ /* 0x0003e20000100a00 */
[----:B0-----:R-:W-:-:S03]  /*15e1c0*/  PRMT R5, R42, 0x3340, R0 ;  /* 0x000033402a057816 */ /* 0x001fc60000000000 */
[----:B------:R0:W-:Y:S04]  /*15e1d0*/  STL [R1+0x230], R2 ;  /* 0x0002300201007387 */ /* 0x0001e80000100800 */
[----:B------:R0:W-:Y:S01]  /*15e1e0*/  STL [R1+0x22c], R5 ;  /* 0x00022c0501007387 */ /* 0x0001e20000100800 */
[----:B-1----:R-:W-:-:S03]  /*15e1f0*/  LOP3.LUT R44, R4, 0xffff, RZ, 0xc0, !PT ;  /* 0x0000ffff042c7812 */ /* 0x002fc600078ec0ff */
[----:B------:R-:W4:Y:S01]  /*15e200*/  LDL.LU R4, [R1+0xe8] ;  /* 0x0000e80001047983 */ /* 0x000f220000300800 */
[----:B--2---:R-:W-:-:S03]  /*15e210*/  LOP3.LUT R45, R49, 0xffff, RZ, 0xc0, !PT ;  /* 0x0000ffff312d7812 */ /* 0x004fc600078ec0ff */
[----:B------:R-:W2:Y:S01]  /*15e220*/  LDL.LU R49, [R1+0xb0] ;  /* 0x0000b00001317983 */ /* 0x000ea20000300800 */
[----:B---3--:R-:W-:-:S03]  /*15e230*/  LOP3.LUT R47, R60, 0xffff, RZ, 0xc0, !PT ;  /* 0x0000ffff3c2f7812 */ /* 0x008fc600078ec0ff */
[----:B------:R-:W3:Y:S01]  /*15e240*/  LDL.LU R60, [R1+0xe0] ;  /* 0x0000e000013c7983 */ /* 0x000ee20000300800 */
[----:B----4-:R-:W-:-:S03]  /*15e250*/  LOP3.LUT R43, R7, 0xffff, RZ, 0xc0, !PT ;  /* 0x0000ffff072b7812 */ /* 0x010fc600078ec0ff */
[----:B------:R-:W4:Y:S01]  /*15e260*/  LDL.LU R7, [R1+0xac] ;  /* 0x0000ac0001077983 */ /* 0x000f220000300800 */
[----:B------:R-:W-:Y:S02]  /*15e270*/  LOP3.LUT R46, R52, 0xffff, RZ, 0xc0, !PT ;  /* 0x0000ffff342e7812 */ /* 0x000fe400078ec0ff */
[----:B0-----:R-:W-:Y:S02]  /*15e280*/  LOP3.LUT R2, R53, 0xffff, RZ, 0xc0, !PT ;  /* 0x0000ffff35027812 */ /* 0x001fe400078ec0ff */
[----:B------:R-:W-:Y:S02]  /*15e290*/  PRMT R42, R46, 0x3340, R44 ;  /* 0x000033402e2a7816 */ /* 0x000fe4000000002c */
[----:B------:R-:W-:-:S04]  /*15e2a0*/  PRMT R41, R2, 0x3340, R0 ;  /* 0x0000334002297816 */ /* 0x000fc80000000000 */
[----:B------:R-:W-:Y:S02]  /*15e2b0*/  PRMT R5, R42, 0x5410, R41 ;  /* 0x000054102a057816 */ /* 0x000fe40000000029 */
[----:B------:R-:W-:Y:S02]  /*15e2c0*/  PRMT R41, R47, 0x3340, R0 ;  /* 0x000033402f297816 */ /* 0x000fe40000000000 */
[----:B------:R-:W-:Y:S01]  /*15e2d0*/  PRMT R42, R45, 0x3340, R43 ;  /* 0x000033402d2a7816 */ /* 0x000fe2000000002b */
[----:B------:R0:W-:Y:S01]  /*15e2e0*/  STL [R1+0x1780], R5 ;  /* 0x0017800501007387 */ /* 0x0001e20000100800 */
[----:B------:R-:W-:Y:S02]  /*15e2f0*/  SHF.R.U32.HI R45, RZ, 0x8, R45 ;  /* 0x00000008ff2d7819 */ /* 0x000fe4000001162d */
[----:B------:R-:W-:Y:S02]  /*15e300*/  SHF.R.U32.HI R43, RZ, 0x8, R43 ;  /* 0x00000008ff2b7819 */ /* 0x000fe4000001162b */
[----:B0-----:R-:W-:-:S02]  /*15e310*/  PRMT R5, R42, 0x5410, R41 ;  /* 0x000054102a057816 */ /* 0x001fc40000000029 */
[----:B------:R-:W-:Y:S02]  /*15e320*/  SHF.R.U32.HI R42, RZ, 0x8, R46 ;  /* 0x00000008ff2a7819 */ /* 0x000fe4000001162e */
[----:B------:R-:W-:Y:S02]  /*15e330*/  SHF.R.U32.HI R41, RZ, 0x8, R44 ;  /* 0x00000008ff297819 */ /* 0x000fe4000001162c */
[----:B------:R-:W-:Y:S02]  /*15e340*/  LOP3.LUT R42, R42, 0xffff, RZ, 0xc0, !PT ;  /* 0x0000ffff2a2a7812 */ /* 0x000fe400078ec0ff */
[----:B------:R-:W-:Y:S02]  /*15e350*/  LOP3.LUT R41, R41, 0xffff, RZ, 0xc0, !PT ;  /* 0x0000ffff29297812 */ /* 0x000fe400078ec0ff */
[----:B------:R-:W-:Y:S01]  /*15e360*/  IADD3 R52, P6, R61, R30, RZ ;  /* 0x0000001e3d347210 */ /* 0x000fe20007fde0ff */
[----:B------:R0:W-:Y:S01]  /*15e370*/  STL [R1+0x177c], R5 ;  /* 0x00177c0501007387 */ /* 0x0001e20000100800 */
[----:B------:R-:W-:-:S02]  /*15e380*/  LOP3.LUT R44, R45, 0xffff, RZ, 0xc0, !PT ;  /* 0x0000ffff2d2c7812 */ /* 0x000fc400078ec0ff */
[----:B------:R-:W-:Y:S01]  /*15e390*/  LOP3.LUT R43, R43, 0xffff, RZ, 0xc0, !PT ;  /* 0x0000ffff2b2b7812 */ /* 0x000fe200078ec0ff */
[----:B------:R-:W-:-:S03]  /*15e3a0*/  IMAD.X R53, R40, 0x1, R27, P6 ;  /* 0x0000000128357824 */ /* 0x000fc600030e061b */
[----:B------:R-:W-:Y:S02]  /*15e3b0*/  PRMT R43, R44, 0x3340, R43 ;  /* 0x000033402c2b7816 */ /* 0x000fe4000000002b */
[----:B0-----:R-:W-:Y:S02]  /*15e3c0*/  PRMT R5, R42, 0x3340, R41 ;  /* 0x000033402a057816 */ /* 0x001fe40000000029 */
[----:B------:R-:W-:Y:S02]  /*15e3d0*/  SHF.R.U32.HI R41, RZ, 0x8, R2 ;  /* 0x00000008ff297819 */ /* 0x000fe40000011602 */
[----:B------:R-:W-:Y:S02]  /*15e3e0*/  SHF.R.U32.HI R42, RZ, 0x8, R47 ;  /* 0x00000008ff2a7819 */ /* 0x000fe4000001162f */
[----:B------:R-:W-:Y:S02]  /*15e3f0*/  IADD3 R44, P6, R61, R29, RZ ;  /* 0x0000001d3d2c7210 */ /* 0x000fe40007fde0ff */
[----:B------:R-:W-:Y:S01]  /*15e400*/  LOP3.LUT R41, R41, 0xffff, RZ, 0xc0, !PT ;  /* 0x0000ffff29297812 */ /* 0x000fe200078ec0ff */
[----:B------:R-:W-:Y:S01]  /*15e410*/  STL.64 [R1+0x10a8], R52 ;  /* 0x0010a83401007387 */ /* 0x000fe20000100a00 */
[----:B------:R-:W-:Y:S01]  /*15e420*/  LOP3.LUT R42, R42, 0xffff, RZ, 0xc0, !PT ;  /* 0x0000ffff2a2a7812 */ /* 0x000fe200078ec0ff */
[----:B------:R-:W-:Y:S01]  /*15e430*/  IMAD.X R45, R40, 0x1, R26, P6 ;  /* 0x00000001282d7824 */ /* 0x000fe200030e061a */
[--C-:B------:R-:W-:Y:S01]  /*15e440*/  PRMT R2, R41, 0x3340, R0.reuse ;  /* 0x0000334029027816 */ /* 0x100fe20000000000 */
[----:B------:R-:W-:Y:S04]  /*15e450*/  STL [R1+0x1688], R43 ;  /* 0x0016882b01007387 */ /* 0x000fe80000100800 */
[----:B------:R0:W-:Y:S04]  /*15e460*/  STL [R1+0x1684], R5 ;  /* 0x0016840501007387 */ /* 0x0001e80000100800 */
[----:B------:R-:W-:Y:S01]  /*15e470*/  STL.64 [R1+0x10a0], R44 ;  /* 0x0010a02c01007387 */ /* 0x000fe20000100a00 */
[----:B0-----:R-:W-:-:S03]  /*15e480*/  PRMT R5, R42, 0x3340, R0 ;  /* 0x000033402a057816 */ /* 0x001fc60000000000 */
[----:B------:R0:W-:Y:S01]  /*15e490*/  STL [R1+0x228], R2 ;  /* 0x0002280201007387 */ /* 0x0001e20000100800 */
[----:B------:R-:W-:-:S03]  /*15e4a0*/  LOP3.LUT R46, R4, 0xffff, RZ, 0xc0, !PT ;  /* 0x0000ffff042e7812 */ /* 0x000fc600078ec0ff */
[----:B------:R-:W-:Y:S01]  /*15e4b0*/  STL [R1+0x224], R5 ;  /* 0x0002240501007387 */ /* 0x000fe20000100800 */
[----:B0-----:R-:W-:-:S03]  /*15e4c0*/  LOP3.LUT R2, R50, 0xffff, RZ, 0xc0, !PT ;  /* 0x0000ffff32027812 */ /* 0x001fc600078ec0ff */
[----:B------:R-:W4:Y:S01]  /*15e4d0*/  LDL.LU R50, [R1+0x85a4] ;  /* 0x0085a40001327983 */ /* 0x000f220000300800 */
[----:B------:R-:W-:Y:S02]  /*15e4e0*/  PRMT R41, R2, 0x3340, R0 ;  /* 0x0000334002297816 */ /* 0x000fe40000000000 */
[----:B------:R-:W-:Y:S02]  /*15e4f0*/  LOP3.LUT R47, R6, 0xffff, RZ, 0xc0, !PT ;  /* 0x0000ffff062f7812 */ /* 0x000fe400078ec0ff */
[----:B--2---:R-:W-:Y:S02]  /*15e500*/  LOP3.LUT R45, R49, 0xffff, RZ, 0xc0, !PT ;  /* 0x0000ffff312d7812 */ /* 0x004fe400078ec0ff */
[----:B------:R-:W2:Y:S02]  /*15e510*/  LDL.LU R49, [R1+0xc8] ;  /* 0x0000c80001317983 */ /* 0x000ea40000300800 */
[----:B------:R-:W-:Y:S02]  /*15e520*/  PRMT R42, R46, 0x3340, R45 ;  /* 0x000033402e2a7816 */ /* 0x000fe4000000002d */
[----:B---3--:R-:W-:-:S02]  /*15e530*/  LOP3.LUT R44, R60, 0xffff, RZ, 0xc0, !PT ;  /* 0x0000ffff3c2c7812 */ /* 0x008fc400078ec0ff */
[----:B------:R-:W-:Y:S02]  /*15e540*/  PRMT R4, R42, 0x5410, R41 ;  /* 0x000054102a047816 */ /* 0x000fe40000000029 */
[----:B------:R-:W-:-:S03]  /*15e550*/  PRMT R41, R47, 0x3340, R0 ;  /* 0x000033402f297816 */ /* 0x000fc60000000000 */
[----:B------:R0:W-:Y:S01]  /*15e560*/  STL [R1+0x1768], R4 ;  /* 0x0017680401007387 */ /* 0x0001e20000100800 */
[----:B------:R-:W-:Y:S02]  /*15e570*/  SHF.R.U32.HI R46, RZ, 0x8, R46 ;  /* 0x00000008ff2e7819 */ /* 0x000fe4000001162e */
[----:B----4-:R-:W-:Y:S02]  /*15e580*/  LOP3.LUT R43, R7, 0xffff, RZ, 0xc0, !PT ;  /* 0x0000ffff072b7812 */ /* 0x010fe400078ec0ff */
[----:B0-----:R-:W-:Y:S02]  /*15e590*/  IADD3 R4, P6, R61, R25, RZ ;  /* 0x000000193d047210 */ /* 0x001fe40007fde0ff */
[----:B------:R-:W-:-:S04]  /*15e5a0*/  PRMT R42, R44, 0x3340, R43 ;  /* 0x000033402c2a7816 */ /* 0x000fc8000000002b */
[----:B------:R-:W-:Y:S02]  /*15e5b0*/  PRMT R6, R42, 0x5410, R41 ;  /* 0x000054102a067816 */ /* 0x000fe40000000029 */
[----:B------:R-:W-:Y:S01]  /*15e5c0*/  SHF.R.U32.HI R42, RZ, 0x8, R45 ;  /* 0x00000008ff2a7819 */ /* 0x000fe2000001162d */
[----:B------:R-:W-:Y:S01]  /*15e5d0*/  IMAD.X R5, R40, 0x1, R23, P6 ;  /* 0x0000000128057824 */ /* 0x000fe200030e0617 */
[----:B------:R-:W-:Y:S02]  /*15e5e0*/  SHF.R.U32.HI R41, RZ, 0x8, R43 ;  /* 0x00000008ff297819 */ /* 0x000fe4000001162b */
[----:B------:R-:W-:Y:S02]  /*15e5f0*/  LOP3.LUT R43, R46, 0xffff, RZ, 0xc0, !PT ;  /* 0x0000ffff2e2b7812 */ /* 0x000fe400078ec0ff */
[----:B------:R-:W-:Y:S01]  /*15e600*/  LOP3.LUT R42, R42, 0xffff, RZ, 0xc0, !PT ;  /* 0x0000ffff2a2a7812 */ /* 0x000fe200078ec0ff */
[----:B------:R-:W-:Y:S01]  /*15e610*/  STL [R1+0x1764], R6 ;  /* 0x0017640601007387 */ /* 0x000fe20000100800 */
[----:B------:R-:W-:-:S03]  /*15e620*/  SHF.R.U32.HI R44, RZ, 0x8, R44 ;  /* 0x00000008ff2c7819 */ /* 0x000fc6000001162c */
[----:B------:R0:W-:Y:S01]  /*15e630*/  STL.64 [R1+0x1098], R4 ;  /* 0x0010980401007387 */ /* 0x0001e20000100a00 */
[----:B------:R-:W-:Y:S02]  /*15e640*/  LOP3.LUT R44, R44, 0xffff, RZ, 0xc0, !PT ;  /* 0x0000ffff2c2c7812 */ /* 0x000fe400078ec0ff */
[----:B------:R-:W-:Y:S01]  /*15e650*/  LOP3.LUT R41, R41, 0xffff, RZ, 0xc0, !PT ;  /* 0x0000ffff29297812 */ /* 0x000fe200078ec0ff */
[----:B------:R-:W3:Y:S01]  /*15e660*/  LDL.LU R53, [R1+0xcc] ;  /* 0x0000cc0001357983 */ /* 0x000ee20000300800 */
[----:B0-----:R-:W-:Y:S02]  /*15e670*/  PRMT R4, R43, 0x3340, R42 ;  /* 0x000033402b047816 */ /* 0x001fe4000000002a */
[----:B------:R-:W-:-:S03]  /*15e680*/  PRMT R6, R44, 0x3340, R41 ;  /* 0x000033402c067816 */ /* 0x000fc60000000029 */
[----:B------:R0:W-:Y:S02]  /*15e690*/  STL [R1+0x1670], R4 ;  /* 0x0016700401007387 */ /* 0x0001e40000100800 */
[----:B0-----:R-:W-:Y:S02]  /*15e6a0*/  IADD3 R4, P6, R61, R24, RZ ;  /* 0x000000183d047210 */ /* 0x001fe40007fde0ff */
[----:B------:R0:W-:Y:S03]  /*15e6b0*/  STL [R1+0x166c], R6 ;  /* 0x00166c0601007387 */ /* 0x0001e60000100800 */
[----:B------:R-:W-:Y:S01]  /*15e6c0*/  IMAD.X R5, R40, 0x1, R22, P6 ;  /* 0x0000000128057824 */ /* 0x000fe200030e0616 */
[----:B------:R-:W4:Y:S04]  /*15e6d0*/  LDL.LU R60, [R1+0x1e8] ;  /* 0x0001e800013c7983 */ /* 0x000f280000300800 */
[----:B0-----:R-:W4:Y:S04]  /*15e6e0*/  LDL.LU R6, [R1+0x180] ;  /* 0x0001800001067983 */ /* 0x001f280000300800 */
[----:B------:R0:W-:Y:S04]  /*15e6f0*/  STL.64 [R1+0x1090], R4 ;  /* 0x0010900401007387 */ /* 0x0001e80000100a00 */
[----:B------:R-:W4:Y:S01]  /*15e700*/  LDL.LU R7, [R1+0x1c0] ;  /* 0x0001c00001077983 */ /* 0x000f220000300800 */
[----:B------:R-:W-:-:S02]  /*15e710*/  SHF.R.U32.HI R41, RZ, 0x8, R47 ;  /* 0x00000008ff297819 */ /* 0x000fc4000001162f */
[----:B------:R-:W-:Y:S02]  /*15e720*/  SHF.R.U32.HI R42, RZ, 0x8, R2 ;  /* 0x00000008ff2a7819 */ /* 0x000fe40000011602 */
[----:B------:R-:W-:Y:S02]  /*15e730*/  LOP3.LUT R41, R41, 0xffff, RZ, 0xc0, !PT ;  /* 0x0000ffff29297812 */ /* 0x000fe400078ec0ff */
[----:B------:R-:W-:Y:S02]  /*15e740*/  LOP3.LUT R42, R42, 0xffff, RZ, 0xc0, !PT ;  /* 0x0000ffff2a2a7812 */ /* 0x000fe400078ec0ff */
[----:B------:R-:W-:Y:S02]  /*15e750*/  LOP3.LUT R44, R48, 0xffff, RZ, 0xc0, !PT ;  /* 0x0000ffff302c7812 */ /* 0x000fe400078ec0ff */
[--C-:B0-----:R-:W-:Y:S02]  /*15e760*/  PRMT R4, R41, 0x3340, R0.reuse ;  /* 0x0000334029047816 */ /* 0x101fe40000000000 */
[----:B------:R-:W-:-:S02]  /*15e770*/  PRMT R2, R42, 0x3340, R0 ;  /* 0x000033402a027816 */ /* 0x000fc40000000000 */
[----:B------:R-:W-:Y:S02]  /*15e780*/  PRMT R41, R44, 0x3340, R0 ;  /* 0x000033402c297816 */ /* 0x000fe40000000000 */
[----:B------:R-:W-:Y:S01]  /*15e790*/  LOP3.LUT R43, R50, 0xffff, RZ, 0xc0, !PT ;  /* 0x0000ffff322b7812 */ /* 0x000fe200078ec0ff */
[----:B------:R0:W-:Y:S04]  /*15e7a0*/  STL [R1+0x220], R4 ;  /* 0x0002200401007387 */ /* 0x0001e80000100800 */
[----:B------:R1:W-:Y:S04]  /*15e7b0*/  STL [R1+0x21c], R2 ;  /* 0x00021c0201007387 */ /* 0x0003e80000100800 */
[----:B------:R-:W4:Y:S01]  /*15e7c0*/  LDL.LU R50, [R1+0x85a0] ;  /* 0x0085a00001327983 */ /* 0x000f220000300800 */
[----:B0-----:R-:W-:-:S05]  /*15e7d0*/  IADD3 R4, P6, R61, R21, RZ ;  /* 0x000000153d047210 */ /* 0x001fca0007fde0ff */
[----:B------:R-:W-:Y:S01]  /*15e7e0*/  IMAD.X R5, R40, 0x1, R18, P6 ;  /* 0x0000000128057824 */ /* 0x000fe200030e0612 */
[----:B--2---:R-:W-:-:S04]  /*15e7f0*/  LOP3.LUT R45, R49, 0xffff, RZ, 0xc0, !PT ;  /* 0x0000ffff312d7812 */ /* 0x004fc800078ec0ff */
[----:B------:R-:W-:Y:S02]  /*15e800*/  PRMT R42, R45, 0x3340, R43 ;  /* 0x000033402d2a7816 */ /* 0x000fe4000000002b */
[----:B------:R-:W-:Y:S02]  /*15e810*/  SHF.R.U32.HI R45, RZ, 0x8, R45 ;  /* 0x00000008ff2d7819 */ /* 0x000fe4000001162d */
[----:B-1----:R-:W-:Y:S02]  /*15e820*/  PRMT R2, R42, 0x5410, R41 ;  /* 0x000054102a027816 */ /* 0x002fe40000000029 */
[----:B------:R-:W-:Y:S02]  /*15e830*/  SHF.R.U32.HI R42, RZ, 0x8, R43 ;  /* 0x00000008ff2a7819 */ /* 0x000fe4000001162b */
[----:B------:R-:W-:Y:S02]  /*15e840*/  LOP3.LUT R43, R45, 0xffff, RZ, 0xc0, !PT ;  /* 0x0000ffff2d2b7812 */ /* 0x000fe400078ec0ff */
[----:B------:R-:W-:Y:S01]  /*15e850*/  LOP3.LUT R42, R42, 0xffff, RZ, 0xc0, !PT ;  /* 0x0000ffff2a2a7812 */ /* 0x000fe200078ec0ff */
[----:B------:R0:W-:Y:S04]  /*15e860*/  STL [R1+0x1758], R2 ;  /* 0x0017580201007387 */ /* 0x0001e80000100800 */
[----:B------:R1:W-:Y:S01]  /*15e870*/  STL.64 [R1+0x1088], R4 ;  /* 0x0010880401007387 */ /* 0x0003e20000100a00 */
[----:B0-----:R-:W-:-:S03]  /*15e880*/  PRMT R2, R43, 0x3340, R42 ;  /* 0x000033402b027816 */ /* 0x001fc6000000002a */
[----:B-1----:R-:W2:Y:S04]  /*15e890*/  LDL.LU R4, [R1+0x1ec] ;  /* 0x0001ec0001047983 */ /* 0x002ea80000300800 */
[----:B------:R-:W2:Y:S01]  /*15e8a0*/  LDL.LU R48, [R1+0x184] ;  /* 0x0001840001307983 */ /* 0x000ea20000300800 */
[----:B------:R-:W-:-:S03]  /*15e8b0*/  SHF.R.U32.HI R41, RZ, 0x8, R44 ;  /* 0x00000008ff297819 */ /* 0x000fc6000001162c */
[----:B------:R0:W-:Y:S04]  /*15e8c0*/  STL [R1+0x1660], R2 ;  /* 0x0016600201007387 */ /* 0x0001e80000100800 */
[----:B------:R-:W2:Y:S01]  /*15e8d0*/  LDL.LU R49, [R1+0x1bc] ;  /* 0x0001bc0001317983 */ /* 0x000ea20000300800 */
[----:B------:R-:W-:Y:S02]  /*15e8e0*/  LOP3.LUT R41, R41, 0xffff, RZ, 0xc0, !PT ;  /* 0x0000ffff29297812 */ /* 0x000fe400078ec0ff */
[----:B------:R-:W-:Y:S02]  /*15e8f0*/  LOP3.LUT R45, R57, 0xffff, RZ, 0xc0, !PT ;  /* 0x0000ffff392d7812 */ /* 0x000fe400078ec0ff */
[----:B------:R-:W-:Y:S02]  /*15e900*/  PRMT R5, R41, 0x3340, R0 ;  /* 0x0000334029057816 */ /* 0x000fe40000000000 */
[----:B---3--:R-:W-:-:S02]  /*15e910*/  LOP3.LUT R46, R53, 0xffff, RZ, 0xc0, !PT ;  /* 0x0000ffff352e7812 */ /* 0x008fc400078ec0ff */
[----:B0-----:R-:W-:Y:S01]  /*15e920*/  LOP3.LUT R2, R56, 0xffff, RZ, 0xc0, !PT ;  /* 0x0000ffff38027812 */ /* 0x001fe200078ec0ff */
[----:B------:R-:W-:Y:S01]  /*15e930*/  STL [R1+0x218], R5 ;  /* 0x0002180501007387 */ /* 0x000fe20000100800 */
[----:B------:R-:W-:Y:S02]  /*15e940*/  PRMT R42, R46, 0x3340, R45 ;  /* 0x000033402e2a7816 */ /* 0x000fe4000000002d */
[----:B------:R-:W-:Y:S01]  /*15e950*/  PRMT R41, R2, 0x3340, R0 ;  /* 0x0000334002297816 */ /* 0x000fe20000000000 */
[----:B------:R-:W3:Y:S04]  /*15e960*/  LDL.LU R56, [R1+0x859c] ;  /* 0x00859c0001387983 */ /* 0x000ee80000300800 */
[----:B------:R-:W3:Y:S04]  /*15e970*/  LDL.LU R57, [R1+0x8598] ;  /* 0x0085980001397983 */ /* 0x000ee80000300800 */
[----:B------:R0:W-:Y:S02]  /*15e980*/  STL [R1+0x27c], R2 ;  /* 0x00027c0201007387 */ /* 0x0001e40000100800 */
[----:B0-----:R-:W-:-:S02]  /*15e990*/  PRMT R2, R42, 0x5410, R41 ;  /* 0x000054102a027816 */ /* 0x001fc40000000029 */
[----:B----4-:R-:W-:Y:S02]  /*15e9a0*/  LOP3.LUT R44, R60, 0xffff, RZ, 0xc0, !PT ;  /* 0x0000ffff3c2c7812 */ /* 0x010fe400078ec0ff */
[----:B------:R-:W-:Y:S02]  /*15e9b0*/  LOP3.LUT R47, R6, 0xffff, RZ, 0xc0, !PT ;  /* 0x0000ffff062f7812 */ /* 0x000fe400078ec0ff */
[----:B------:R-:W-:Y:S02]  /*15e9c0*/  IADD3 R6, P6, R61, R20, RZ ;  /* 0x000000143d067210 */ /* 0x000fe40007fde0ff */
[----:B------:R-:W-:Y:S02]  /*15e9d0*/  PRMT R41, R47, 0x3340, R0 ;  /* 0x000033402f297816 */ /* 0x000fe40000000000 */
[----:B------:R-:W-:Y:S01]  /*15e9e0*/  LOP3.LUT R43, R7, 0xffff, RZ, 0xc0, !PT ;  /* 0x0000ffff072b7812 */ /* 0x000fe200078ec0ff */
[----:B------:R0:W-:Y:S03]  /*15e9f0*/  STL [R1+0x1750], R2 ;  /* 0x0017500201007387 */ /* 0x0001e60000100800 */
[----:B------:R-:W-:Y:S01]  /*15ea00*/  PRMT R42, R44, 0x3340, R43 ;  /* 0x000033402c2a7816 */ /* 0x000fe2000000002b */
[----:B------:R-:W-:-:S03]  /*15ea10*/  IMAD.X R7, R40, 0x1, R16, P6 ;  /* 0x0000000128077824 */ /* 0x000fc600030e0610 */
[----:B0-----:R-:W-:-:S05]  /*15ea20*/  PRMT R2, R42, 0x5410, R41 ;  /* 0x000054102a027816 */ /* 0x001fca0000000029 */
[----:B------:R-:W-:Y:S04]  /*15ea30*/  STL [R1+0x173c], R2 ;  /* 0x00173c0201007387 */ /* 0x000fe80000100800 */
[----:B------:R-:W4:Y:S04]  /*15ea40*/  LDL.LU R60, [R1+0x300] ;  /* 0x00030000013c7983 */ /* 0x000f280000300800 */
[----:B------:R0:W-:Y:S04]  /*15ea50*/  STL.64 [R1+0x1078], R6 ;  /* 0x0010780601007387 */ /* 0x0001e80000100a00 */
[----:B0-----:R-:W3:Y:S04]  /*15ea60*/  LDL.LU R6, [R1+0x25c] ;  /* 0x00025c0001067983 */ /* 0x001ee80000300800 */
[----:B------:R-:W3:Y:S01]  /*15ea70*/  LDL.LU R7, [R1+0x274] ;  /* 0x0002740001077983 */ /* 0x000ee20000300800 */
[----:B------:R-:W-:-:S02]  /*15ea80*/  SHF.R.U32.HI R46, RZ, 0x8, R46 ;  /* 0x00000008ff2e7819 */ /* 0x000fc4000001162e */
[----:B------:R-:W-:Y:S02]  /*15ea90*/  SHF.R.U32.HI R45, RZ, 0x8, R45 ;  /* 0x00000008ff2d7819 */ /* 0x000fe4000001162d */
[----:B------:R-:W-:Y:S02]  /*15eaa0*/  SHF.R.U32.HI R42, RZ, 0x8, R44 ;  /* 0x00000008ff2a7819 */ /* 0x000fe4000001162c */
[----:B------:R-:W-:Y:S02]  /*15eab0*/  SHF.R.U32.HI R41, RZ, 0x8, R43 ;  /* 0x00000008ff297819 */ /* 0x000fe4000001162b */
[----:B------:R-:W-:Y:S02]  /*15eac0*/  LOP3.LUT R44, R46, 0xffff, RZ, 0xc0, !PT ;  /* 0x0000ffff2e2c7812 */ /* 0x000fe400078ec0ff */
[----:B------:R-:W-:Y:S02]  /*15ead0*/  LOP3.LUT R43, R45, 0xffff, RZ, 0xc0, !PT ;  /* 0x0000ffff2d2b7812 */ /* 0x000fe400078ec0ff */
[----:B------:R-:W-:-:S02]  /*15eae0*/  LOP3.LUT R42, R42, 0xffff, RZ, 0xc0, !PT ;  /* 0x0000ffff2a2a7812 */ /* 0x000fc400078ec0ff */
[----:B------:R-:W-:Y:S02]  /*15eaf0*/  LOP3.LUT R41, R41, 0xffff, RZ, 0xc0, !PT ;  /* 0x0000ffff29297812 */ /* 0x000fe400078ec0ff */
[----:B------:R-:W-:Y:S02]  /*15eb00*/  PRMT R5, R44, 0x3340, R43 ;  /* 0x000033402c057816 */ /* 0x000fe4000000002b */
[----:B------:R-:W-:-:S03]  /*15eb10*/  PRMT R2, R42, 0x3340, R41 ;  /* 0x000033402a027816 */ /* 0x000fc60000000029 */
[----:B------:R-:W-:Y:S04]  /*15eb20*/  STL [R1+0x1674], R5 ;  /* 0x0016740501007387 */ /* 0x000fe80000100800 */
[----:B------:R0:W-:Y:S01]  /*15eb30*/  STL [R1+0x1640], R2 ;  /* 0x0016400201007387 */ /* 0x0001e20000100800 */
[----:B--2---:R-:W-:Y:S02]  /*15eb40*/  LOP3.LUT R45, R4, 0xffff, RZ, 0xc0, !PT ;  /* 0x0000ffff042d7812 */ /* 0x004fe400078ec0ff */
[----:B------:R-:W-:-:S04]  /*15eb50*/  LOP3.LUT R44, R48, 0xffff, RZ, 0xc0, !PT ;  /* 0x0000ffff302c7812 */ /* 0x000fc800078ec0ff */
[----:B------:R-:W-:Y:S02]  /*15eb60*/  PRMT R41, R44, 0x3340, R0 ;  /* 0x000033402c297816 */ /* 0x000fe40000000000 */
[----:B------:R-:W-:-:S04]  /*15eb70*/  LOP3.LUT R43, R49, 0xffff, RZ, 0xc0, !PT ;  /* 0x0000ffff312b7812 */ /* 0x000fc800078ec0ff */
[----:B------:R-:W-:-:S04]  /*15eb80*/  PRMT R42, R45, 0x3340, R43 ;  /* 0x000033402d2a7816 */ /* 0x000fc8000000002b */
[----:B0-----:R-:W-:-:S05]  /*15eb90*/  PRMT R2, R42, 0x5410, R41 ;  /* 0x000054102a027816 */ /* 0x001fca0000000029 */
[----:B------:R0:W-:Y:S04]  /*15eba0*/  STL [R1+0x1724], R2 ;  /* 0x0017240201007387 */ /* 0x0001e80000100800 */
[----:B------:R-:W2:Y:S04]  /*15ebb0*/  LDL.LU R48, [R1+0x1d8] ;  /* 0x0001d80001307983 */ /* 0x000ea80000300800 */
[----:B------:R-:W2:Y:S01]  /*15ebc0*/  LDL.LU R49, [R1+0x1a4] ;  /* 0x0001a40001317983 */ /* 0x000ea20000300800 */
[----:B------:R-:W-:Y:S02]  /*15ebd0*/  IADD3 R4, P6, R61, R19, RZ ;  /* 0x000000133d047210 */ /* 0x000fe40007fde0ff */
[----:B------:R-:W-:-:S02]  /*15ebe0*/  SHF.R.U32.HI R45, RZ, 0x8, R45 ;  /* 0x00000008ff2d7819 */ /* 0x000fc4000001162d */
[----:B------:R-:W-:Y:S01]  /*15ebf0*/  SHF.R.U32.HI R42, RZ, 0x8, R43 ;  /* 0x00000008ff2a7819 */ /* 0x000fe2000001162b */
[----:B------:R-:W-:Y:S01]  /*15ec00*/  IMAD.X R5, R40, 0x1, R15, P6 ;  /* 0x0000000128057824 */ /* 0x000fe200030e060f */
[----:B------:R-:W-:Y:S02]  /*15ec10*/  SHF.R.U32.HI R41, RZ, 0x8, R44 ;  /* 0x00000008ff297819 */ /* 0x000fe4000001162c */
[----:B------:R-:W-:Y:S02]  /*15ec20*/  LOP3.LUT R43, R45, 0xffff, RZ, 0xc0, !PT ;  /* 0x0000ffff2d2b7812 */ /* 0x000fe400078ec0ff */
[----:B------:R-:W-:Y:S01]  /*15ec30*/  LOP3.LUT R42, R42, 0xffff, RZ, 0xc0, !PT ;  /* 0x0000ffff2a2a7812 */ /* 0x000fe200078ec0ff */
[----:B------:R1:W-:Y:S01]  /*15ec40*/  STL.64 [R1+0x1080], R4 ;  /* 0x0010800401007387 */ /* 0x0003e20000100a00 */
[----:B------:R-:W-:-:S04]  /*15ec50*/  LOP3.LUT R41, R41, 0xffff, RZ, 0xc0, !PT ;  /* 0x0000ffff29297812 */ /* 0x000fc800078ec0ff */
[----:B0-----:R-:W-:Y:S02]  /*15ec60*/  PRMT R2, R41, 0x3340, R0 ;  /* 0x0000334029027816 */ /* 0x001fe40000000000 */
[----:B-1----:R-:W-:-:S05]  /*15ec70*/  PRMT R4, R43, 0x3340, R42 ;  /* 0x000033402b047816 */ /* 0x002fca000000002a */
[----:B------:R0:W-:Y:S04]  /*15ec80*/  STL [R1+0x1638], R4 ;  /* 0x0016380401007387 */ /* 0x0001e80000100800 */
[----:B------:R1:W-:Y:S01]  /*15ec90*/  STL [R1+0x214], R2 ;  /* 0x0002140201007387 */ /* 0x0003e20000100800 */
[----:B0-----:R-:W-:Y:S02]  /*15eca0*/  IADD3 R4, P6, R61, R17, RZ ;  /* 0x000000113d047210 */ /* 0x001fe40007fde0ff */
[----:B----4-:R-:W-:-:S03]  /*15ecb0*/  LOP3.LUT R44, R60, 0xffff, RZ, 0xc0, !PT ;  /* 0x0000ffff3c2c7812 */ /* 0x010fc600078ec0ff */
[----:B------:R-:W-:Y:S01]  /*15ecc0*/  IMAD.X R5, R40, 0x1, R14, P6 ;  /* 0x0000000128057824 */ /* 0x000fe200030e060e */
[----:B---3--:R-:W-:Y:S02]  /*15ecd0*/  LOP3.LUT R46, R6, 0xffff, RZ, 0xc0, !PT ;  /* 0x0000ffff062e7812 */ /* 0x008fe400078ec0ff */
[----:B------:R-:W-:Y:S02]  /*15ece0*/  LOP3.LUT R43, R7, 0xffff, RZ, 0xc0, !PT ;  /* 0x0000ffff072b7812 */ /* 0x000fe400078ec0ff */
[----:B------:R-:W-:Y:S02]  /*15ecf0*/  PRMT R41, R46, 0x3340, R0 ;  /* 0x000033402e297816 */ /* 0x000fe40000000000 */
[----:B------:R-:W-:-:S04]  /*15ed00*/  PRMT R42, R44, 0x3340, R43 ;  /* 0x000033402c2a7816 */ /* 0x000fc8000000002b */
[----:B-1----:R-:W-:Y:S02]  /*15ed10*/  PRMT R2, R42, 0x5410, R41 ;  /* 0x000054102a027816 */ /* 0x002fe40000000029 */
[----:B------:R-:W-:Y:S02]  /*15ed20*/  SHF.R.U32.HI R41, RZ, 0x8, R47 ;  /* 0x00000008ff297819 */ /* 0x000fe4000001162f */
[----:B------:R-:W-:Y:S02]  /*15ed30*/  SHF.R.U32.HI R44, RZ, 0x8, R44 ;  /* 0x00000008ff2c7819 */ /* 0x000fe4000001162c */
[----:B------:R-:W-:Y:S02]  /*15ed40*/  SHF.R.U32.HI R42, RZ, 0x8, R43 ;  /* 0x00000008ff2a7819 */ /* 0x000fe4000001162b */
[----:B------:R-:W-:Y:S01]  /*15ed50*/  LOP3.LUT R41, R41, 0xffff, RZ, 0xc0, !PT ;  /* 0x0000ffff29297812 */ /* 0x000fe200078ec0ff */
[----:B------:R0:W-:Y:S01]  /*15ed60*/  STL [R1+0x170c], R2 ;  /* 0x00170c0201007387 */ /* 0x0001e20000100800 */
[----:B------:R-:W-:-:S02]  /*15ed70*/  LOP3.LUT R43, R44, 0xffff, RZ, 0xc0, !PT ;  /* 0x0000ffff2c2b7812 */ /* 0x000fc400078ec0ff */
[----:B------:R-:W-:Y:S01]  /*15ed80*/  LOP3.LUT R42, R42, 0xffff, RZ, 0xc0, !PT ;  /* 0x0000ffff2a2a7812 */ /* 0x000fe200078ec0ff */
[----:B------:R1:W-:Y:S04]  /*15ed90*/  STL.64 [R1+0x1070], R4 ;  /* 0x0010700401007387 */ /* 0x0003e80000100a00 */
[----:B------:R-:W3:Y:S01]  /*15eda0*/  LDL.LU R53, [R1+0x304] ;  /* 0x0003040001357983 */ /* 0x000ee20000300800 */
[----:B0-----:R-:W-:Y:S02]  /*15edb0*/  PRMT R2, R43, 0x3340, R42 ;  /* 0x000033402b027816 */ /* 0x001fe4000000002a */
[----:B-1----:R-:W-:-:S05]  /*15edc0*/  PRMT R4, R41, 0x3340, R0 ;  /* 0x0000334029047816 */ /* 0x002fca0000000000 */
[----:B------:R0:W-:Y:S01]  /*15edd0*/  STL [R1+0x210], R4 ;  /* 0x0002100401007387 */ /* 0x0001e20000100800 */
[----:B------:R-:W-:-:S03]  /*15ede0*/  LOP3.LUT R44, R57, 0xffff, RZ, 0xc0, !PT ;  /* 0x0000ffff392c7812 */ /* 0x000fc600078ec0ff */
[----:B0-----:R-:W4:Y:S04]  /*15edf0*/  LDL.LU R4, [R1+0x258] ;  /* 0x0002580001047983 */ /* 0x001f280000300800 */
[----:B------:R0:W-:Y:S04]  /*15ee00*/  STL [R1+0x1628], R2 ;  /* 0x0016280201007387 */ /* 0x0001e80000100800 */
[----:B------:R-:W4:Y:S04]  /*15ee10*/  LDL.LU R60, [R1+0x26c] ;  /* 0x00026c00013c7983 */ /* 0x000f280000300800 */
[----:B------:R-:W4:Y:S04]  /*15ee20*/  LDL.LU R6, [R1+0x1dc] ;  /* 0x0001dc0001067983 */ /* 0x000f280000300800 */
[----:B------:R-:W4:Y:S04]  /*15ee30*/  LDL.LU R7, [R1+0x178] ;  /* 0x0001780001077983 */ /* 0x000f280000300800 */
[----:B------:R-:W4:Y:S01]  /*15ee40*/  LDL.LU R57, [R1+0x8594] ;  /* 0x0085940001397983 */ /* 0x000f220000300800 */
[----:B------:R-:W-:-:S02]  /*15ee50*/  PRMT R41, R44, 0x3340, R0 ;  /* 0x000033402c297816 */ /* 0x000fc40000000000 */
[----:B--2---:R-:W-:Y:S02]  /*15ee60*/  LOP3.LUT R45, R48, 0xffff, RZ, 0xc0, !PT ;  /* 0x0000ffff302d7812 */ /* 0x004fe400078ec0ff */
[----:B------:R-:W-:-:S04]  /*15ee70*/  LOP3.LUT R43, R49, 0xffff, RZ, 0xc0, !PT ;  /* 0x0000ffff312b7812 */ /* 0x000fc800078ec0ff */
[----:B------:R-:W-:Y:S02]  /*15ee80*/  PRMT R42, R45, 0x3340, R43 ;  /* 0x000033402d2a7816 */ /* 0x000fe4000000002b */
[----:B------:R-:W-:Y:S02]  /*15ee90*/  SHF.R.U32.HI R45, RZ, 0x8, R45 ;  /* 0x00000008ff2d7819 */ /* 0x000fe4000001162d */
[----:B0-----:R-:W-:Y:S02]  /*15eea0*/  PRMT R2, R42, 0x5410, R41 ;  /* 0x000054102a027816 */ /* 0x001fe40000000029 */
[----:B------:R-:W-:Y:S02]  /*15eeb0*/  SHF.R.U32.HI R42, RZ, 0x8, R43 ;  /* 0x00000008ff2a7819 */ /* 0x000fe4000001162b */
[----:B------:R-:W-:Y:S02]  /*15eec0*/  IADD3 R48, P6, R61, R13, RZ ;  /* 0x0000000d3d307210 */ /* 0x000fe40007fde0ff */
[----:B------:R-:W-:-:S02]  /*15eed0*/  LOP3.LUT R43, R45, 0xffff, RZ, 0xc0, !PT ;  /* 0x0000ffff2d2b7812 */ /* 0x000fc400078ec0ff */
[----:B------:R-:W-:Y:S02]  /*15eee0*/  LOP3.LUT R42, R42, 0xffff, RZ, 0xc0, !PT ;  /* 0x0000ffff2a2a7812 */ /* 0x000fe400078ec0ff */
[----:B------:R-:W-:Y:S01]  /*15eef0*/  SHF.R.U32.HI R41, RZ, 0x8, R44 ;  /* 0x00000008ff297819 */ /* 0x000fe2000001162c */
[C---:B------:R-:W-:Y:S01]  /*15ef00*/  IMAD.X R49, R40.reuse, 0x1, R11, P6 ;  /* 0x0000000128317824 */ /* 0x040fe200030e060b */
[----:B------:R-:W-:Y:S02]  /*15ef10*/  PRMT R5, R43, 0x3340, R42 ;  /* 0x000033402b057816 */ /* 0x000fe4000000002a */
[----:B------:R-:W-:Y:S02]  /*15ef20*/  LOP3.LUT R41, R41, 0xffff, RZ, 0xc0, !PT ;  /* 0x0000ffff29297812 */ /* 0x000fe400078ec0ff */
[----:B------:R-:W-:Y:S01]  /*15ef30*/  IADD3 R42, P6, R61, R12, RZ ;  /* 0x0000000c3d2a7210 */ /* 0x000fe20007fde0ff */
[----:B------:R0:W-:Y:S04]  /*15ef40*/  STL [R1+0x1704], R2 ;  /* 0x0017040201007387 */ /* 0x0001e80000100800 */
[----:B------:R-:W-:Y:S01]  /*15ef50*/  IMAD.X R43, R40, 0x1, R9, P6 ;  /* 0x00000001282b7824 */ /* 0x000fe200030e0609 */
[----:B------:R1:W-:Y:S01]  /*15ef60*/  STL.64 [R1+0x1068], R48 ;  /* 0x0010683001007387 */ /* 0x0003e20000100a00 */
[----:B0-----:R-:W-:-:S03]  /*15ef70*/  PRMT R2, R41, 0x3340, R0 ;  /* 0x0000334029027816 */ /* 0x001fc60000000000 */
[----:B------:R-:W-:Y:S04]  /*15ef80*/  STL [R1+0x1618], R5 ;  /* 0x0016180501007387 */ /* 0x000fe80000100800 */
[----:B------:R-:W-:Y:S04]  /*15ef90*/  STL [R1+0x20c], R2 ;  /* 0x00020c0201007387 */ /* 0x000fe80000100800 */
[----:B------:R0:W-:Y:S04]  /*15efa0*/  STL.64 [R1+0x1058], R42 ;  /* 0x0010582a01007387 */ /* 0x0001e80000100a00 */
[----:B-1----:R-:W2:Y:S04]  /*15efb0*/  LDL.LU R48, [R1+0x328] ;  /* 0x0003280001307983 */ /* 0x002ea80000300800 */
[----:B------:R-:W2:Y:S01]  /*15efc0*/  LDL.LU R49, [R1+0x260] ;  /* 0x0002600001317983 */ /* 0x000ea20000300800 */
[----:B0-----:R-:W-:-:S03]  /*15efd0*/  IADD3 R42, P6, R61, R10, RZ ;  /* 0x0000000a3d2a7210 */ /* 0x001fc60007fde0ff */
[----:B------:R-:W2:Y:S02]  /*15efe0*/  LDL.LU R61, [R1+0x2ec] ;  /* 0x0002ec00013d7983 */ /* 0x000ea40000300800 */
[----:B------:R-:W-:Y:S01]  /*15eff0*/  IMAD.X R43, R40, 0x1, R8, P6 ;  /* 0x00000001282b7824 */ /* 0x000fe200030e0608 */
[----:B------:R-:W-:-:S04]  /*15f000*/  SHF.R.U32.HI R40, RZ, 0x8, R46 ;  /* 0x00000008ff287819 */ /* 0x000fc8000001162e */
[----:B------:R-:W-:-:S04]  /*15f010*/  LOP3.LUT R40, R40, 0xffff, RZ, 0xc0, !PT ;  /* 0x0000ffff28287812 */ /* 0x000fc800078ec0ff */
[----:B------:R-:W-:Y:S01]  /*15f020*/  PRMT R2, R40, 0x3340, R0 ;  /* 0x0000334028027816 */ /* 0x000fe20000000000 */
[----:B------:R0:W-:Y:S04]  /*15f030*/  STL.64 [R1+0x1060], R42 ;  /* 0x0010602a01007387 */ /* 0x0001e80000100a00 */
[----:B------:R1:W-:Y:S01]  /*15f040*/  STL [R1+0x208], R2 ;  /* 0x0002080201007387 */ /* 0x0003e20000100800 */
[----:B---3--:R-:W-:Y:S02]  /*15f050*/  LOP3.LUT R45, R53, 0xffff, RZ, 0xc0, !PT ;  /* 0x0000ffff352d7812 */ /* 0x008fe400078ec0ff */
[----:B----4-:R-:W-:-:S04]  /*15f060*/  LOP3.LUT R47, R4, 0xffff, RZ, 0xc0, !PT ;  /* 0x0000ffff042f7812 */ /* 0x010fc800078ec0ff */
[----:B------:R-:W-:Y:S02]  /*15f070*/  PRMT R40, R47, 0x3340, R0 ;  /* 0x000033402f287816 */ /* 0x000fe40000000000 */
[----:B------:R-:W-:-:S04]  /*15f080*/  LOP3.LUT R44, R60, 0xffff, RZ, 0xc0, !PT ;  /* 0x0000ffff3c2c7812 */ /* 0x000fc800078ec0ff */
[----:B------:R-:W-:Y:S02]  /*15f090*/  PRMT R41, R45, 0x3340, R44 ;  /* 0x000033402d297816 */ /* 0x000fe4000000002c */
[----:B0-----:R-:W-:Y:S02]  /*15f0a0*/  LOP3.LUT R43, R6, 0xffff, RZ, 0xc0, !PT ;  /* 0x0000ffff062b7812 */ /* 0x001fe400078ec0ff */
[----:B-1----:R-:W-:Y:S02]  /*15f0b0*/  LOP3.LUT R2, R7, 0xffff, RZ, 0xc0, !PT ;  /* 0x0000ffff07027812 */ /* 0x002fe400078ec0ff */
[----:B------:R-:W-:Y:S02]  /*15f0c0*/  LOP3.LUT R42, R57, 0xffff, RZ, 0xc0, !PT ;  /* 0x0000ffff392a7812 */ /* 0x000fe400078ec0ff */
[----:B------:R-:W3:Y:S01]  /*15f0d0*/  LDL.LU R57, [R1+0x8590] ;  /* 0x0085900001397983 */ /* 0x000ee20000300800 */
[----:B------:R-:W-:Y:S02]  /*15f0e0*/  PRMT R4, R41, 0x5410, R40 ;  /* 0x0000541029047816 */ /* 0x000fe40000000028 */
[----:B------:R-:W-:-:S02]  /*15f0f0*/  PRMT R40, R2, 0x3340, R0 ;  /* 0x0000334002287816 */ /* 0x000fc40000000000 */
[----:B------:R-:W-:Y:S01]  /*15f100*/  PRMT R41, R43, 0x3340, R42 ;  /* 0x000033402b297816 */ /* 0x000fe2000000002a */
[----:B------:R0:W-:Y:S04]  /*15f110*/  STL [R1+0x25c], R2 ;  /* 0x00025c0201007387 */ /* 0x0001e80000100800 */
[----:B------:R1:W-:Y:S04]  /*15f120*/  STL [R1+0x16d4], R4 ;  /* 0x0016d40401007387 */ /* 0x0003e80000100800 */
[----:B------:R-:W4:Y:S01]  /*15f130*/  LDL.LU R60, [R1+0x28bc] ;  /* 0x0028bc00013c7983 */ /* 0x000f220000300800 */
[----:B0-----:R-:W-:-:S03]  /*15f140*/  PRMT R2, R41, 0x5410, R40 ;  /* 0x0000541029027816 */ /* 0x001fc60000000028 */
[----:B------:R-:W4:Y:S04]  /*15f150*/  LDL.LU R6, [R1+0x289c] ;  /* 0x00289c0001067983 */ /* 0x000f280000300800 */
[----:B------:R0:W-:Y:S04]  /*15f160*/  STL [R1+0x16e8], R2 ;  /* 0x0016e80201007387 */ /* 0x0001e80000100800 */
[----:B------:R-:W4:Y:S01]  /*15f170*/  LDL.LU R7, [R1+0x28ac] ;  /* 0x0028ac0001077983 */ /* 0x000f220000300800 */
[----:B------:R-:W-:Y:S02]  /*15f180*/  SHF.R.U32.HI R43, RZ, 0x8, R43 ;  /* 0x00000008ff2b7819 */ /* 0x000fe4000001162b */
[----:B------:R-:W-:-:S02]  /*15f190*/  SHF.R.U32.HI R42, RZ, 0x8, R42 ;  /* 0x00000008ff2a7819 */ /* 0x000fc4000001162a */
[----:B------:R-:W-:Y:S02]  /*15f1a0*/  SHF.R.U32.HI R41, RZ, 0x8, R45 ;  /* 0x00000008ff297819 */ /* 0x000fe4000001162d */
[----:B------:R-:W-:Y:S02]  /*15f1b0*/  SHF.R.U32.HI R40, RZ, 0x8, R44 ;  /* 0x00000008ff287819 */ /* 0x000fe4000001162c */
[----:B------:R-:W-:Y:S02]  /*15f1c0*/  LOP3.LUT R43, R43, 0xffff, RZ, 0xc0, !PT ;  /* 0x0000ffff2b2b7812 */ /* 0x000fe400078ec0ff */
[----:B------:R-:W-:Y:S02]  /*15f1d0*/  LOP3.LUT R42, R42, 0xffff, RZ, 0xc0, !PT ;  /* 0x0000ffff2a2a7812 */ /* 0x000fe400078ec0ff */
[----:B------:R-:W-:Y:S02]  /*15f1e0*/  LOP3.LUT R41, R41, 0xffff, RZ, 0xc0, !PT ;  /* 0x0000ffff29297812 */ /* 0x000fe400078ec0ff */
[----:B------:R-:W-:-:S02]  /*15f1f0*/  LOP3.LUT R40, R40, 0xffff, RZ, 0xc0, !PT ;  /* 0x0000ffff28287812 */ /* 0x000fc400078ec0ff */
[----:B-1----:R-:W-:Y:S02]  /*15f200*/  PRMT R4, R43, 0x3340, R42 ;  /* 0x000033402b047816 */ /* 0x002fe4000000002a */
[----:B0-----:R-:W-:-:S03]  /*15f210*/  PRMT R2, R41, 0x3340, R40 ;  /* 0x0000334029027816 */ /* 0x001fc60000000028 */
[----:B------:R-:W-:Y:S04]  /*15f220*/  STL [R1+0x1624], R4 ;  /* 0x0016240401007387 */ /* 0x000fe80000100800 */
[----:B------:R0:W-:Y:S01]  /*15f230*/  STL [R1+0x160c], R2 ;  /* 0x00160c0201007387 */ /* 0x0001e20000100800 */
[----:B--2---:R-:W-:-:S03]  /*15f240*/  LOP3.LUT R44, R48, 0xffff, RZ, 0xc0, !PT ;  /* 0x0000ffff302c7812 */ /* 0x004fc600078ec0ff */
[----:B------:R-:W2:Y:S01]  /*15f250*/  LDL.LU R48, [R1+0x28c4] ;  /* 0x0028c40001307983 */ /* 0x000ea20000300800 */
[----:B------:R-:W-:Y:S02]  /*15f260*/  LOP3.LUT R42, R49, 0xffff, RZ, 0xc0, !PT ;  /* 0x0000ffff312a7812 */ /* 0x000fe400078ec0ff */
[----:B------:R-:W-:Y:S01]  /*15f270*/  LOP3.LUT R43, R61, 0xffff, RZ, 0xc0, !PT ;  /* 0x0000ffff3d2b7812 */ /* 0x000fe200078ec0ff */
[----:B------:R-:W2:Y:S01]  /*15f280*/  LDL.LU R49, [R1+0x28a4] ;  /* 0x0028a40001317983 */ /* 0x000ea20000300800 */
[----:B------:R-:W-:Y:S02]  /*15f290*/  PRMT R40, R42, 0x3340, R0 ;  /* 0x000033402a287816 */ /* 0x000fe40000000000 */
[----:B------:R-:W-:-:S04]  /*15f2a0*/  PRMT R41, R44, 0x3340, R43 ;  /* 0x000033402c297816 */ /* 0x000fc8000000002b */
[----:B0-----:R-:W-:Y:S02]  /*15f2b0*/  PRMT R2, R41, 0x5410, R40 ;  /* 0x0000541029027816 */ /* 0x001fe40000000028 */
[----:B------:R-:W-:Y:S02]  /*15f2c0*/  SHF.R.U32.HI R45, RZ, 0x8, R44 ;  /* 0x00000008ff2d7819 */ /* 0x000fe4000001162c */
[----:B------:R-:W-:Y:S01]  /*15f2d0*/  SHF.R.U32.HI R44, RZ, 0x8, R43 ;  /* 0x00000008ff2c7819 */ /* 0x000fe2000001162b */
[----:B------:R0:W-:Y:S01]  /*15f2e0*/  STL [R1+0x16cc], R2 ;  /* 0x0016cc0201007387 */ /* 0x0001e20000100800 */
[----:B------:R-:W-:Y:S02]  /*15f2f0*/  SHF.R.U32.HI R41, RZ, 0x8, R42 ;  /* 0x00000008ff297819 */ /* 0x000fe4000001162a */
[----:B------:R-:W-:Y:S01]  /*15f300*/  LOP3.LUT R43, R45, 0xffff, RZ, 0xc0, !PT ;  /* 0x0000ffff2d2b7812 */ /* 0x000fe200078ec0ff */
[----:B------:R-:W2:Y:S01]  /*15f310*/  LDL.LU R61, [R1+0x28b4] ;  /* 0x0028b400013d7983 */ /* 0x000ea20000300800 */
[----:B------:R-:W-:-:S02]  /*15f320*/  LOP3.LUT R42, R44, 0xffff, RZ, 0xc0, !PT ;  /* 0x0000ffff2c2a7812 */ /* 0x000fc400078ec0ff */
[----:B------:R-:W-:-:S04]  /*15f330*/  LOP3.LUT R41, R41, 0xffff, RZ, 0xc0, !PT ;  /* 0x0000ffff29297812 */ /* 0x000fc800078ec0ff */
[----:B0-----:R-:W-:Y:S02]  /*15f340*/  PRMT R2, R41, 0x3340, R0 ;  /* 0x0000334029027816 */ /* 0x001fe40000000000 */
[----:B---3--:R-:W-:Y:S02]  /*15f350*/  SHF.R.S32.HI R40, RZ, 0x1f, R57 ;  /* 0x0000001fff287819 */ /* 0x008fe40000011439 */
[----:B------:R-:W-:-:S05]  /*15f360*/  IADD3 R4, P6, R57, R39, RZ ;  /* 0x0000002739047210 */ /* 0x000fca0007fde0ff */
[----:B------:R-:W-:-:S05]  /*15f370*/  IMAD.X R5, R40, 0x1, R38, P6 ;  /* 0x0000000128057824 */ /* 0x000fca00030e0626 */
[----:B------:R0:W-:Y:S01]  /*15f380*/  STL.64 [R1+0x1030], R4 ;  /* 0x0010300401007387 */ /* 0x0001e20000100a00 */
[----:B----4-:R-:W-:Y:S02]  /*15f390*/  LOP3.LUT R44, R60, 0xffff, RZ, 0xc0, !PT ;  /* 0x0000ffff3c2c7812 */ /* 0x010fe400078ec0ff */
[----:B------:R-:W-:Y:S02]  /*15f3a0*/  LOP3.LUT R46, R6, 0xffff, RZ, 0xc0, !PT ;  /* 0x0000ffff062e7812 */ /* 0x000fe400078ec0ff */
[----:B0-----:R-:W-:Y:S02]  /*15f3b0*/  PRMT R4, R43, 0x3340, R42 ;  /* 0x000033402b047816 */ /* 0x001fe4000000002a */
[----:B------:R-:W-:Y:S02]  /*15f3c0*/  LOP3.LUT R43, R7, 0xffff, RZ, 0xc0, !PT ;  /* 0x0000ffff072b7812 */ /* 0x000fe400078ec0ff */
[----:B------:R-:W-:Y:S02]  /*15f3d0*/  PRMT R41, R46, 0x3340, R0 ;  /* 0x000033402e297816 */ /* 0x000fe40000000000 */
[----:B------:R-:W-:Y:S01]  /*15f3e0*/  PRMT R42, R44, 0x3340, R43 ;  /* 0x000033402c2a7816 */ /* 0x000fe2000000002b */
[----:B------:R-:W-:Y:S04]  /*15f3f0*/  STL [R1+0x15f8], R4 ;  /* 0x0015f80401007387 */ /* 0x000fe80000100800 */
[----:B------:R0:W-:Y:S04]  /*15f400*/  STL [R1+0x204], R2 ;  /* 0x0002040201007387 */ /* 0x0001e80000100800 */
[----:B------:R-:W3:Y:S04]  /*15f410*/  LDL.LU R60, [R1+0x28b8] ;  /* 0x0028b800013c7983 */ /* 0x000ee80000300800 */
[----:B------:R-:W4:Y:S01]  /*15f420*/  LDL.LU R6, [R1+0xfa8] ;  /* 0x000fa80001067983 */ /* 0x000f220000300800 */
[----:B0-----:R-:W-:-:S05]  /*15f430*/  PRMT R2, R42, 0x5410, R41 ;  /* 0x000054102a027816 */ /* 0x001fca0000000029 */
[----:B------:R0:W-:Y:S04]  /*15f440*/  STL [R1+0x16b0], R2 ;  /* 0x0016b00201007387 */ /* 0x0001e80000100800 */
[----:B------:R-:W4:Y:S01]  /*15f450*/  LDL.LU R7, [R1+0x28a8] ;  /* 0x0028a80001077983 */ /* 0x000f220000300800 */
[----:B------:R-:W-:Y:S02]  /*15f460*/  IADD3 R4, P6, R57, R37, RZ ;  /* 0x0000002539047210 */ /* 0x000fe40007fde0ff */
[----:B------:R-:W-:Y:S02]  /*15f470*/  SHF.R.U32.HI R44, RZ, 0x8, R44 ;  /* 0x00000008ff2c7819 */ /* 0x000fe4000001162c */
[----:B------:R-:W-:Y:S02]  /*15f480*/  SHF.R.U32.HI R42, RZ, 0x8, R43 ;  /* 0x00000008ff2a7819 */ /* 0x000fe4000001162b */
[----:B------:R-:W-:Y:S01]  /*15f490*/  SHF.R.U32.HI R41, RZ, 0x8, R47 ;  /* 0x00000008ff297819 */ /* 0x000fe2000001162f */
[----:B------:R-:W-:Y:S01]  /*15f4a0*/  IMAD.X R5, R40, 0x1, R34, P6 ;  /* 0x0000000128057824 */ /* 0x000fe200030e0622 */
[----:B------:R-:W-:-:S02]  /*15f4b0*/  LOP3.LUT R43, R44, 0xffff, RZ, 0xc0, !PT ;  /* 0x0000ffff2c2b7812 */ /* 0x000fc400078ec0ff */
[----:B------:R-:W-:Y:S02]  /*15f4c0*/  LOP3.LUT R42, R42, 0xffff, RZ, 0xc0, !PT ;  /* 0x0000ffff2a2a7812 */ /* 0x000fe400078ec0ff */
[----:B------:R-:W-:Y:S01]  /*15f4d0*/  LOP3.LUT R41, R41, 0xffff, RZ, 0xc0, !PT ;  /* 0x0000ffff29297812 */ /* 0x000fe200078ec0ff */
[----:B------:R1:W-:Y:S01]  /*15f4e0*/  STL.64 [R1+0x1028], R4 ;  /* 0x0010280401007387 */ /* 0x0003e20000100a00 */
[----:B0-----:R-:W-:Y:S02]  /*15f4f0*/  PRMT R2, R43, 0x3340, R42 ;  /* 0x000033402b027816 */ /* 0x001fe4000000002a */
[----:B-1----:R-:W-:-:S05]  /*15f500*/  PRMT R4, R41, 0x3340, R0 ;  /* 0x0000334029047816 */ /* 0x002fca0000000000 */
[----:B------:R0:W-:Y:S04]  /*15f510*/  STL [R1+0x200], R4 ;  /* 0x0002000401007387 */ /* 0x0001e80000100800 */
[----:B------:R1:W-:Y:S04]  /*15f520*/  STL [R1+0x15f4], R2 ;  /* 0x0015f40201007387 */ /* 0x0003e80000100800 */
[----:B------:R-:W4:Y:S01]  /*15f530*/  LDL.LU R53, [R1+0x28c0] ;  /* 0x0028c00001357983 */ /* 0x000f220000300800 */
[----:B--2---:R-:W-:Y:S02]  /*15f540*/  LOP3.LUT R45, R48, 0xffff, RZ, 0xc0, !PT ;  /* 0x0000ffff302d7812 */ /* 0x004fe400078ec0ff */
[----:B------:R-:W-:-:S04]  /*15f550*/  LOP3.LUT R43, R49, 0xffff, RZ, 0xc0, !PT ;  /* 0x0000ffff312b7812 */ /* 0x000fc800078ec0ff */
[----:B------:R-:W-:Y:S02]  /*15f560*/  PRMT R41, R43, 0x3340, R0 ;  /* 0x000033402b297816 */ /* 0x000fe40000000000 */
[----:B------:R-:W-:Y:S02]  /*15f570*/  LOP3.LUT R44, R61, 0xffff, RZ, 0xc0, !PT ;  /* 0x0000ffff3d2c7812 */ /* 0x000fe400078ec0ff */
[----:B------:R-:W2:Y:S02]  /*15f580*/  LDL.LU R61, [R1+0x28a0] ;  /* 0x0028a000013d7983 */ /* 0x000ea40000300800 */
[----:B------:R-:W-:Y:S02]  /*15f590*/  PRMT R42, R45, 0x3340, R44 ;  /* 0x000033402d2a7816 */ /* 0x000fe4000000002c */
[----:B0-----:R-:W2:Y:S01]  /*15f5a0*/  LDL.LU R4, [R1+0x28b0] ;  /* 0x0028b00001047983 */ /* 0x001ea20000300800 */
[----:B------:R-:W-:Y:S02]  /*15f5b0*/  SHF.R.U32.HI R45, RZ, 0x8, R45 ;  /* 0x00000008ff2d7819 */ /* 0x000fe4000001162d */
[----:B-1----:R-:W-:-:S02]  /*15f5c0*/  PRMT R2, R42, 0x5410, R41 ;  /* 0x000054102a027816 */ /* 0x002fc40000000029 */
[----:B------:R-:W-:Y:S02]  /*15f5d0*/  SHF.R.U32.HI R42, RZ, 0x8, R44 ;  /* 0x00000008ff2a7819 */ /* 0x000fe4000001162c */
[----:B------:R-:W-:Y:S02]  /*15f5e0*/  IADD3 R48, P6, R57, R36, RZ ;  /* 0x0000002439307210 */ /* 0x000fe40007fde0ff */
[----:B------:R-:W-:Y:S02]  /*15f5f0*/  SHF.R.U32.HI R41, RZ, 0x8, R43 ;  /* 0x00000008ff297819 */ /* 0x000fe4000001162b */
[----:B------:R-:W-:Y:S02]  /*15f600*/  LOP3.LUT R43, R45, 0xffff, RZ, 0xc0, !PT ;  /* 0x0000ffff2d2b7812 */ /* 0x000fe400078ec0ff */
[----:B------:R-:W-:Y:S01]  /*15f610*/  LOP3.LUT R42, R42, 0xffff, RZ, 0xc0, !PT ;  /* 0x0000ffff2a2a7812 */ /* 0x000fe200078ec0ff */
[----:B------:R-:W-:Y:S01]  /*15f620*/  IMAD.X R49, R40, 0x1, R33, P6 ;  /* 0x0000000128317824 */ /* 0x000fe200030e0621 */
[----:B------:R-:W-:-:S02]  /*15f630*/  LOP3.LUT R41, R41, 0xffff, RZ, 0xc0, !PT ;  /* 0x0000ffff29297812 */ /* 0x000fc400078ec0ff */
[----:B------:R-:W-:Y:S01]  /*15f640*/  PRMT R5, R43, 0x3340, R42 ;  /* 0x000033402b057816 */ /* 0x000fe2000000002a */
[----:B------:R0:W-:Y:S04]  /*15f650*/  STL [R1+0x16a4], R2 ;  /* 0x0016a40201007387 */ /* 0x0001e80000100800 */
[----:B------:R1:W-:Y:S01]  /*15f660*/  STL.64 [R1+0x1010], R48 ;  /* 0x0010103001007387 */ /* 0x0003e20000100a00 */
[----:B0-----:R-:W-:-:S03]  /*15f670*/  PRMT R2, R41, 0x3340, R0 ;  /* 0x0000334029027816 */ /* 0x001fc60000000000 */
[----:B-1----:R-:W2:Y:S04]  /*15f680*/  LDL.LU.64 R48, [R1+0x8588] ;  /* 0x0085880001307983 */ /* 0x002ea80000300a00 */
[----:B------:R-:W-:Y:S04]  /*15f690*/  STL [R1+0x15dc], R5 ;  /* 0x0015dc0501007387 */ /* 0x000fe80000100800 */
[----:B------:R0:W-:Y:S01]  /*15f6a0*/  STL [R1+0x1fc], R2 ;  /* 0x0001fc0201007387 */ /* 0x0001e20000100800 */
[----:B---3--:R-:W-:-:S03]  /*15f6b0*/  LOP3.LUT R44, R60, 0xffff, RZ, 0xc0, !PT ;  /* 0x0000ffff3c2c7812 */ /* 0x008fc600078ec0ff */
[----:B------:R-:W3:Y:S01]  /*15f6c0*/  LDL.LU R60, [R1+0x118] ;  /* 0x00011800013c7983 */ /* 0x000ee20000300800 */
[----:B----4-:R-:W-:Y:S02]  /*15f6d0*/  LOP3.LUT R47, R6, 0xffff, RZ, 0xc0, !PT ;  /* 0x0000ffff062f7812 */ /* 0x010fe400078ec0ff */
[----:B------:R-:W-:Y:S02]  /*15f6e0*/  IADD3 R6, P6, R57, R35, RZ ;  /* 0x0000002339067210 */ /* 0x000fe40007fde0ff */
[----:B------:R-:W-:Y:S02]  /*15f6f0*/  PRMT R41, R47, 0x3340, R0 ;  /* 0x000033402f297816 */ /* 0x000fe40000000000 */
[----:B------:R-:W-:-:S04]  /*15f700*/  LOP3.LUT R43, R7, 0xffff, RZ, 0xc0, !PT ;  /* 0x0000ffff072b7812 */ /* 0x000fc800078ec0ff */
[----:B------:R-:W-:Y:S01]  /*15f710*/  PRMT R42, R44, 0x3340, R43 ;  /* 0x000033402c2a7816 */ /* 0x000fe2000000002b */
[----:B------:R-:W-:-:S03]  /*15f720*/  IMAD.X R7, R40, 0x1, R32, P6 ;  /* 0x0000000128077824 */ /* 0x000fc600030e0620 */
[----:B0-----:R-:W-:-:S05]  /*15f730*/  PRMT R2, R42, 0x5410, R41 ;  /* 0x000054102a027816 */ /* 0x001fca0000000029 */
[----:B------:R-:W-:Y:S04]  /*15f740*/  STL [R1+0x1698], R2 ;  /* 0x0016980201007387 */ /* 0x000fe80000100800 */
[----:B------:R0:W-:Y:S04]  /*15f750*/  STL.64 [R1+0x1008], R6 ;  /* 0x0010080601007387 */ /* 0x0001e80000100a00 */
[----:B0-----:R-:W4:Y:S01]  /*15f760*/  LDL.LU.64 R6, [R1+0x8580] ;  /* 0x0085800001067983 */ /* 0x001f220000300a00 */
[----:B------:R-:W-:Y:S02]  /*15f770*/  SHF.R.U32.HI R44, RZ, 0x8, R44 ;  /* 0x00000008ff2c7819 */ /* 0x000fe4000001162c */
[----:B------:R-:W-:-:S02]  /*15f780*/  SHF.R.U32.HI R42, RZ, 0x8, R43 ;  /* 0x00000008ff2a7819 */ /* 0x000fc4000001162b */
[----:B------:R-:W-:Y:S02]  /*15f790*/  SHF.R.U32.HI R41, RZ, 0x8, R46 ;  /* 0x00000008ff297819 */ /* 0x000fe4000001162e */
[----:B------:R-:W-:Y:S02]  /*15f7a0*/  LOP3.LUT R43, R44, 0xffff, RZ, 0xc0, !PT ;  /* 0x0000ffff2c2b7812 */ /* 0x000fe400078ec0ff */
[----:B------:R-:W-:Y:S02]  /*15f7b0*/  LOP3.LUT R42, R42, 0xffff, RZ, 0xc0, !PT ;  /* 0x0000ffff2a2a7812 */ /* 0x000fe400078ec0ff */
[----:B------:R-:W-:Y:S02]  /*15f7c0*/  LOP3.LUT R41, R41, 0xffff, RZ, 0xc0, !PT ;  /* 0x0000ffff29297812 */ /* 0x000fe400078ec0ff */
[----:B------:R-:W-:Y:S02]  /*15f7d0*/  PRMT R2, R43, 0x3340, R42 ;  /* 0x000033402b027816 */ /* 0x000fe4000000002a */
[----:B------:R-:W-:-:S02]  /*15f7e0*/  PRMT R5, R41, 0x3340, R0 ;  /* 0x0000334029057816 */ /* 0x000fc40000000000 */
[----:B------:R-:W-:-:S03]  /*15f7f0*/  LOP3.LUT R45, R53, 0xffff, RZ, 0xc0, !PT ;  /* 0x0000ffff352d7812 */ /* 0x000fc600078ec0ff */
[----:B------:R-:W-:Y:S04]  /*15f800*/  STL [R1+0x1f8], R5 ;  /* 0x0001f80501007387 */ /* 0x000fe80000100800 */
[----:B------:R0:W-:Y:S01]  /*15f810*/  STL [R1+0x15d4], R2 ;  /* 0x0015d40201007387 */ /* 0x0001e20000100800 */
[----:B------:R-:W-:Y:S02]  /*15f820*/  LOP3.LUT R46, R3, 0xffff, RZ, 0xc0, !PT ;  /* 0x0000ffff032e7812 */ /* 0x000fe400078ec0ff */
[----:B--2---:R-:W-:Y:S02]  /*15f830*/  LOP3.LUT R43, R61, 0xffff, RZ, 0xc0, !PT ;  /* 0x0000ffff3d2b7812 */ /* 0x004fe400078ec0ff */
[----:B------:R-:W2:Y:S01]  /*15f840*/  LDL.LU R61, [R1+0x11c] ;  /* 0x00011c00013d7983 */ /* 0x000ea20000300800 */
[----:B------:R-:W-:-:S02]  /*15f850*/  LOP3.LUT R44, R4, 0xffff, RZ, 0xc0, !PT ;  /* 0x0000ffff042c7812 */ /* 0x000fc400078ec0ff */
[----:B------:R-:W-:Y:S02]  /*15f860*/  PRMT R41, R43, 0x3340, R0 ;  /* 0x000033402b297816 */ /* 0x000fe40000000000 */
[--C-:B------:R-:W-:Y:S02]  /*15f870*/  PRMT R42, R45, 0x3340, R44.reuse ;  /* 0x000033402d2a7816 */ /* 0x100fe4000000002c */
[----:B------:R-:W-:Y:S02]  /*15f880*/  IADD3 R4, P6, R57, R31, RZ ;  /* 0x0000001f39047210 */ /* 0x000fe40007fde0ff */
[----:B0-----:R-:W-:Y:S02]  /*15f890*/  PRMT R2, R42, 0x5410, R41 ;  /* 0x000054102a027816 */ /* 0x001fe40000000029 */
[----:B------:R-:W-:Y:S02]  /*15f8a0*/  SHF.R.U32.HI R45, RZ, 0x8, R45 ;  /* 0x00000008ff2d7819 */ /* 0x000fe4000001162d */
[----:B------:R-:W-:Y:S01]  /*15f8b0*/  SHF.R.U32.HI R42, RZ, 0x8, R44 ;  /* 0x00000008ff2a7819 */ /* 0x000fe2000001162c */
[----:B------:R-:W-:Y:S01]  /*15f8c0*/  IMAD.X R5, R40, 0x1, R28, P6 ;  /* 0x0000000128057824 */ /* 0x000fe200030e061c */
[----:B------:R-:W-:-:S02]  /*15f8d0*/  SHF.R.U32.HI R41, RZ, 0x8, R43 ;  /* 0x00000008ff297819 */ /* 0x000fc4000001162b */
[----:B------:R-:W-:Y:S02]  /*15f8e0*/  LOP3.LUT R43, R45, 0xffff, RZ, 0xc0, !PT ;  /* 0x0000ffff2d2b7812 */ /* 0x000fe400078ec0ff */
[----:B------:R-:W-:Y:S01]  /*15f8f0*/  LOP3.LUT R42, R42, 0xffff, RZ, 0xc0, !PT ;  /* 0x0000ffff2a2a7812 */ /* 0x000fe200078ec0ff */
[----:B------:R0:W-:Y:S01]  /*15f900*/  STL [R1+0x168c], R2 ;  /* 0x00168c0201007387 */ /* 0x0001e20000100800 */
[----:B------:R-:W-:-:S03]  /*15f910*/  LOP3.LUT R41, R41, 0xffff, RZ, 0xc0, !PT ;  /* 0x0000ffff29297812 */ /* 0x000fc600078ec0ff */
[----:B------:R1:W-:Y:S01]  /*15f920*/  STL.64 [R1+0xfe8], R4 ;  /* 0x000fe80401007387 */ /* 0x0003e20000100a00 */
[----:B0-----:R-:W-:Y:S02]  /*15f930*/  PRMT R2, R41, 0x3340, R0 ;  /* 0x0000334029027816 */ /* 0x001fe40000000000 */
[----:B-1----:R-:W-:-:S05]  /*15f940*/  PRMT R4, R43, 0x3340, R42 ;  /* 0x000033402b047816 */ /* 0x002fca000000002a */
[----:B------:R0:W-:Y:S04]  /*15f950*/  STL [R1+0x15c8], R4 ;  /* 0x0015c80401007387 */ /* 0x0001e80000100800 */
[----:B------:R1:W-:Y:S04]  /*15f960*/  STL [R1+0x1f4], R2 ;  /* 0x0001f40201007387 */ /* 0x0003e80000100800 */
[----:B------:R-:W2:Y:S01]  /*15f970*/  LDL.LU R3, [R1+0x8578] ;  /* 0x0085780001037983 */ /* 0x000ea20000300800 */
[----:B----4-:R-:W-:-:S03]  /*15f980*/  LOP3.LUT R43, R6, 0xffff, RZ, 0xc0, !PT ;  /* 0x0000ffff062b7812 */ /* 0x010fc600078ec0ff */
[----:B------:R-:W4:Y:S01]  /*15f990*/  LDL.LU R6, [R1+0x8574] ;  /* 0x0085740001067983 */ /* 0x000f220000300800 */
[----:B---3--:R-:W-:Y:S02]  /*15f9a0*/  LOP3.LUT R44, R60, 0xffff, RZ, 0xc0, !PT ;  /* 0x0000ffff3c2c7812 */ /* 0x008fe400078ec0ff */
[----:B------:R-:W-:Y:S02]  /*15f9b0*/  PRMT R41, R46, 0x3340, R0 ;  /* 0x000033402e297816 */ /* 0x000fe40000000000 */
[----:B------:R-:W-:Y:S02]  /*15f9c0*/  PRMT R42, R44, 0x3340, R43 ;  /* 0x000033402c2a7816 */ /* 0x000fe4000000002b */
[----:B0-----:R-:W-:Y:S02]  /*15f9d0*/  IADD3 R4, P6, R57, R30, RZ ;  /* 0x0000001e39047210 */ /* 0x001fe40007fde0ff */
[----:B-1----:R-:W-:Y:S02]  /*15f9e0*/  PRMT R2, R42, 0x5410, R41 ;  /* 0x000054102a027816 */ /* 0x002fe40000000029 */
[----:B------:R-:W-:-:S02]  /*15f9f0*/  SHF.R.U32.HI R44, RZ, 0x8, R44 ;  /* 0x00000008ff2c7819 */ /* 0x000fc4000001162c */
[----:B------:R-:W-:Y:S02]  /*15fa00*/  SHF.R.U32.HI R42, RZ, 0x8, R43 ;  /* 0x00000008ff2a7819 */ /* 0x000fe4000001162b */
[----:B------:R-:W-:Y:S01]  /*15fa10*/  SHF.R.U32.HI R41, RZ, 0x8, R47 ;  /* 0x00000008ff297819 */ /* 0x000fe2000001162f */
[----:B------:R-:W-:Y:S01]  /*15fa20*/  IMAD.X R5, R40, 0x1, R27, P6 ;  /* 0x0000000128057824 */ /* 0x000fe200030e061b */
[----:B------:R-:W-:Y:S02]  /*15fa30*/  LOP3.LUT R43, R44, 0xffff, RZ, 0xc0, !PT ;  /* 0x0000ffff2c2b7812 */ /* 0x000fe400078ec0ff */
[----:B------:R-:W-:Y:S02]  /*15fa40*/  LOP3.LUT R42, R42, 0xffff, RZ, 0xc0, !PT ;  /* 0x0000ffff2a2a7812 */ /* 0x000fe400078ec0ff */
[----:B------:R-:W-:Y:S01]  /*15fa50*/  LOP3.LUT R41, R41, 0xffff, RZ, 0xc0, !PT ;  /* 0x0000ffff29297812 */ /* 0x000fe200078ec0ff */
[----:B------:R0:W-:Y:S01]  /*15fa60*/  STL [R1+0x165c], R2 ;  /* 0x00165c0201007387 */ /* 0x0001e20000100800 */
[----:B------:R-:W-:-:S03]  /*15fa70*/  LOP3.LUT R44, R59, 0xffff, RZ, 0xc0, !PT ;  /* 0x0000ffff3b2c7812 */ /* 0x000fc600078ec0ff */
[----:B------:R1:W-:Y:S01]  /*15fa80*/  STL.64 [R1+0xfe0], R4 ;  /* 0x000fe00401007387 */ /* 0x0003e20000100a00 */
[----:B0-----:R-:W-:Y:S02]  /*15fa90*/  PRMT R2, R43, 0x3340, R42 ;  /* 0x000033402b027816 */ /* 0x001fe4000000002a */
[----:B------:R-:W-:Y:S02]  /*15faa0*/  LOP3.LUT R43, R50, 0xffff, RZ, 0xc0, !PT ;  /* 0x0000ffff322b7812 */ /* 0x000fe400078ec0ff */
[--C-:B-1----:R-:W-:Y:S02]  /*15fab0*/  PRMT R4, R41, 0x3340, R0.reuse ;  /* 0x0000334029047816 */ /* 0x102fe40000000000 */
[----:B------:R-:W-:-:S03]  /*15fac0*/  PRMT R41, R44, 0x3340, R0 ;  /* 0x000033402c297816 */ /* 0x000fc60000000000 */
[----:B------:R0:W-:Y:S04]  /*15fad0*/  STL [R1+0x1f0], R4 ;  /* 0x0001f00401007387 */ /* 0x0001e80000100800 */
[----:B------:R1:W-:Y:S04]  /*15fae0*/  STL [R1+0x15c4], R2 ;  /* 0x0015c40201007387 */ /* 0x0003e80000100800 */
[----:B------:R-:W3:Y:S01]  /*15faf0*/  LDL.LU R59, [R1+0x8570] ;  /* 0x00857000013b7983 */ /* 0x000ee20000300800 */
[----:B0-----:R-:W-:-:S03]  /*15fb00*/  IADD3 R4, P6, R57, R29, RZ ;  /* 0x0000001d39047210 */ /* 0x001fc60007fde0ff */
[----:B------:R-:W3:Y:S02]  /*15fb10*/  LDL.LU R50, [R1+0x856c] ;  /* 0x00856c0001327983 */ /* 0x000ee40000300800 */
[----:B------:R-:W-:Y:S01]  /*15fb20*/  IMAD.X R5, R40, 0x1, R26, P6 ;  /* 0x0000000128057824 */ /* 0x000fe200030e061a */
[----:B--2---:R-:W-:-:S04]  /*15fb30*/  LOP3.LUT R45, R61, 0xffff, RZ, 0xc0, !PT ;  /* 0x0000ffff3d2d7812 */ /* 0x004fc800078ec0ff */
[----:B------:R-:W-:Y:S02]  /*15fb40*/  PRMT R42, R45, 0x3340, R43 ;  /* 0x000033402d2a7816 */ /* 0x000fe4000000002b */
[----:B------:R-:W-:Y:S02]  /*15fb50*/  SHF.R.U32.HI R45, RZ, 0x8, R45 ;  /* 0x00000008ff2d7819 */ /* 0x000fe4000001162d */
[----:B-1----:R-:W-:Y:S02]  /*15fb60*/  PRMT R2, R42, 0x5410, R41 ;  /* 0x000054102a027816 */ /* 0x002fe40000000029 */
[----:B------:R-:W-:Y:S02]  /*15fb70*/  SHF.R.U32.HI R42, RZ, 0x8, R43 ;  /* 0x00000008ff2a7819 */ /* 0x000fe4000001162b */
[----:B------:R-:W-:Y:S02]  /*15fb80*/  SHF.R.U32.HI R41, RZ, 0x8, R44 ;  /* 0x00000008ff297819 */ /* 0x000fe4000001162c */
[----:B------:R-:W-:-:S02]  /*15fb90*/  LOP3.LUT R43, R45, 0xffff, RZ, 0xc0, !PT ;  /* 0x0000ffff2d2b7812 */ /* 0x000fc400078ec0ff */
[----:B------:R-:W-:Y:S01]  /*15fba0*/  LOP3.LUT R42, R42, 0xffff, RZ, 0xc0, !PT ;  /* 0x0000ffff2a2a7812 */ /* 0x000fe200078ec0ff */
[----:B------:R0:W-:Y:S01]  /*15fbb0*/  STL [R1+0x1644], R2 ;  /* 0x0016440201007387 */ /* 0x0001e20000100800 */
[----:B------:R-:W-:-:S03]  /*15fbc0*/  LOP3.LUT R41, R41, 0xffff, RZ, 0xc0, !PT ;  /* 0x0000ffff29297812 */ /* 0x000fc600078ec0ff */
[----:B------:R1:W-:Y:S01]  /*15fbd0*/  STL.64 [R1+0xfc8], R4 ;  /* 0x000fc80401007387 */ /* 0x0003e20000100a00 */
[----:B------:R-:W-:Y:S02]  /*15fbe0*/  LOP3.LUT R45, R54, 0xffff, RZ, 0xc0, !PT ;  /* 0x0000ffff362d7812 */ /* 0x000fe400078ec0ff */
[----:B0-----:R-:W-:Y:S02]  /*15fbf0*/  PRMT R2, R41, 0x3340, R0 ;  /* 0x0000334029027816 */ /* 0x001fe40000000000 */
[----:B-1----:R-:W-:Y:S02]  /*15fc00*/  PRMT R4, R43, 0x3340, R42 ;  /* 0x000033402b047816 */ /* 0x002fe4000000002a */
[----:B------:R-:W-:Y:S02]  /*15fc10*/  LOP3.LUT R43, R48, 0xffff, RZ, 0xc0, !PT ;  /* 0x0000ffff302b7812 */ /* 0x000fe400078ec0ff */
[----:B------:R-:W-:Y:S01]  /*15fc20*/  PRMT R41, R45, 0x3340, R0 ;  /* 0x000033402d297816 */ /* 0x000fe20000000000 */
[----:B------:R0:W-:Y:S02]  /*15fc30*/  STL [R1+0x15b8], R4 ;  /* 0x0015b80401007387 */ /* 0x0001e40000100800 */
[----:B0-----:R-:W-:-:S05]  /*15fc40*/  IADD3 R4, P6, R57, R25, RZ ;  /* 0x0000001939047210 */ /* 0x001fca0007fde0ff */
[----:B------:R-:W-:Y:S01]  /*15fc50*/  IMAD.X R5, R40, 0x1, R23, P6 ;  /* 0x0000000128057824 */ /* 0x000fe200030e0617 */
[----:B----4-:R-:W-:Y:S02]  /*15fc60*/  LOP3.LUT R44, R6, 0xffff, RZ, 0xc0, !PT ;  /* 0x0000ffff062c7812 */ /* 0x010fe400078ec0ff */
[----:B------:R-:W2:Y:S02]  /*15fc70*/  LDL.LU R6, [R1+0x8568] ;  /* 0x0085680001067983 */ /* 0x000ea40000300800 */
[----:B------:R-:W-:-:S04]  /*15fc80*/  PRMT R42, R44, 0x3340, R43 ;  /* 0x000033402c2a7816 */ /* 0x000fc8000000002b */
[----:B------:R-:W-:Y:S02]  /*15fc90*/  PRMT R48, R42, 0x5410, R41 ;  /* 0x000054102a307816 */ /* 0x000fe40000000029 */
[----:B------:R-:W-:Y:S01]  /*15fca0*/  SHF.R.U32.HI R41, RZ, 0x8, R46 ;  /* 0x00000008ff297819 */ /* 0x000fe2000001162e */
[----:B------:R-:W-:Y:S03]  /*15fcb0*/  STL [R1+0x1ec], R2 ;  /* 0x0001ec0201007387 */ /* 0x000fe60000100800 */
[----:B------:R-:W-:Y:S01]  /*15fcc0*/  LOP3.LUT R41, R41, 0xffff, RZ, 0xc0, !PT ;  /* 0x0000ffff29297812 */ /* 0x000fe200078ec0ff */
[----:B------:R-:W4:Y:S04]  /*15fcd0*/  LDL.LU R60, [R1+0x254] ;  /* 0x00025400013c7983 */ /* 0x000f280000300800 */
[----:B------:R-:W3:Y:S01]  /*15fce0*/  LDL.LU R61, [R1+0x248] ;  /* 0x00024800013d7983 */ /* 0x000ee20000300800 */
[----:B------:R-:W-:-:S03]  /*15fcf0*/  SHF.R.U32.HI R44, RZ, 0x8, R44 ;  /* 0x00000008ff2c7819 */ /* 0x000fc6000001162c */
[----:B------:R-:W3:Y:S04]  /*15fd00*/  LDL.LU R54, [R1+0x250] ;  /* 0x0002500001367983 */ /* 0x000ee80000300800 */
[----:B------:R-:W-:Y:S04]  /*15fd10*/  STL [R1+0x81e8], R48 ;  /* 0x0081e83001007387 */ /* 0x000fe80000100800 */
[----:B------:R0:W-:Y:S01]  /*15fd20*/  STL.64 [R1+0xfc0], R4 ;  /* 0x000fc00401007387 */ /* 0x0001e20000100a00 */
[----:B------:R-:W-:Y:S02]  /*15fd30*/  SHF.R.U32.HI R42, RZ, 0x8, R43 ;  /* 0x00000008ff2a7819 */ /* 0x000fe4000001162b */
[----:B------:R-:W-:-:S02]  /*15fd40*/  LOP3.LUT R43, R44, 0xffff, RZ, 0xc0, !PT ;  /* 0x0000ffff2c2b7812 */ /* 0x000fc400078ec0ff */
[----:B------:R-:W-:Y:S02]  /*15fd50*/  LOP3.LUT R44, R3, 0xffff, RZ, 0xc0, !PT ;  /* 0x0000ffff032c7812 */ /* 0x000fe400078ec0ff */
[----:B0-----:R-:W-:-:S05]  /*15fd60*/  PRMT R4, R41, 0x3340, R0 ;  /* 0x0000334029047816 */ /* 0x001fca0000000000 */
[----:B------:R-:W-:Y:S04]  /*15fd70*/  STL [R1+0x1e8], R4 ;  /* 0x0001e80401007387 */ /* 0x000fe80000100800 */
[----:B------:R-:W4:Y:S01]  /*15fd80*/  LDL.LU R3, [R1+0x8564] ;  /* 0x0085640001037983 */ /* 0x000f220000300800 */
[----:B------:R-:W-:-:S04]  /*15fd90*/  LOP3.LUT R42, R42, 0xffff, RZ, 0xc0, !PT ;  /* 0x0000ffff2a2a7812 */ /* 0x000fc800078ec0ff */
[----:B------:R-:W-:-:S05]  /*15fda0*/  PRMT R2, R43, 0x3340, R42 ;  /* 0x000033402b027816 */ /* 0x000fca000000002a */
[----:B------:R0:W-:Y:S02]  /*15fdb0*/  STL [R1+0x35c], R2 ;  /* 0x00035c0201007387 */ /* 0x0001e40000100800 */
[----:B0-----:R-:W-:Y:S02]  /*15fdc0*/  LOP3.LUT R2, R58, 0xffff, RZ, 0xc0, !PT ;  /* 0x0000ffff3a027812 */ /* 0x001fe400078ec0ff */
[----:B------:R-:W3:Y:S01]  /*15fdd0*/  LDL.LU R58, [R1+0x8560] ;  /* 0x00856000013a7983 */ /* 0x000ee20000300800 */
[----:B------:R-:W-:Y:S02]  /*15fde0*/  LOP3.LUT R43, R7, 0xffff, RZ, 0xc0, !PT ;  /* 0x0000ffff072b7812 */ /* 0x000fe400078ec0ff */
[----:B------:R-:W-:Y:S02]  /*15fdf0*/  PRMT R41, R2, 0x3340, R0 ;  /* 0x0000334002297816 */ /* 0x000fe40000000000 */
[----:B------:R-:W-:Y:S02]  /*15fe00*/  PRMT R42, R44, 0x3340, R43 ;  /* 0x000033402c2a7816 */ /* 0x000fe4000000002b */
[----:B------:R-:W-:-:S02]  /*15fe10*/  IADD3 R4, P6, R57, R24, RZ ;  /* 0x0000001839047210 */ /* 0x000fc40007fde0ff */
[----:B------:R-:W-:Y:S02]  /*15fe20*/  PRMT R7, R42, 0x5410, R41 ;  /* 0x000054102a077816 */ /* 0x000fe40000000029 */
[----:B------:R-:W-:Y:S02]  /*15fe30*/  SHF.R.U32.HI R41, RZ, 0x8, R45 ;  /* 0x00000008ff297819 */ /* 0x000fe4000001162d */
[----:B------:R-:W-:Y:S02]  /*15fe40*/  SHF.R.U32.HI R44, RZ, 0x8, R44 ;  /* 0x00000008ff2c7819 */ /* 0x000fe4000001162c */
[----:B------:R-:W-:Y:S01]  /*15fe50*/  SHF.R.U32.HI R42, RZ, 0x8, R43 ;  /* 0x00000008ff2a7819 */ /* 0x000fe2000001162b */
[----:B------:R-:W-:Y:S01]  /*15fe60*/  IMAD.X R5, R40, 0x1, R22, P6 ;  /* 0x0000000128057824 */ /* 0x000fe200030e0616 */
[----:B------:R-:W-:Y:S01]  /*15fe70*/  LOP3.LUT R41, R41, 0xffff, RZ, 0xc0, !PT ;  /* 0x0000ffff29297812 */ /* 0x000fe200078ec0ff */
[----:B------:R0:W-:Y:S01]  /*15fe80*/  STL [R1+0x258], R2 ;  /* 0x0002580201007387 */ /* 0x0001e20000100800 */
[----:B------:R-:W-:-:S02]  /*15fe90*/  LOP3.LUT R43, R44, 0xffff, RZ, 0xc0, !PT ;  /* 0x0000ffff2c2b7812 */ /* 0x000fc400078ec0ff */
[----:B------:R-:W-:Y:S01]  /*15fea0*/  LOP3.LUT R42, R42, 0xffff, RZ, 0xc0, !PT ;  /* 0x0000ffff2a2a7812 */ /* 0x000fe200078ec0ff */
[----:B------:R-:W-:Y:S04]  /*15feb0*/  STL [R1+0x81ec], R7 ;  /* 0x0081ec0701007387 */ /* 0x000fe80000100800 */
[----:B------:R1:W-:Y:S01]  /*15fec0*/  STL.64 [R1+0xf90], R4 ;  /* 0x000f900401007387 */ /* 0x0003e20000100a00 */
[----:B0-----:R-:W-:-:S05]  /*15fed0*/  PRMT R2, R41, 0x3340, R0 ;  /* 0x0000334029027816 */ /* 0x001fca0000000000 */
[----:B------:R4:W-:Y:S01]  /*15fee0*/  STL [R1+0x1e4], R2 ;  /* 0x0001e40201007387 */ /* 0x0009e20000100800 */
[----:B-1----:R-:W-:-:S05]  /*15fef0*/  PRMT R4, R43, 0x3340, R42 ;  /* 0x000033402b047816 */ /* 0x002fca000000002a */
[----:B------:R0:W-:Y:S01]  /*15ff00*/  STL [R1+0x15bc], R4 ;  /* 0x0015bc0401007387 */ /* 0x0001e20000100800 */
[----:B--2---:R-:W-:Y:S02]  /*15ff10*/  LOP3.LUT R47, R6, 0xffff, RZ, 0xc0, !PT ;  /* 0x0000ffff062f7812 */ /* 0x004fe400078ec0ff */
[----:B----4-:R-:W-:Y:S02]  /*15ff20*/  LOP3.LUT R2, R3, 0xffff, RZ, 0xc0, !PT ;  /* 0x0000ffff03027812 */ /* 0x010fe400078ec0ff */
[----:B------:R-:W2:Y:S04]  /*15ff30*/  LDL.LU R3, [R1+0x855c] ;  /* 0x00855c0001037983 */ /* 0x000ea80000300800 */
[----:B------:R-:W4:Y:S01]  /*15ff40*/  LDL.LU R6, [R1+0x8558] ;  /* 0x0085580001067983 */ /* 0x000f220000300800 */
[----:B------:R-:W-:-:S02]  /*15ff50*/  LOP3.LUT R46, R60, 0xffff, RZ, 0xc0, !PT ;  /* 0x0000ffff3c2e7812 */ /* 0x000fc400078ec0ff */
[----:B---3--:R-:W-:Y:S02]  /*15ff60*/  LOP3.LUT R45, R61, 0xffff, RZ, 0xc0, !PT ;  /* 0x0000ffff3d2d7812 */ /* 0x008fe400078ec0ff */
[----:B------:R-:W-:Y:S02]  /*15ff70*/  PRMT R41, R2, 0x3340, R0 ;  /* 0x0000334002297816 */ /* 0x000fe40000000000 */
[----:B------:R-:W-:Y:S02]  /*15ff80*/  PRMT R42, R46, 0x3340, R45 ;  /* 0x000033402e2a7816 */ /* 0x000fe4000000002d */
[----:B------:R-:W-:Y:S02]  /*15ff90*/  LOP3.LUT R44, R54, 0xffff, RZ, 0xc0, !PT ;  /* 0x0000ffff362c7812 */ /* 0x000fe400078ec0ff */
[----:B0-----:R-:W-:Y:S02]  /*15ffa0*/  PRMT R4, R42, 0x5410, R41 ;  /* 0x000054102a047816 */ /* 0x001fe40000000029 */
[----:B------:R-:W-:-:S02]  /*15ffb0*/  LOP3.LUT R43, R58, 0xffff, RZ, 0xc0, !PT ;  /* 0x0000ffff3a2b7812 */ /* 0x000fc400078ec0ff */
[----:B------:R-:W3:Y:S01]  /*15ffc0*/  LDL.LU R58, [R1+0x8554] ;  /* 0x00855400013a7983 */ /* 0x000ee20000300800 */
[----:B------:R-:W-:Y:S02]  /*15ffd0*/  PRMT R41, R47, 0x3340, R0 ;  /* 0x000033402f297816 */ /* 0x000fe40000000000 */
[----:B------:R-:W-:Y:S01]  /*15ffe0*/  PRMT R42, R44, 0x3340, R43 ;  /* 0x000033402c2a7816 */ /* 0x000fe2000000002b */
[----:B------:R0:W-:Y:S01]  /*15fff0*/  STL [R1+0x1614], R4 ;  /* 0x0016140401007387 */ /* 0x0001e20000100800 */
[----:B------:R-:W-:Y:S02]  /*160000*/  SHF.R.U32.HI R46, RZ, 0x8, R46 ;  /* 0x00000008ff2e7819 */ /* 0x000fe4000001162e */
[----:B------:R-:W-:Y:S02]  /*160010*/  PRMT R7, R42, 0x5410, R41 ;  /* 0x000054102a077816 */ /* 0x000fe40000000029 */
[----:B------:R-:W-:Y:S02]  /*160020*/  SHF.R.U32.HI R42, RZ, 0x8, R45 ;  /* 0x00000008ff2a7819 */ /* 0x000fe4000001162d */
[----:B0-----:R-:W-:-:S02]  /*160030*/  IADD3 R4, P6, R57, R21, RZ ;  /* 0x0000001539047210 */ /* 0x001fc40007fde0ff */
[----:B------:R-:W-:Y:S02]  /*160040*/  SHF.R.U32.HI R44, RZ, 0x8, R44 ;  /* 0x00000008ff2c7819 */ /* 0x000fe4000001162c */
[----:B------:R-:W-:Y:S01]  /*160050*/  SHF.R.U32.HI R41, RZ, 0x8, R43 ;  /* 0x00000008ff297819 */ /* 0x000fe2000001162b */
[----:B------:R-:W-:Y:S01]  /*160060*/  IMAD.X R5, R40, 0x1, R18, P6 ;  /* 0x0000000128057824 */ /* 0x000fe200030e0612 */
[----:B------:R-:W-:Y:S02]  /*160070*/  LOP3.LUT R43, R46, 0xffff, RZ, 0xc0, !PT ;  /* 0x0000ffff2e2b7812 */ /* 0x000fe400078ec0ff */
[----:B------:R-:W-:Y:S01]  /*160080*/  LOP3.LUT R42, R42, 0xffff, RZ, 0xc0, !PT ;  /* 0x0000ffff2a2a7812 */ /* 0x000fe200078ec0ff */
[----:B------:R-:W-:Y:S01]  /*160090*/  STL [R1+0x81f0], R7 ;  /* 0x0081f00701007387 */ /* 0x000fe20000100800 */
[----:B------:R-:W-:Y:S02]  /*1600a0*/  LOP3.LUT R44, R44, 0xffff, RZ, 0xc0, !PT ;  /* 0x0000ffff2c2c7812 */ /* 0x000fe400078ec0ff */
[----:B------:R-:W-:Y:S01]  /*1600b0*/  LOP3.LUT R41, R41, 0xffff, RZ, 0xc0, !PT ;  /* 0x0000ffff29297812 */ /* 0x000fe200078ec0ff */
[----:B------:R0:W-:Y:S04]  /*1600c0*/  STL.64 [R1+0xd28], R4 ;  /* 0x000d280401007387 */ /* 0x0001e80000100a00 */
[----:B------:R-:W3:Y:S01]  /*1600d0*/  LDL.LU R53, [R1+0xa80] ;  /* 0x000a800001357983 */ /* 0x000ee20000300800 */
[----:B0-----:R-:W-:-:S02]  /*1600e0*/  PRMT R4, R43, 0x3340, R42 ;  /* 0x000033402b047816 */ /* 0x001fc4000000002a */
[----:B------:R-:W-:Y:S02]  /*1600f0*/  IADD3 R42, P6, R57, R20, RZ ;  /* 0x00000014392a7210 */ /* 0x000fe40007fde0ff */
[----:B------:R-:W-:Y:S01]  /*160100*/  PRMT R5, R44, 0x3340, R41 ;  /* 0x000033402c057816 */ /* 0x000fe20000000029 */
[----:B------:R0:W-:Y:S02]  /*160110*/  STL [R1+0x330], R4 ;  /* 0x0003300401007387 */ /* 0x0001e40000100800 */
[----:B------:R-:W-:Y:S01]  /*160120*/  IMAD.X R43, R40, 0x1, R16, P6 ;  /* 0x00000001282b7824 */ /* 0x000fe200030e0610 */
[----:B------:R-:W-:Y:S01]  /*160130*/  SHF.R.U32.HI R41, RZ, 0x8, R47 ;  /* 0x00000008ff297819 */ /* 0x000fe2000001162f */
[----:B0-----:R-:W3:Y:S04]  /*160140*/  LDL.LU R4, [R1+0x348] ;  /* 0x0003480001047983 */ /* 0x001ee80000300800 */
[----:B------:R0:W-:Y:S04]  /*160150*/  STL [R1+0x32c], R5 ;  /* 0x00032c0501007387 */ /* 0x0001e80000100800 */
[----:B------:R-:W3:Y:S04]  /*160160*/  LDL.LU R61, [R1+0xa40] ;  /* 0x000a4000013d7983 */ /* 0x000ee80000300800 */
[----:B------:R-:W3:Y:S01]  /*160170*/  LDL.LU R60, [R1+0xa84] ;  /* 0x000a8400013c7983 */ /* 0x000ee20000300800 */
[----:B------:R-:W-:-:S03]  /*160180*/  LOP3.LUT R41, R41, 0xffff, RZ, 0xc0, !PT ;  /* 0x0000ffff29297812 */ /* 0x000fc600078ec0ff */
[----:B------:R1:W-:Y:S01]  /*160190*/  STL.64 [R1+0xd20], R42 ;  /* 0x000d202a01007387 */ /* 0x0003e20000100a00 */
[----:B0-----:R-:W-:-:S03]  /*1601a0*/  PRMT R5, R41, 0x3340, R0 ;  /* 0x0000334029057816 */ /* 0x001fc60000000000 */
[----:B------:R-:W3:Y:S01]  /*1601b0*/  LDL.LU R54, [R1+0xa44] ;  /* 0x000a440001367983 */ /* 0x000ee20000300800 */
[----:B-1----:R-:W-:-:S04]  /*1601c0*/  SHF.R.U32.HI R42, RZ, 0x8, R2 ;  /* 0x00000008ff2a7819 */ /* 0x002fc80000011602 */
[----:B------:R-:W-:Y:S01]  /*1601d0*/  LOP3.LUT R42, R42, 0xffff, RZ, 0xc0, !PT ;  /* 0x0000ffff2a2a7812 */ /* 0x000fe200078ec0ff */
[----:B------:R-:W-:Y:S03]  /*1601e0*/  STL [R1+0x1e0], R5 ;  /* 0x0001e00501007387 */ /* 0x000fe60000100800 */
[----:B------:R-:W-:Y:S02]  /*1601f0*/  PRMT R2, R42, 0x3340, R0 ;  /* 0x000033402a027816 */ /* 0x000fe40000000000 */
[----:B------:R-:W-:Y:S02]  /*160200*/  LOP3.LUT R44, R50, 0xffff, RZ, 0xc0, !PT ;  /* 0x0000ffff322c7812 */ /* 0x000fe400078ec0ff */
[----:B----4-:R-:W-:Y:S02]  /*160210*/  LOP3.LUT R45, R6, 0xffff, RZ, 0xc0, !PT ;  /* 0x0000ffff062d7812 */ /* 0x010fe400078ec0ff */
[----:B------:R-:W4:Y:S04]  /*160220*/  LDL.LU R6, [R1+0x8550] ;  /* 0x0085500001067983 */ /* 0x000f280000300800 */
[----:B------:R0:W-:Y:S04]  /*160230*/  STL [R1+0xfc], R2 ;  /* 0x0000fc0201007387 */ /* 0x0001e80000100800 */
[----:B------:R-:W4:Y:S01]  /*160240*/  LDL.LU R50, [R1+0x854c] ;  /* 0x00854c0001327983 */ /* 0x000f220000300800 */
[----:B--2---:R-:W-:-:S02]  /*160250*/  LOP3.LUT R43, R3, 0xffff, RZ, 0xc0, !PT ;  /* 0x0000ffff032b7812 */ /* 0x004fc400078ec0ff */
[----:B------:R-:W-:Y:S02]  /*160260*/  PRMT R41, R44, 0x3340, R0 ;  /* 0x000033402c297816 */ /* 0x000fe40000000000 */
[----:B------:R-:W-:Y:S02]  /*160270*/  PRMT R42, R45, 0x3340, R43 ;  /* 0x000033402d2a7816 */ /* 0x000fe4000000002b */
[----:B0-----:R-:W-:Y:S02]  /*160280*/  IADD3 R2, P6, R57, R19, RZ ;  /* 0x0000001339027210 */ /* 0x001fe40007fde0ff */
[----:B------:R-:W-:Y:S02]  /*160290*/  PRMT R48, R42, 0x5410, R41 ;  /* 0x000054102a307816 */ /* 0x000fe40000000029 */
[----:B------:R-:W-:Y:S02]  /*1602a0*/  SHF.R.U32.HI R45, RZ, 0x8, R45 ;  /* 0x00000008ff2d7819 */ /* 0x000fe4000001162d */
[----:B------:R-:W-:Y:S01]  /*1602b0*/  SHF.R.U32.HI R42, RZ, 0x8, R43 ;  /* 0x00000008ff2a7819 */ /* 0x000fe2000001162b */
[----:B------:R-:W-:Y:S01]  /*1602c0*/  IMAD.X R3, R40, 0x1, R15, P6 ;  /* 0x0000000128037824 */ /* 0x000fe200030e060f */
[----:B------:R-:W-:-:S02]  /*1602d0*/  LOP3.LUT R43, R45, 0xffff, RZ, 0xc0, !PT ;  /* 0x0000ffff2d2b7812 */ /* 0x000fc400078ec0ff */
[----:B------:R-:W-:Y:S01]  /*1602e0*/  LOP3.LUT R42, R42, 0xffff, RZ, 0xc0, !PT ;  /* 0x0000ffff2a2a7812 */ /* 0x000fe200078ec0ff */
[----:B------:R-:W-:Y:S01]  /*1602f0*/  STL [R1+0x81f4], R48 ;  /* 0x0081f43001007387 */ /* 0x000fe20000100800 */
[----:B------:R-:W-:-:S03]  /*160300*/  SHF.R.U32.HI R41, RZ, 0x8, R44 ;  /* 0x00000008ff297819 */ /* 0x000fc6000001162c */
[----:B------:R0:W-:Y:S01]  /*160310*/  STL.64 [R1+0xcb8], R2 ;  /* 0x000cb80201007387 */ /* 0x0001e20000100a00 */
[----:B------:R-:W-:Y:S02]  /*160320*/  LOP3.LUT R41, R41, 0xffff, RZ, 0xc0, !PT ;  /* 0x0000ffff29297812 */ /* 0x000fe400078ec0ff */
[----:B0-----:R-:W-:-:S05]  /*160330*/  PRMT R3, R43, 0x3340, R42 ;  /* 0x000033402b037816 */ /* 0x001fca000000002a */
[----:B------:R0:W-:Y:S02]  /*160340*/  STL [R1+0x8294], R3 ;  /* 0x0082940301007387 */ /* 0x0001e40000100800 */
[----:B0-----:R-:W-:-:S05]  /*160350*/  PRMT R3, R41, 0x3340, R0 ;  /* 0x0000334029037816 */ /* 0x001fca0000000000 */
[----:B------:R0:W-:Y:S01]  /*160360*/  STL [R1+0xf8], R3 ;  /* 0x0000f80301007387 */ /* 0x0001e20000100800 */
[----:B---3--:R-:W-:-:S03]  /*160370*/  LOP3.LUT R44, R61, 0xffff, RZ, 0xc0, !PT ;  /* 0x0000ffff3d2c7812 */ /* 0x008fc600078ec0ff */
[----:B------:R-:W2:Y:S01]  /*160380*/  LDL.LU R61, [R1+0xa60] ;  /* 0x000a6000013d7983 */ /* 0x000ea20000300800 */
[----:B------:R-:W-:Y:S02]  /*160390*/  LOP3.LUT R46, R53, 0xffff, RZ, 0xc0, !PT ;  /* 0x0000ffff352e7812 */ /* 0x000fe400078ec0ff */
[----:B------:R-:W-:Y:S02]  /*1603a0*/  LOP3.LUT R2, R4, 0xffff, RZ, 0xc0, !PT ;  /* 0x0000ffff04027812 */ /* 0x000fe400078ec0ff */
[----:B------:R-:W-:Y:S02]  /*1603b0*/  PRMT R42, R46, 0x3340, R44 ;  /* 0x000033402e2a7816 */ /* 0x000fe4000000002c */
[----:B------:R-:W-:Y:S02]  /*1603c0*/  PRMT R41, R2, 0x3340, R0 ;  /* 0x0000334002297816 */ /* 0x000fe40000000000 */
[----:B------:R-:W-:Y:S02]  /*1603d0*/  LOP3.LUT R45, R60, 0xffff, RZ, 0xc0, !PT ;  /* 0x0000ffff3c2d7812 */ /* 0x000fe400078ec0ff */
[----:B------:R-:W-:-:S02]  /*1603e0*/  LOP3.LUT R43, R54, 0xffff, RZ, 0xc0, !PT ;  /* 0x0000ffff362b7812 */ /* 0x000fc400078ec0ff */
[----:B0-----:R-:W-:Y:S02]  /*1603f0*/  PRMT R3, R42, 0x5410, R41 ;  /* 0x000054102a037816 */ /* 0x001fe40000000029 */
[----:B------:R-:W-:Y:S02]  /*160400*/  PRMT R42, R45, 0x3340, R43 ;  /* 0x000033402d2a7816 */ /* 0x000fe4000000002b */
[----:B------:R-:W-:-:S05]  /*160410*/  IADD3 R4, P6, R57, R17, RZ ;  /* 0x0000001139047210 */ /* 0x000fca0007fde0ff */
[----:B------:R-:W-:Y:S01]  /*160420*/  IMAD.X R5, R40, 0x1, R14, P6 ;  /* 0x0000000128057824 */ /* 0x000fe200030e060e */
[----:B----4-:R-:W-:Y:S02]  /*160430*/  LOP3.LUT R47, R50, 0xffff, RZ, 0xc0, !PT ;  /* 0x0000ffff322f7812 */ /* 0x010fe400078ec0ff */
[----:B------:R-:W3:Y:S02]  /*160440*/  LDL.LU R50, [R1+0x8548] ;  /* 0x0085480001327983 */ /* 0x000ee40000300800 */
[----:B------:R-:W-:Y:S02]  /*160450*/  PRMT R41, R47, 0x3340, R0 ;  /* 0x000033402f297816 */ /* 0x000fe40000000000 */
[----:B------:R0:W-:Y:S02]  /*160460*/  STL [R1+0x15f0], R3 ;  /* 0x0015f00301007387 */ /* 0x0001e40000100800 */
[----:B0-----:R-:W-:-:S05]  /*160470*/  PRMT R3, R42, 0x5410, R41 ;  /* 0x000054102a037816 */ /* 0x001fca0000000029 */
[----:B------:R-:W-:Y:S04]  /*160480*/  STL [R1+0x15d8], R3 ;  /* 0x0015d80301007387 */ /* 0x000fe80000100800 */
[----:B------:R0:W-:Y:S04]  /*160490*/  STL.64 [R1+0xc80], R4 ;  /* 0x000c800401007387 */ /* 0x0001e80000100a00 */
        /* <DEDUP_REMOVED lines=9> */
[----:B0-----:R-:W-:Y:S02]  /*160530*/  PRMT R4, R44, 0x3340, R43 ;  /* 0x000033402c047816 */ /* 0x001fe4000000002b */
[----:B------:R-:W-:Y:S02]  /*160540*/  PRMT R3, R42, 0x3340, R41 ;  /* 0x000033402a037816 */ /* 0x000fe40000000029 */
[----:B------:R-:W-:Y:S01]  /*160550*/  SHF.R.U32.HI R41, RZ, 0x8, R47 ;  /* 0x00000008ff297819 */ /* 0x000fe2000001162f */
[----:B------:R0:W-:Y:S01]  /*160560*/  STL [R1+0x2e8], R4 ;  /* 0x0002e80401007387 */ /* 0x0001e20000100800 */
[----:B------:R-:W-:Y:S02]  /*160570*/  SHF.R.U32.HI R42, RZ, 0x8, R2 ;  /* 0x00000008ff2a7819 */ /* 0x000fe40000011602 */
[----:B------:R-:W-:Y:S02]  /*160580*/  LOP3.LUT R41, R41, 0xffff, RZ, 0xc0, !PT ;  /* 0x0000ffff29297812 */ /* 0x000fe400078ec0ff */
[----:B------:R-:W-:-:S02]  /*160590*/  LOP3.LUT R42, R42, 0xffff, RZ, 0xc0, !PT ;  /* 0x0000ffff2a2a7812 */ /* 0x000fc400078ec0ff */
[----:B0-----:R-:W-:Y:S01]  /*1605a0*/  IADD3 R4, P6, R57, R13, RZ ;  /* 0x0000000d39047210 */ /* 0x001fe20007fde0ff */
[----:B------:R0:W-:Y:S01]  /*1605b0*/  STL [R1+0x2e4], R3 ;  /* 0x0002e40301007387 */ /* 0x0001e20000100800 */
[----:B------:R-:W-:-:S03]  /*1605c0*/  PRMT R2, R42, 0x3340, R0 ;  /* 0x000033402a027816 */ /* 0x000fc60000000000 */
[----:B------:R-:W-:Y:S01]  /*1605d0*/  IMAD.X R5, R40, 0x1, R11, P6 ;  /* 0x0000000128057824 */ /* 0x000fe200030e060b */
[----:B------:R-:W-:Y:S02]  /*1605e0*/  LOP3.LUT R45, R6, 0xffff, RZ, 0xc0, !PT ;  /* 0x0000ffff062d7812 */ /* 0x000fe400078ec0ff */
[--C-:B0-----:R-:W-:Y:S02]  /*1605f0*/  PRMT R3, R41, 0x3340, R0.reuse ;  /* 0x0000334029037816 */ /* 0x101fe40000000000 */
[----:B--2---:R-:W-:Y:S01]  /*160600*/  LOP3.LUT R44, R61, 0xffff, RZ, 0xc0, !PT ;  /* 0x0000ffff3d2c7812 */ /* 0x004fe200078ec0ff */
[----:B------:R-:W-:Y:S01]  /*160610*/  STL.64 [R1+0xca0], R4 ;  /* 0x000ca00401007387 */ /* 0x000fe20000100a00 */
[----:B------:R-:W-:-:S03]  /*160620*/  PRMT R41, R45, 0x3340, R0 ;  /* 0x000033402d297816 */ /* 0x000fc60000000000 */
[----:B------:R-:W-:Y:S04]  /*160630*/  STL [R1+0xf4], R3 ;  /* 0x0000f40301007387 */ /* 0x000fe80000100800 */
[----:B------:R0:W-:Y:S04]  /*160640*/  STL [R1+0xf0], R2 ;  /* 0x0000f00201007387 */ /* 0x0001e80000100800 */
[----:B------:R-:W2:Y:S01]  /*160650*/  LDL.LU R6, [R1+0x8544] ;  /* 0x0085440001067983 */ /* 0x000ea20000300800 */
[----:B0-----:R-:W-:-:S05]  /*160660*/  IADD3 R2, P6, R57, R12, RZ ;  /* 0x0000000c39027210 */ /* 0x001fca0007fde0ff */
[----:B------:R-:W-:Y:S01]  /*160670*/  IMAD.X R3, R40, 0x1, R9, P6 ;  /* 0x0000000128037824 */ /* 0x000fe200030e0609 */
[----:B---3--:R-:W-:-:S04]  /*160680*/  LOP3.LUT R43, R50, 0xffff, RZ, 0xc0, !PT ;  /* 0x0000ffff322b7812 */ /* 0x008fc800078ec0ff */
[----:B------:R-:W-:-:S04]  /*160690*/  PRMT R42, R44, 0x3340, R43 ;  /* 0x000033402c2a7816 */ /* 0x000fc8000000002b */
[----:B------:R-:W-:-:S05]  /*1606a0*/  PRMT R48, R42, 0x5410, R41 ;  /* 0x000054102a307816 */ /* 0x000fca0000000029 */
[----:B------:R-:W-:Y:S04]  /*1606b0*/  STL [R1+0x81f8], R48 ;  /* 0x0081f83001007387 */ /* 0x000fe80000100800 */
[----:B------:R-:W3:Y:S04]  /*1606c0*/  LDL.LU R52, [R1+0x28ec] ;  /* 0x0028ec0001347983 */ /* 0x000ee80000300800 */
[----:B------:R-:W3:Y:S04]  /*1606d0*/  LDL.LU R53, [R1+0x28cc] ;  /* 0x0028cc0001357983 */ /* 0x000ee80000300800 */
[----:B------:R-:W3:Y:S04]  /*1606e0*/  LDL.LU R4, [R1+0x28dc] ;  /* 0x0028dc0001047983 */ /* 0x000ee80000300800 */
[----:B------:R0:W-:Y:S01]  /*1606f0*/  STL.64 [R1+0xc30], R2 ;  /* 0x000c300201007387 */ /* 0x0001e20000100a00 */
[----:B------:R-:W-:-:S02]  /*160700*/  SHF.R.U32.HI R41, RZ, 0x8, R44 ;  /* 0x00000008ff297819 */ /* 0x000fc4000001162c */
[----:B0-----:R-:W-:-:S05]  /*160710*/  IADD3 R2, P6, R57, R10, RZ ;  /* 0x0000000a39027210 */ /* 0x001fca0007fde0ff */
[----:B------:R-:W-:Y:S01]  /*160720*/  IMAD.X R3, R40, 0x1, R8, P6 ;  /* 0x0000000128037824 */ /* 0x000fe200030e0608 */
[----:B------:R-:W-:Y:S02]  /*160730*/  SHF.R.U32.HI R40, RZ, 0x8, R43 ;  /* 0x00000008ff287819 */ /* 0x000fe4000001162b */
[----:B------:R-:W-:Y:S02]  /*160740*/  LOP3.LUT R41, R41, 0xffff, RZ, 0xc0, !PT ;  /* 0x0000ffff29297812 */ /* 0x000fe400078ec0ff */
[----:B------:R-:W-:Y:S01]  /*160750*/  LOP3.LUT R40, R40, 0xffff, RZ, 0xc0, !PT ;  /* 0x0000ffff28287812 */ /* 0x000fe200078ec0ff */
[----:B------:R-:W-:Y:S03]  /*160760*/  STL [R1+0x81c0], R57 ;  /* 0x0081c03901007387 */ /* 0x000fe60000100800 */
[----:B------:R-:W-:Y:S01]  /*160770*/  PRMT R50, R41, 0x3340, R40 ;  /* 0x0000334029327816 */ /* 0x000fe20000000028 */
[----:B------:R-:W-:Y:S01]  /*160780*/  STL.64 [R1+0xc38], R2 ;  /* 0x000c380201007387 */ /* 0x000fe20000100a00 */
[----:B------:R-:W-:-:S03]  /*160790*/  LOP3.LUT R42, R58, 0xffff, RZ, 0xc0, !PT ;  /* 0x0000ffff3a2a7812 */ /* 0x000fc600078ec0ff */
[----:B------:R0:W-:Y:S04]  /*1607a0*/  STL [R1+0x8280], R50 ;  /* 0x0082803201007387 */ /* 0x0001e80000100800 */
[----:B------:R-:W3:Y:S01]  /*1607b0*/  LDL.LU R58, [R1+0x8540] ;  /* 0x00854000013a7983 */ /* 0x000ee20000300800 */
[----:B----4-:R-:W-:-:S03]  /*1607c0*/  LOP3.LUT R44, R54, 0xffff, RZ, 0xc0, !PT ;  /* 0x0000ffff362c7812 */ /* 0x010fc600078ec0ff */
[----:B------:R-:W4:Y:S04]  /*1607d0*/  LDL.LU R60, [R1+0x28f4] ;  /* 0x0028f400013c7983 */ /* 0x000f280000300800 */
[----:B------:R-:W4:Y:S04]  /*1607e0*/  LDL.LU R61, [R1+0x28d4] ;  /* 0x0028d400013d7983 */ /* 0x000f280000300800 */
[----:B------:R-:W4:Y:S01]  /*1607f0*/  LDL.LU R54, [R1+0x28e4] ;  /* 0x0028e40001367983 */ /* 0x000f220000300800 */
[----:B------:R-:W-:Y:S02]  /*160800*/  PRMT R40, R42, 0x3340, R0 ;  /* 0x000033402a287816 */ /* 0x000fe40000000000 */
[----:B--2---:R-:W-:-:S04]  /*160810*/  LOP3.LUT R43, R6, 0xffff, RZ, 0xc0, !PT ;  /* 0x0000ffff062b7812 */ /* 0x004fc800078ec0ff */
[--C-:B------:R-:W-:Y:S02]  /*160820*/  PRMT R41, R44, 0x3340, R43.reuse ;  /* 0x000033402c297816 */ /* 0x100fe4000000002b */
[----:B------:R-:W-:Y:S02]  /*160830*/  SHF.R.U32.HI R44, RZ, 0x8, R44 ;  /* 0x00000008ff2c7819 */ /* 0x000fe4000001162c */
[----:B------:R-:W-:Y:S02]  /*160840*/  PRMT R7, R41, 0x5410, R40 ;  /* 0x0000541029077816 */ /* 0x000fe40000000028 */
[----:B------:R-:W-:Y:S02]  /*160850*/  SHF.R.U32.HI R41, RZ, 0x8, R43 ;  /* 0x00000008ff297819 */ /* 0x000fe4000001162b */
[----:B------:R-:W-:Y:S02]  /*160860*/  SHF.R.U32.HI R40, RZ, 0x8, R42 ;  /* 0x00000008ff287819 */ /* 0x000fe4000001162a */
[----:B------:R-:W-:-:S02]  /*160870*/  LOP3.LUT R42, R44, 0xffff, RZ, 0xc0, !PT ;  /* 0x0000ffff2c2a7812 */ /* 0x000fc400078ec0ff */
[----:B------:R-:W-:Y:S02]  /*160880*/  LOP3.LUT R41, R41, 0xffff, RZ, 0xc0, !PT ;  /* 0x0000ffff29297812 */ /* 0x000fe400078ec0ff */
[----:B------:R-:W-:Y:S02]  /*160890*/  LOP3.LUT R40, R40, 0xffff, RZ, 0xc0, !PT ;  /* 0x0000ffff28287812 */ /* 0x000fe400078ec0ff */
[----:B------:R-:W-:Y:S02]  /*1608a0*/  PRMT R6, R42, 0x3340, R41 ;  /* 0x000033402a067816 */ /* 0x000fe40000000029 */
[----:B0-----:R-:W-:Y:S01]  /*1608b0*/  PRMT R50, R40, 0x3340, R0 ;  /* 0x0000334028327816 */ /* 0x001fe20000000000 */
[----:B------:R-:W-:Y:S04]  /*1608c0*/  STL [R1+0x81fc], R7 ;  /* 0x0081fc0701007387 */ /* 0x000fe80000100800 */
[----:B------:R-:W-:Y:S04]  /*1608d0*/  STL [R1+0x8284], R6 ;  /* 0x0082840601007387 */ /* 0x000fe80000100800 */
[----:B------:R-:W-:Y:S01]  /*1608e0*/  STL [R1+0x8288], R50 ;  /* 0x0082883201007387 */ /* 0x000fe20000100800 */
[----:B---3--:R-:W-:-:S03]  /*1608f0*/  LOP3.LUT R43, R52, 0xffff, RZ, 0xc0, !PT ;  /* 0x0000ffff342b7812 */ /* 0x008fc600078ec0ff */
[----:B------:R-:W2:Y:S01]  /*160900*/  LDL.LU R52, [R1+0x28e8] ;  /* 0x0028e80001347983 */ /* 0x000ea20000300800 */
[----:B------:R-:W-:-:S03]  /*160910*/  LOP3.LUT R46, R53, 0xffff, RZ, 0xc0, !PT ;  /* 0x0000ffff352e7812 */ /* 0x000fc600078ec0ff */
[----:B------:R-:W3:Y:S01]  /*160920*/  LDL.LU R53, [R1+0x28c8] ;  /* 0x0028c80001357983 */ /* 0x000ee20000300800 */
[----:B------:R-:W-:Y:S02]  /*160930*/  LOP3.LUT R42, R4, 0xffff, RZ, 0xc0, !PT ;  /* 0x0000ffff042a7812 */ /* 0x000fe400078ec0ff */
[----:B------:R-:W-:Y:S02]  /*160940*/  PRMT R40, R46, 0x3340, R0 ;  /* 0x000033402e287816 */ /* 0x000fe40000000000 */
[----:B------:R-:W-:-:S04]  /*160950*/  PRMT R41, R43, 0x3340, R42 ;  /* 0x000033402b297816 */ /* 0x000fc8000000002a */
[----:B------:R-:W-:-:S05]  /*160960*/  PRMT R2, R41, 0x5410, R40 ;  /* 0x0000541029027816 */ /* 0x000fca0000000028 */
[----:B------:R0:W-:Y:S01]  /*160970*/  STL [R1+0x348], R2 ;  /* 0x0003480201007387 */ /* 0x0001e20000100800 */
[----:B------:R-:W-:-:S03]  /*160980*/  SHF.R.U32.HI R41, RZ, 0x8, R45 ;  /* 0x00000008ff297819 */ /* 0x000fc6000001162d */
[----:B------:R-:W3:Y:S01]  /*160990*/  LDL.LU R4, [R1+0x28d8] ;  /* 0x0028d80001047983 */ /* 0x000ee20000300800 */
[----:B------:R-:W-:Y:S02]  /*1609a0*/  SHF.R.U32.HI R43, RZ, 0x8, R43 ;  /* 0x00000008ff2b7819 */ /* 0x000fe4000001162b */
[----:B------:R-:W-:Y:S02]  /*1609b0*/  SHF.R.U32.HI R42, RZ, 0x8, R42 ;  /* 0x00000008ff2a7819 */ /* 0x000fe4000001162a */
[----:B------:R-:W-:Y:S02]  /*1609c0*/  LOP3.LUT R41, R41, 0xffff, RZ, 0xc0, !PT ;  /* 0x0000ffff29297812 */ /* 0x000fe400078ec0ff */
[----:B------:R-:W-:Y:S02]  /*1609d0*/  LOP3.LUT R43, R43, 0xffff, RZ, 0xc0, !PT ;  /* 0x0000ffff2b2b7812 */ /* 0x000fe400078ec0ff */
[----:B------:R-:W-:Y:S02]  /*1609e0*/  LOP3.LUT R42, R42, 0xffff, RZ, 0xc0, !PT ;  /* 0x0000ffff2a2a7812 */ /* 0x000fe400078ec0ff */
[----:B------:R-:W-:-:S02]  /*1609f0*/  SHF.R.S32.HI R40, RZ, 0x1f, R58 ;  /* 0x0000001fff287819 */ /* 0x000fc4000001143a */
[----:B0-----:R-:W-:-:S05]  /*160a00*/  IADD3 R2, P6, R58, R39, RZ ;  /* 0x000000273a027210 */ /* 0x001fca0007fde0ff */
[----:B------:R-:W-:-:S05]  /*160a10*/  IMAD.X R3, R40, 0x1, R38, P6 ;  /* 0x0000000128037824 */ /* 0x000fca00030e0626 */
[----:B------:R0:W-:Y:S01]  /*160a20*/  STL.64 [R1+0xc08], R2 ;  /* 0x000c080201007387 */ /* 0x0001e20000100a00 */
[----:B----4-:R-:W-:Y:S02]  /*160a30*/  LOP3.LUT R45, R60, 0xffff, RZ, 0xc0, !PT ;  /* 0x0000ffff3c2d7812 */ /* 0x010fe400078ec0ff */
[----:B------:R-:W-:Y:S02]  /*160a40*/  LOP3.LUT R44, R54, 0xffff, RZ, 0xc0, !PT ;  /* 0x0000ffff362c7812 */ /* 0x000fe400078ec0ff */
[----:B0-----:R-:W-:Y:S02]  /*160a50*/  PRMT R3, R41, 0x3340, R0 ;  /* 0x0000334029037816 */ /* 0x001fe40000000000 */
[----:B------:R-:W-:-:S03]  /*160a60*/  PRMT R2, R43, 0x3340, R42 ;  /* 0x000033402b027816 */ /* 0x000fc6000000002a */
[----:B------:R-:W-:Y:S01]  /*160a70*/  STL [R1+0xe8], R3 ;  /* 0x0000e80301007387 */ /* 0x000fe20000100800 */
[----:B------:R-:W-:-:S03]  /*160a80*/  LOP3.LUT R43, R61, 0xffff, RZ, 0xc0, !PT ;  /* 0x0000ffff3d2b7812 */ /* 0x000fc600078ec0ff */
[----:B------:R0:W-:Y:S04]  /*160a90*/  STL [R1+0x2c4], R2 ;  /* 0x0002c40201007387 */ /* 0x0001e80000100800 */
[----:B------:R-:W4:Y:S04]  /*160aa0*/  LDL.LU R60, [R1+0x28f0] ;  /* 0x0028f000013c7983 */ /* 0x000f280000300800 */
[----:B------:R-:W4:Y:S04]  /*160ab0*/  LDL.LU R61, [R1+0x28d0] ;  /* 0x0028d000013d7983 */ /* 0x000f280000300800 */
[----:B------:R-:W4:Y:S01]  /*160ac0*/  LDL.LU R54, [R1+0x28e0] ;  /* 0x0028e00001367983 */ /* 0x000f220000300800 */
[----:B------:R-:W-:-:S02]  /*160ad0*/  PRMT R41, R43, 0x3340, R0 ;  /* 0x000033402b297816 */ /* 0x000fc40000000000 */
[--C-:B------:R-:W-:Y:S02]  /*160ae0*/  PRMT R42, R45, 0x3340, R44.reuse ;  /* 0x000033402d2a7816 */ /* 0x100fe4000000002c */
[----:B0-----:R-:W-:Y:S02]  /*160af0*/  IADD3 R2, P6, R58, R37, RZ ;  /* 0x000000253a027210 */ /* 0x001fe40007fde0ff */
[----:B------:R-:W-:Y:S02]  /*160b00*/  PRMT R5, R42, 0x5410, R41 ;  /* 0x000054102a057816 */ /* 0x000fe40000000029 */
[----:B------:R-:W-:Y:S02]  /*160b10*/  SHF.R.U32.HI R45, RZ, 0x8, R45 ;  /* 0x00000008ff2d7819 */ /* 0x000fe4000001162d */
[----:B------:R-:W-:Y:S01]  /*160b20*/  SHF.R.U32.HI R42, RZ, 0x8, R44 ;  /* 0x00000008ff2a7819 */ /* 0x000fe2000001162c */
[----:B------:R-:W-:Y:S01]  /*160b30*/  IMAD.X R3, R40, 0x1, R34, P6 ;  /* 0x0000000128037824 */ /* 0x000fe200030e0622 */
[----:B------:R-:W-:-:S02]  /*160b40*/  SHF.R.U32.HI R41, RZ, 0x8, R43 ;  /* 0x00000008ff297819 */ /* 0x000fc4000001162b */
[----:B------:R-:W-:Y:S02]  /*160b50*/  LOP3.LUT R43, R45, 0xffff, RZ, 0xc0, !PT ;  /* 0x0000ffff2d2b7812 */ /* 0x000fe400078ec0ff */
[----:B------:R-:W-:Y:S01]  /*160b60*/  LOP3.LUT R42, R42, 0xffff, RZ, 0xc0, !PT ;  /* 0x0000ffff2a2a7812 */ /* 0x000fe200078ec0ff */
[----:B------:R-:W-:Y:S01]  /*160b70*/  STL [R1+0x33c], R5 ;  /* 0x00033c0501007387 */ /* 0x000fe20000100800 */
[----:B------:R-:W-:-:S03]  /*160b80*/  LOP3.LUT R41, R41, 0xffff, RZ, 0xc0, !PT ;  /* 0x0000ffff29297812 */ /* 0x000fc600078ec0ff */
[----:B------:R0:W-:Y:S02]  /*160b90*/  STL.64 [R1+0xc00], R2 ;  /* 0x000c000201007387 */ /* 0x0001e40000100a00 */
[----:B0-----:R-:W-:Y:S02]  /*160ba0*/  PRMT R3, R43, 0x3340, R42 ;  /* 0x000033402b037816 */ /* 0x001fe4000000002a */
[----:B------:R-:W-:-:S03]  /*160bb0*/  PRMT R2, R41, 0x3340, R0 ;  /* 0x0000334029027816 */ /* 0x000fc60000000000 */
[----:B------:R-:W-:Y:S04]  /*160bc0*/  STL [R1+0x2c0], R3 ;  /* 0x0002c00301007387 */ /* 0x000fe80000100800 */
[----:B------:R0:W-:Y:S02]  /*160bd0*/  STL [R1+0xe0], R2 ;  /* 0x0000e00201007387 */ /* 0x0001e40000100800 */
[----:B0-----:R-:W-:-:S05]  /*160be0*/  IADD3 R2, P6, R58, R36, RZ ;  /* 0x000000243a027210 */ /* 0x001fca0007fde0ff */
[----:B------:R-:W-:Y:S01]  /*160bf0*/  IMAD.X R3, R40, 0x1, R33, P6 ;  /* 0x0000000128037824 */ /* 0x000fe200030e0621 */
[----:B--2---:R-:W-:Y:S02]  /*160c00*/  LOP3.LUT R44, R52, 0xffff, RZ, 0xc0, !PT ;  /* 0x0000ffff342c7812 */ /* 0x004fe400078ec0ff */
[----:B---3--:R-:W-:-:S04]  /*160c10*/  LOP3.LUT R47, R53, 0xffff, RZ, 0xc0, !PT ;  /* 0x0000ffff352f7812 */ /* 0x008fc800078ec0ff */
[----:B------:R-:W-:Y:S02]  /*160c20*/  PRMT R41, R47, 0x3340, R0 ;  /* 0x000033402f297816 */ /* 0x000fe40000000000 */
[----:B------:R-:W-:-:S04]  /*160c30*/  LOP3.LUT R43, R4, 0xffff, RZ, 0xc0, !PT ;  /* 0x0000ffff042b7812 */ /* 0x000fc800078ec0ff */
[----:B------:R-:W-:Y:S02]  /*160c40*/  PRMT R42, R44, 0x3340, R43 ;  /* 0x000033402c2a7816 */ /* 0x000fe4000000002b */
[----:B------:R-:W-:Y:S02]  /*160c50*/  SHF.R.U32.HI R44, RZ, 0x8, R44 ;  /* 0x00000008ff2c7819 */ /* 0x000fe4000001162c */
[----:B------:R-:W-:Y:S02]  /*160c60*/  PRMT R48, R42, 0x5410, R41 ;  /* 0x000054102a307816 */ /* 0x000fe40000000029 */
[----:B------:R-:W-:Y:S02]  /*160c70*/  SHF.R.U32.HI R42, RZ, 0x8, R43 ;  /* 0x00000008ff2a7819 */ /* 0x000fe4000001162b */
[----:B------:R-:W-:Y:S02]  /*160c80*/  SHF.R.U32.HI R41, RZ, 0x8, R46 ;  /* 0x00000008ff297819 */ /* 0x000fe4000001162e */
[----:B------:R-:W-:-:S02]  /*160c90*/  LOP3.LUT R43, R44, 0xffff, RZ, 0xc0, !PT ;  /* 0x0000ffff2c2b7812 */ /* 0x000fc400078ec0ff */
[----:B------:R-:W-:Y:S01]  /*160ca0*/  LOP3.LUT R42, R42, 0xffff, RZ, 0xc0, !PT ;  /* 0x0000ffff2a2a7812 */ /* 0x000fe200078ec0ff */
[----:B------:R-:W-:Y:S01]  /*160cb0*/  STL [R1+0x8200], R48 ;  /* 0x0082003001007387 */ /* 0x000fe20000100800 */
[----:B------:R-:W-:-:S03]  /*160cc0*/  LOP3.LUT R41, R41, 0xffff, RZ, 0xc0, !PT ;  /* 0x0000ffff29297812 */ /* 0x000fc600078ec0ff */
[----:B------:R0:W-:Y:S02]  /*160cd0*/  STL.64 [R1+0xbc0], R2 ;  /* 0x000bc00201007387 */ /* 0x0001e40000100a00 */
[----:B0-----:R-:W-:Y:S02]  /*160ce0*/  PRMT R2, R43, 0x3340, R42 ;  /* 0x000033402b027816 */ /* 0x001fe4000000002a */
[----:B------:R-:W-:-:S05]  /*160cf0*/  PRMT R3, R41, 0x3340, R0 ;  /* 0x0000334029037816 */ /* 0x000fca0000000000 */
[----:B------:R-:W-:Y:S04]  /*160d00*/  STL [R1+0xd8], R3 ;  /* 0x0000d80301007387 */ /* 0x000fe80000100800 */
[----:B------:R0:W-:Y:S01]  /*160d10*/  STL [R1+0x2b4], R2 ;  /* 0x0002b40201007387 */ /* 0x0001e20000100800 */
[----:B----4-:R-:W-:Y:S02]  /*160d20*/  LOP3.LUT R45, R60, 0xffff, RZ, 0xc0, !PT ;  /* 0x0000ffff3c2d7812 */ /* 0x010fe400078ec0ff */
[----:B------:R-:W-:Y:S02]  /*160d30*/  LOP3.LUT R43, R61, 0xffff, RZ, 0xc0, !PT ;  /* 0x0000ffff3d2b7812 */ /* 0x000fe400078ec0ff */
[----:B------:R-:W-:Y:S02]  /*160d40*/  LOP3.LUT R44, R54, 0xffff, RZ, 0xc0, !PT ;  /* 0x0000ffff362c7812 */ /* 0x000fe400078ec0ff */
[----:B------:R-:W-:-:S02]  /*160d50*/  PRMT R41, R43, 0x3340, R0 ;  /* 0x000033402b297816 */ /* 0x000fc40000000000 */
[----:B------:R-:W-:-:S04]  /*160d60*/  PRMT R42, R45, 0x3340, R44 ;  /* 0x000033402d2a7816 */ /* 0x000fc8000000002c */
[----:B------:R-:W-:-:S05]  /*160d70*/  PRMT R7, R42, 0x5410, R41 ;  /* 0x000054102a077816 */ /* 0x000fca0000000029 */
[----:B------:R-:W-:Y:S04]  /*160d80*/  STL [R1+0x8204], R7 ;  /* 0x0082040701007387 */ /* 0x000fe80000100800 */
[----:B------:R-:W2:Y:S04]  /*160d90*/  LDL.LU R60, [R1+0x344] ;  /* 0x00034400013c7983 */ /* 0x000ea80000300800 */
[----:B------:R-:W3:Y:S04]  /*160da0*/  LDL.LU R61, [R1+0x23c] ;  /* 0x00023c00013d7983 */ /* 0x000ee80000300800 */
[----:B------:R-:W4:Y:S01]  /*160db0*/  LDL.LU R54, [R1+0x318] ;  /* 0x0003180001367983 */ /* 0x000f220000300800 */
[----:B0-----:R-:W-:-:S02]  /*160dc0*/  IADD3 R2, P6, R58, R35, RZ ;  /* 0x000000233a027210 */ /* 0x001fc40007fde0ff */
[----:B------:R-:W-:Y:S02]  /*160dd0*/  SHF.R.U32.HI R45, RZ, 0x8, R45 ;  /* 0x00000008ff2d7819 */ /* 0x000fe4000001162d */
[----:B------:R-:W-:Y:S01]  /*160de0*/  SHF.R.U32.HI R42, RZ, 0x8, R44 ;  /* 0x00000008ff2a7819 */ /* 0x000fe2000001162c */
[----:B------:R-:W-:Y:S01]  /*160df0*/  IMAD.X R3, R40, 0x1, R32, P6 ;  /* 0x0000000128037824 */ /* 0x000fe200030e0620 */
[----:B------:R-:W-:Y:S02]  /*160e00*/  SHF.R.U32.HI R41, RZ, 0x8, R43 ;  /* 0x00000008ff297819 */ /* 0x000fe4000001162b */
[----:B------:R-:W-:Y:S02]  /*160e10*/  LOP3.LUT R43, R45, 0xffff, RZ, 0xc0, !PT ;  /* 0x0000ffff2d2b7812 */ /* 0x000fe400078ec0ff */
[----:B------:R-:W-:Y:S01]  /*160e20*/  LOP3.LUT R42, R42, 0xffff, RZ, 0xc0, !PT ;  /* 0x0000ffff2a2a7812 */ /* 0x000fe200078ec0ff */
[----:B------:R0:W-:Y:S01]  /*160e30*/  STL.64 [R1+0xbb8], R2 ;  /* 0x000bb80201007387 */ /* 0x0001e20000100a00 */
[----:B------:R-:W-:-:S02]  /*160e40*/  LOP3.LUT R41, R41, 0xffff, RZ, 0xc0, !PT ;  /* 0x0000ffff29297812 */ /* 0x000fc400078ec0ff */
[----:B------:R-:W-:Y:S02]  /*160e50*/  LOP3.LUT R44, R59, 0xffff, RZ, 0xc0, !PT ;  /* 0x0000ffff3b2c7812 */ /* 0x000fe400078ec0ff */
[----:B------:R-:W-:Y:S02]  /*160e60*/  LOP3.LUT R48, R55, 0xffff, RZ, 0xc0, !PT ;  /* 0x0000ffff37307812 */ /* 0x000fe400078ec0ff */
[----:B0-----:R-:W-:Y:S02]  /*160e70*/  PRMT R3, R43, 0x3340, R42 ;  /* 0x000033402b037816 */ /* 0x001fe4000000002a */
[--C-:B------:R-:W-:Y:S02]  /*160e80*/  PRMT R2, R41, 0x3340, R0.reuse ;  /* 0x0000334029027816 */ /* 0x100fe40000000000 */
[----:B------:R-:W-:Y:S01]  /*160e90*/  LOP3.LUT R43, R56, 0xffff, RZ, 0xc0, !PT ;  /* 0x0000ffff382b7812 */ /* 0x000fe200078ec0ff */
[----:B------:R-:W-:Y:S01]  /*160ea0*/  STL [R1+0x2b0], R3 ;  /* 0x0002b00301007387 */ /* 0x000fe20000100800 */
[----:B------:R-:W-:-:S03]  /*160eb0*/  PRMT R41, R48, 0x3340, R0 ;  /* 0x0000334030297816 */ /* 0x000fc60000000000 */
[----:B------:R-:W4:Y:S01]  /*160ec0*/  LDL.LU R59, [R1+0x853c] ;  /* 0x00853c00013b7983 */ /* 0x000f220000300800 */
[----:B------:R-:W-:-:S03]  /*160ed0*/  PRMT R42, R44, 0x3340, R43 ;  /* 0x000033402c2a7816 */ /* 0x000fc6000000002b */
[----:B------:R0:W-:Y:S01]  /*160ee0*/  STL [R1+0xd4], R2 ;  /* 0x0000d40201007387 */ /* 0x0001e20000100800 */
[----:B------:R-:W-:-:S03]  /*160ef0*/  PRMT R4, R42, 0x5410, R41 ;  /* 0x000054102a047816 */ /* 0x000fc60000000029 */
[----:B------:R-:W4:Y:S04]  /*160f00*/  LDL.LU R55, [R1+0x8538] ;  /* 0x0085380001377983 */ /* 0x000f280000300800 */
[----:B------:R-:W4:Y:S01]  /*160f10*/  LDL.LU R56, [R1+0x8534] ;  /* 0x0085340001387983 */ /* 0x000f220000300800 */
[----:B0-----:R-:W-:-:S03]  /*160f20*/  IADD3 R2, P6, R58, R31, RZ ;  /* 0x0000001f3a027210 */ /* 0x001fc60007fde0ff */
[----:B------:R-:W-:Y:S02]  /*160f30*/  STL [R1+0x8378], R51 ;  /* 0x0083783301007387 */ /* 0x000fe40000100800 */
[----:B------:R-:W-:Y:S02]  /*160f40*/  IMAD.X R3, R40, 0x1, R28, P6 ;  /* 0x0000000128037824 */ /* 0x000fe400030e061c */
[----:B------:R-:W-:Y:S04]  /*160f50*/  STL.64 [R1+0x8370], R48 ;  /* 0x0083703001007387 */ /* 0x000fe80000100a00 */
[----:B------:R-:W-:Y:S04]  /*160f60*/  STL [R1+0x2dc], R4 ;  /* 0x0002dc0401007387 */ /* 0x000fe80000100800 */
[----:B------:R0:W-:Y:S01]  /*160f70*/  STL.64 [R1+0xb80], R2 ;  /* 0x000b800201007387 */ /* 0x0001e20000100a00 */
[----:B------:R-:W-:-:S02]  /*160f80*/  SHF.R.U32.HI R44, RZ, 0x8, R44 ;  /* 0x00000008ff2c7819 */ /* 0x000fc4000001162c */
[----:B------:R-:W-:Y:S01]  /*160f90*/  SHF.R.U32.HI R42, RZ, 0x8, R43 ;  /* 0x00000008ff2a7819 */ /* 0x000fe2000001162b */
[----:B0-----:R-:W4:Y:S04]  /*160fa0*/  LDL.LU R2, [R1+0x354] ;  /* 0x0003540001027983 */ /* 0x001f280000300800 */
[----:B------:R-:W4:Y:S04]  /*160fb0*/  LDL.LU R5, [R1+0x240] ;  /* 0x0002400001057983 */ /* 0x000f280000300800 */
[----:B------:R-:W4:Y:S01]  /*160fc0*/  LDL.LU R52, [R1+0x320] ;  /* 0x0003200001347983 */ /* 0x000f220000300800 */
[----:B------:R-:W-:-:S02]  /*160fd0*/  SHF.R.U32.HI R41, RZ, 0x8, R47 ;  /* 0x00000008ff297819 */ /* 0x000fc4000001162f */
[----:B------:R-:W-:Y:S02]  /*160fe0*/  LOP3.LUT R43, R44, 0xffff, RZ, 0xc0, !PT ;  /* 0x0000ffff2c2b7812 */ /* 0x000fe400078ec0ff */
[----:B------:R-:W-:Y:S02]  /*160ff0*/  LOP3.LUT R42, R42, 0xffff, RZ, 0xc0, !PT ;  /* 0x0000ffff2a2a7812 */ /* 0x000fe400078ec0ff */
[----:B------:R-:W-:Y:S02]  /*161000*/  LOP3.LUT R41, R41, 0xffff, RZ, 0xc0, !PT ;  /* 0x0000ffff29297812 */ /* 0x000fe400078ec0ff */
[----:B------:R-:W-:Y:S02]  /*161010*/  PRMT R3, R43, 0x3340, R42 ;  /* 0x000033402b037816 */ /* 0x000fe4000000002a */
[----:B------:R-:W-:-:S05]  /*161020*/  PRMT R4, R41, 0x3340, R0 ;  /* 0x0000334029047816 */ /* 0x000fca0000000000 */
[----:B------:R0:W-:Y:S04]  /*161030*/  STL [R1+0xd0], R4 ;  /* 0x0000d00401007387 */ /* 0x0001e80000100800 */
        /* <DEDUP_REMOVED lines=8> */
[----:B-1----:R-:W-:-:S05]  /*1610c0*/  PRMT R3, R42, 0x5410, R41 ;  /* 0x000054102a037816 */ /* 0x002fca0000000029 */
[----:B------:R0:W-:Y:S04]  /*1610d0*/  STL [R1+0x138], R3 ;  /* 0x0001380301007387 */ /* 0x0001e80000100800 */
[----:B------:R-:W2:Y:S04]  /*1610e0*/  LDL.LU R60, [R1+0xa88] ;  /* 0x000a8800013c7983 */ /* 0x000ea80000300800 */
[----:B------:R-:W3:Y:S04]  /*1610f0*/  LDL.LU R61, [R1+0xa00] ;  /* 0x000a0000013d7983 */ /* 0x000ee80000300800 */
[----:B------:R-:W4:Y:S01]  /*161100*/  LDL.LU R54, [R1+0xa48] ;  /* 0x000a480001367983 */ /* 0x000f220000300800 */
[----:B------:R-:W-:-:S02]  /*161110*/  SHF.R.U32.HI R43, RZ, 0x8, R43 ;  /* 0x00000008ff2b7819 */ /* 0x000fc4000001162b */
[----:B------:R-:W-:Y:S02]  /*161120*/  IADD3 R6, P6, R58, R30, RZ ;  /* 0x0000001e3a067210 */ /* 0x000fe40007fde0ff */
[----:B------:R-:W-:Y:S02]  /*161130*/  SHF.R.U32.HI R42, RZ, 0x8, R45 ;  /* 0x00000008ff2a7819 */ /* 0x000fe4000001162d */
[----:B------:R-:W-:Y:S02]  /*161140*/  SHF.R.U32.HI R41, RZ, 0x8, R44 ;  /* 0x00000008ff297819 */ /* 0x000fe4000001162c */
[----:B------:R-:W-:Y:S01]  /*161150*/  LOP3.LUT R43, R43, 0xffff, RZ, 0xc0, !PT ;  /* 0x0000ffff2b2b7812 */ /* 0x000fe200078ec0ff */
[----:B------:R-:W-:Y:S01]  /*161160*/  IMAD.X R7, R40, 0x1, R27, P6 ;  /* 0x0000000128077824 */ /* 0x000fe200030e061b */
[----:B------:R-:W-:Y:S02]  /*161170*/  LOP3.LUT R42, R42, 0xffff, RZ, 0xc0, !PT ;  /* 0x0000ffff2a2a7812 */ /* 0x000fe400078ec0ff */
[----:B------:R-:W-:-:S02]  /*161180*/  LOP3.LUT R41, R41, 0xffff, RZ, 0xc0, !PT ;  /* 0x0000ffff29297812 */ /* 0x000fc400078ec0ff */
[----:B0-----:R-:W-:Y:S01]  /*161190*/  PRMT R3, R43, 0x3340, R0 ;  /* 0x000033402b037816 */ /* 0x001fe20000000000 */
[----:B------:R0:W-:Y:S02]  /*1611a0*/  STL.64 [R1+0xb58], R6 ;  /* 0x000b580601007387 */ /* 0x0001e40000100a00 */
[----:B0-----:R-:W-:-:S05]  /*1611b0*/  PRMT R6, R42, 0x3340, R41 ;  /* 0x000033402a067816 */ /* 0x001fca0000000029 */
[----:B------:R-:W-:Y:S04]  /*1611c0*/  STL [R1+0xb8], R6 ;  /* 0x0000b80601007387 */ /* 0x000fe80000100800 */
[----:B------:R0:W-:Y:S01]  /*1611d0*/  STL [R1+0x3c], R3 ;  /* 0x00003c0301007387 */ /* 0x0001e20000100800 */
[----:B------:R-:W-:Y:S02]  /*1611e0*/  LOP3.LUT R45, R2, 0xffff, RZ, 0xc0, !PT ;  /* 0x0000ffff022d7812 */ /* 0x000fe400078ec0ff */
[----:B------:R-:W-:Y:S02]  /*1611f0*/  LOP3.LUT R43, R5, 0xffff, RZ, 0xc0, !PT ;  /* 0x0000ffff052b7812 */ /* 0x000fe400078ec0ff */
[----:B------:R-:W-:Y:S02]  /*161200*/  LOP3.LUT R44, R52, 0xffff, RZ, 0xc0, !PT ;  /* 0x0000ffff342c7812 */ /* 0x000fe400078ec0ff */
[----:B------:R-:W-:-:S02]  /*161210*/  PRMT R41, R43, 0x3340, R0 ;  /* 0x000033402b297816 */ /* 0x000fc40000000000 */
[--C-:B------:R-:W-:Y:S02]  /*161220*/  PRMT R42, R45, 0x3340, R44.reuse ;  /* 0x000033402d2a7816 */ /* 0x100fe4000000002c */
[----:B------:R-:W-:Y:S02]  /*161230*/  IADD3 R2, P6, R58, R29, RZ ;  /* 0x0000001d3a027210 */ /* 0x000fe40007fde0ff */
[----:B------:R-:W-:Y:S02]  /*161240*/  PRMT R5, R42, 0x5410, R41 ;  /* 0x000054102a057816 */ /* 0x000fe40000000029 */
[----:B------:R-:W-:Y:S02]  /*161250*/  SHF.R.U32.HI R42, RZ, 0x8, R45 ;  /* 0x00000008ff2a7819 */ /* 0x000fe4000001162d */
[----:B------:R-:W-:Y:S01]  /*161260*/  SHF.R.U32.HI R41, RZ, 0x8, R44 ;  /* 0x00000008ff297819 */ /* 0x000fe2000001162c */
[----:B0-----:R-:W-:Y:S01]  /*161270*/  IMAD.X R3, R40, 0x1, R26, P6 ;  /* 0x0000000128037824 */ /* 0x001fe200030e061a */
[----:B------:R-:W-:-:S02]  /*161280*/  SHF.R.U32.HI R43, RZ, 0x8, R43 ;  /* 0x00000008ff2b7819 */ /* 0x000fc4000001162b */
[----:B------:R-:W-:Y:S02]  /*161290*/  LOP3.LUT R42, R42, 0xffff, RZ, 0xc0, !PT ;  /* 0x0000ffff2a2a7812 */ /* 0x000fe400078ec0ff */
[----:B------:R-:W-:Y:S01]  /*1612a0*/  LOP3.LUT R41, R41, 0xffff, RZ, 0xc0, !PT ;  /* 0x0000ffff29297812 */ /* 0x000fe200078ec0ff */
[----:B------:R-:W-:Y:S01]  /*1612b0*/  STL [R1+0xc4], R5 ;  /* 0x0000c40501007387 */ /* 0x000fe20000100800 */
[----:B------:R-:W-:-:S03]  /*1612c0*/  LOP3.LUT R43, R43, 0xffff, RZ, 0xc0, !PT ;  /* 0x0000ffff2b2b7812 */ /* 0x000fc600078ec0ff */
[----:B------:R0:W-:Y:S01]  /*1612d0*/  STL.64 [R1+0xb30], R2 ;  /* 0x000b300201007387 */ /* 0x0001e20000100a00 */
[----:B------:R-:W-:Y:S02]  /*1612e0*/  LOP3.LUT R47, R56, 0xffff, RZ, 0xc0, !PT ;  /* 0x0000ffff382f7812 */ /* 0x000fe400078ec0ff */
[----:B0-----:R-:W-:Y:S02]  /*1612f0*/  PRMT R3, R42, 0x3340, R41 ;  /* 0x000033402a037816 */ /* 0x001fe40000000029 */
[----:B------:R-:W-:-:S03]  /*161300*/  PRMT R2, R43, 0x3340, R0 ;  /* 0x000033402b027816 */ /* 0x000fc60000000000 */
[----:B------:R0:W-:Y:S04]  /*161310*/  STL [R1+0xb0], R3 ;  /* 0x0000b00301007387 */ /* 0x0001e80000100800 */
[----:B------:R1:W-:Y:S04]  /*161320*/  STL [R1+0x30], R2 ;  /* 0x0000300201007387 */ /* 0x0003e80000100800 */
[----:B------:R-:W3:Y:S04]  /*161330*/  LDL.LU R56, [R1+0x8530] ;  /* 0x0085300001387983 */ /* 0x000ee80000300800 */
[----:B0-----:R-:W3:Y:S04]  /*161340*/  LDL.LU R3, [R1+0xa8c] ;  /* 0x000a8c0001037983 */ /* 0x001ee80000300800 */
[----:B-1----:R-:W3:Y:S04]  /*161350*/  LDL.LU R2, [R1+0xa04] ;  /* 0x000a040001027983 */ /* 0x002ee80000300800 */
[----:B------:R-:W3:Y:S01]  /*161360*/  LDL.LU R52, [R1+0xa4c] ;  /* 0x000a4c0001347983 */ /* 0x000ee20000300800 */
[----:B------:R-:W-:-:S02]  /*161370*/  LOP3.LUT R46, R53, 0xffff, RZ, 0xc0, !PT ;  /* 0x0000ffff352e7812 */ /* 0x000fc400078ec0ff */
[----:B------:R-:W-:Y:S02]  /*161380*/  LOP3.LUT R44, R4, 0xffff, RZ, 0xc0, !PT ;  /* 0x0000ffff042c7812 */ /* 0x000fe400078ec0ff */
[----:B------:R-:W-:Y:S02]  /*161390*/  PRMT R41, R47, 0x3340, R0 ;  /* 0x000033402f297816 */ /* 0x000fe40000000000 */
[----:B------:R-:W-:-:S04]  /*1613a0*/  PRMT R42, R46, 0x3340, R44 ;  /* 0x000033402e2a7816 */ /* 0x000fc8000000002c */
[----:B------:R-:W-:Y:S02]  /*1613b0*/  PRMT R4, R42, 0x5410, R41 ;  /* 0x000054102a047816 */ /* 0x000fe40000000029 */
[----:B------:R-:W-:-:S05]  /*1613c0*/  IADD3 R48, P6, R58, R25, RZ ;  /* 0x000000193a307210 */ /* 0x000fca0007fde0ff */
[----:B------:R-:W-:Y:S01]  /*1613d0*/  IMAD.X R49, R40, 0x1, R23, P6 ;  /* 0x0000000128317824 */ /* 0x000fe200030e0617 */
[----:B--2---:R-:W-:Y:S02]  /*1613e0*/  LOP3.LUT R45, R60, 0xffff, RZ, 0xc0, !PT ;  /* 0x0000ffff3c2d7812 */ /* 0x004fe400078ec0ff */
[----:B----4-:R-:W-:Y:S02]  /*1613f0*/  LOP3.LUT R43, R54, 0xffff, RZ, 0xc0, !PT ;  /* 0x0000ffff362b7812 */ /* 0x010fe400078ec0ff */
[----:B------:R-:W2:Y:S01]  /*161400*/  LDL.LU R54, [R1+0x368] ;  /* 0x0003680001367983 */ /* 0x000ea20000300800 */
[----:B---3--:R-:W-:Y:S02]  /*161410*/  LOP3.LUT R6, R61, 0xffff, RZ, 0xc0, !PT ;  /* 0x0000ffff3d067812 */ /* 0x008fe400078ec0ff */
[----:B------:R-:W-:Y:S02]  /*161420*/  PRMT R42, R45, 0x3340, R43 ;  /* 0x000033402d2a7816 */ /* 0x000fe4000000002b */
[----:B------:R-:W-:-:S04]  /*161430*/  PRMT R41, R6, 0x3340, R0 ;  /* 0x0000334006297816 */ /* 0x000fc80000000000 */
[----:B------:R-:W-:Y:S02]  /*161440*/  PRMT R53, R42, 0x5410, R41 ;  /* 0x000054102a357816 */ /* 0x000fe40000000029 */
[----:B------:R-:W-:Y:S02]  /*161450*/  SHF.R.U32.HI R42, RZ, 0x8, R45 ;  /* 0x00000008ff2a7819 */ /* 0x000fe4000001162d */
[----:B------:R-:W-:Y:S02]  /*161460*/  SHF.R.U32.HI R41, RZ, 0x8, R43 ;  /* 0x00000008ff297819 */ /* 0x000fe4000001162b */
[----:B------:R-:W-:Y:S02]  /*161470*/  LOP3.LUT R42, R42, 0xffff, RZ, 0xc0, !PT ;  /* 0x0000ffff2a2a7812 */ /* 0x000fe400078ec0ff */
[----:B------:R-:W-:Y:S01]  /*161480*/  LOP3.LUT R41, R41, 0xffff, RZ, 0xc0, !PT ;  /* 0x0000ffff29297812 */ /* 0x000fe200078ec0ff */
[----:B------:R-:W-:Y:S03]  /*161490*/  STL [R1+0x849c], R4 ;  /* 0x00849c0401007387 */ /* 0x000fe60000100800 */
[----:B------:R-:W-:Y:S01]  /*1614a0*/  PRMT R50, R42, 0x3340, R41 ;  /* 0x000033402a327816 */ /* 0x000fe20000000029 */
[----:B------:R-:W-:Y:S01]  /*1614b0*/  STL [R1+0x8498], R53 ;  /* 0x0084983501007387 */ /* 0x000fe20000100800 */
[----:B------:R-:W-:-:S03]  /*1614c0*/  SHF.R.U32.HI R41, RZ, 0x8, R47 ;  /* 0x00000008ff297819 */ /* 0x000fc6000001162f */
[----:B------:R0:W-:Y:S01]  /*1614d0*/  STL.64 [R1+0xb10], R48 ;  /* 0x000b103001007387 */ /* 0x0001e20000100a00 */
[----:B------:R-:W-:Y:S02]  /*1614e0*/  LOP3.LUT R41, R41, 0xffff, RZ, 0xc0, !PT ;  /* 0x0000ffff29297812 */ /* 0x000fe400078ec0ff */
[----:B------:R-:W-:Y:S02]  /*1614f0*/  SHF.R.U32.HI R42, RZ, 0x8, R6 ;  /* 0x00000008ff2a7819 */ /* 0x000fe40000011606 */
[----:B------:R-:W-:Y:S02]  /*161500*/  PRMT R6, R41, 0x3340, R0 ;  /* 0x0000334029067816 */ /* 0x000fe40000000000 */
[----:B0-----:R-:W-:-:S05]  /*161510*/  IADD3 R48, P6, R58, R24, RZ ;  /* 0x000000183a307210 */ /* 0x001fca0007fde0ff */
[----:B------:R-:W-:-:S05]  /*161520*/  IMAD.X R49, R40, 0x1, R22, P6 ;  /* 0x0000000128317824 */ /* 0x000fca00030e0616 */
[----:B------:R-:W-:Y:S04]  /*161530*/  STL.64 [R1+0xb08], R48 ;  /* 0x000b083001007387 */ /* 0x000fe80000100a00 */
[----:B------:R-:W3:Y:S04]  /*161540*/  LDL.LU R60, [R1+0xa6c] ;  /* 0x000a6c00013c7983 */ /* 0x000ee80000300800 */
[----:B------:R-:W-:Y:S04]  /*161550*/  STL [R1+0x40], R6 ;  /* 0x0000400601007387 */ /* 0x000fe80000100800 */
[----:B------:R-:W4:Y:S01]  /*161560*/  LDL.LU R61, [R1+0x9f8] ;  /* 0x0009f800013d7983 */ /* 0x000f220000300800 */
[----:B------:R-:W-:-:S02]  /*161570*/  SHF.R.U32.HI R46, RZ, 0x8, R46 ;  /* 0x00000008ff2e7819 */ /* 0x000fc4000001162e */
[----:B------:R-:W-:Y:S02]  /*161580*/  LOP3.LUT R42, R42, 0xffff, RZ, 0xc0, !PT ;  /* 0x0000ffff2a2a7812 */ /* 0x000fe400078ec0ff */
[----:B------:R-:W-:Y:S02]  /*161590*/  SHF.R.U32.HI R43, RZ, 0x8, R44 ;  /* 0x00000008ff2b7819 */ /* 0x000fe4000001162c */
[----:B------:R-:W-:Y:S02]  /*1615a0*/  LOP3.LUT R44, R46, 0xffff, RZ, 0xc0, !PT ;  /* 0x0000ffff2e2c7812 */ /* 0x000fe400078ec0ff */
[----:B------:R-:W-:Y:S02]  /*1615b0*/  PRMT R4, R42, 0x3340, R0 ;  /* 0x000033402a047816 */ /* 0x000fe40000000000 */
[----:B------:R-:W-:-:S03]  /*1615c0*/  LOP3.LUT R43, R43, 0xffff, RZ, 0xc0, !PT ;  /* 0x0000ffff2b2b7812 */ /* 0x000fc600078ec0ff */
[----:B------:R0:W-:Y:S01]  /*1615d0*/  STL [R1+0x50], R4 ;  /* 0x0000500401007387 */ /* 0x0001e20000100800 */
[----:B------:R-:W-:Y:S02]  /*1615e0*/  PRMT R5, R44, 0x3340, R43 ;  /* 0x000033402c057816 */ /* 0x000fe4000000002b */
[----:B0-----:R-:W-:Y:S02]  /*1615f0*/  LOP3.LUT R4, R55, 0xffff, RZ, 0xc0, !PT ;  /* 0x0000ffff37047812 */ /* 0x001fe400078ec0ff */
[----:B------:R-:W4:Y:S01]  /*161600*/  LDL.LU R55, [R1+0x852c] ;  /* 0x00852c0001377983 */ /* 0x000f220000300800 */
[----:B------:R-:W-:Y:S02]  /*161610*/  LOP3.LUT R46, R3, 0xffff, RZ, 0xc0, !PT ;  /* 0x0000ffff032e7812 */ /* 0x000fe400078ec0ff */
[----:B------:R-:W-:Y:S02]  /*161620*/  LOP3.LUT R47, R2, 0xffff, RZ, 0xc0, !PT ;  /* 0x0000ffff022f7812 */ /* 0x000fe400078ec0ff */
[----:B------:R-:W-:-:S02]  /*161630*/  LOP3.LUT R45, R52, 0xffff, RZ, 0xc0, !PT ;  /* 0x0000ffff342d7812 */ /* 0x000fc400078ec0ff */
[--C-:B------:R-:W-:Y:S02]  /*161640*/  PRMT R41, R47, 0x3340, R0.reuse ;  /* 0x000033402f297816 */ /* 0x100fe40000000000 */
[----:B------:R-:W-:Y:S02]  /*161650*/  PRMT R42, R46, 0x3340, R45 ;  /* 0x000033402e2a7816 */ /* 0x000fe4000000002d */
[----:B------:R-:W-:Y:S02]  /*161660*/  LOP3.LUT R43, R56, 0xffff, RZ, 0xc0, !PT ;  /* 0x0000ffff382b7812 */ /* 0x000fe400078ec0ff */
[----:B------:R-:W-:Y:S02]  /*161670*/  PRMT R56, R42, 0x5410, R41 ;  /* 0x000054102a387816 */ /* 0x000fe40000000029 */
[----:B------:R-:W-:Y:S02]  /*161680*/  PRMT R41, R4, 0x3340, R0 ;  /* 0x0000334004297816 */ /* 0x000fe40000000000 */
[----:B------:R-:W-:Y:S01]  /*161690*/  IADD3 R2, P6, R58, R21, RZ ;  /* 0x000000153a027210 */ /* 0x000fe20007fde0ff */
[----:B------:R-:W-:Y:S04]  /*1616a0*/  STL [R1+0x84a0], R56 ;  /* 0x0084a03801007387 */ /* 0x000fe80000100800 */
[----:B------:R-:W-:Y:S01]  /*1616b0*/  IMAD.X R3, R40, 0x1, R18, P6 ;  /* 0x0000000128037824 */ /* 0x000fe200030e0612 */
[----:B--2---:R-:W-:-:S04]  /*1616c0*/  LOP3.LUT R44, R54, 0xffff, RZ, 0xc0, !PT ;  /* 0x0000ffff362c7812 */ /* 0x004fc800078ec0ff */
[----:B------:R-:W-:-:S04]  /*1616d0*/  PRMT R42, R44, 0x3340, R43 ;  /* 0x000033402c2a7816 */ /* 0x000fc8000000002b */
[----:B------:R-:W-:-:S05]  /*1616e0*/  PRMT R6, R42, 0x5410, R41 ;  /* 0x000054102a067816 */ /* 0x000fca0000000029 */
[----:B------:R-:W-:Y:S04]  /*1616f0*/  STL [R1+0x148], R6 ;  /* 0x0001480601007387 */ /* 0x000fe80000100800 */
[----:B------:R-:W2:Y:S04]  /*161700*/  LDL.LU R57, [R1+0x2918] ;  /* 0x0029180001397983 */ /* 0x000ea80000300800 */
[----:B------:R0:W-:Y:S01]  /*161710*/  STL.64 [R1+0xad8], R2 ;  /* 0x000ad80201007387 */ /* 0x0001e20000100a00 */
[----:B------:R-:W-:Y:S02]  /*161720*/  SHF.R.U32.HI R42, RZ, 0x8, R44 ;  /* 0x00000008ff2a7819 */ /* 0x000fe4000001162c */
[----:B------:R-:W-:Y:S01]  /*161730*/  SHF.R.U32.HI R41, RZ, 0x8, R43 ;  /* 0x00000008ff297819 */ /* 0x000fe2000001162b */
[----:B0-----:R-:W2:Y:S04]  /*161740*/  LDL.LU R3, [R1+0x28f8] ;  /* 0x0028f80001037983 */ /* 0x001ea80000300800 */
[----:B------:R-:W2:Y:S01]  /*161750*/  LDL.LU R52, [R1+0x2908] ;  /* 0x0029080001347983 */ /* 0x000ea20000300800 */
[----:B------:R-:W-:-:S02]  /*161760*/  LOP3.LUT R42, R42, 0xffff, RZ, 0xc0, !PT ;  /* 0x0000ffff2a2a7812 */ /* 0x000fc400078ec0ff */
[----:B------:R-:W-:Y:S02]  /*161770*/  LOP3.LUT R41, R41, 0xffff, RZ, 0xc0, !PT ;  /* 0x0000ffff29297812 */ /* 0x000fe400078ec0ff */
[----:B------:R-:W-:Y:S02]  /*161780*/  SHF.R.U32.HI R44, RZ, 0x8, R46 ;  /* 0x00000008ff2c7819 */ /* 0x000fe4000001162e */
[----:B------:R-:W-:Y:S02]  /*161790*/  SHF.R.U32.HI R43, RZ, 0x8, R45 ;  /* 0x00000008ff2b7819 */ /* 0x000fe4000001162d */
[----:B------:R-:W-:Y:S02]  /*1617a0*/  PRMT R54, R42, 0x3340, R41 ;  /* 0x000033402a367816 */ /* 0x000fe40000000029 */
[----:B------:R-:W-:Y:S02]  /*1617b0*/  LOP3.LUT R44, R44, 0xffff, RZ, 0xc0, !PT ;  /* 0x0000ffff2c2c7812 */ /* 0x000fe400078ec0ff */
[----:B------:R-:W-:Y:S01]  /*1617c0*/  LOP3.LUT R43, R43, 0xffff, RZ, 0xc0, !PT ;  /* 0x0000ffff2b2b7812 */ /* 0x000fe200078ec0ff */
[----:B------:R-:W-:Y:S01]  /*1617d0*/  STL [R1+0x84a8], R54 ;  /* 0x0084a83601007387 */ /* 0x000fe20000100800 */
[----:B---3--:R-:W-:-:S02]  /*1617e0*/  LOP3.LUT R45, R60, 0xffff, RZ, 0xc0, !PT ;  /* 0x0000ffff3c2d7812 */ /* 0x008fc400078ec0ff */
[----:B------:R-:W-:Y:S01]  /*1617f0*/  PRMT R49, R44, 0x3340, R43 ;  /* 0x000033402c317816 */ /* 0x000fe2000000002b */
[----:B------:R-:W3:Y:S04]  /*161800*/  LDL.LU R2, [R1+0x2928] ;  /* 0x0029280001027983 */ /* 0x000ee80000300800 */
[----:B------:R-:W3:Y:S01]  /*161810*/  LDL.LU R60, [R1+0x2904] ;  /* 0x00290400013c7983 */ /* 0x000ee20000300800 */
[----:B----4-:R-:W-:-:S03]  /*161820*/  LOP3.LUT R43, R61, 0xffff, RZ, 0xc0, !PT ;  /* 0x0000ffff3d2b7812 */ /* 0x010fc600078ec0ff */
[----:B------:R-:W4:Y:S01]  /*161830*/  LDL.LU R61, [R1+0x2914] ;  /* 0x00291400013d7983 */ /* 0x000f220000300800 */
[----:B------:R-:W-:Y:S02]  /*161840*/  PRMT R41, R43, 0x3340, R0 ;  /* 0x000033402b297816 */ /* 0x000fe40000000000 */
[----:B------:R-:W-:Y:S02]  /*161850*/  IADD3 R6, P6, R58, R20, RZ ;  /* 0x000000143a067210 */ /* 0x000fe40007fde0ff */
[----:B------:R-:W-:-:S03]  /*161860*/  SHF.R.U32.HI R43, RZ, 0x8, R43 ;  /* 0x00000008ff2b7819 */ /* 0x000fc6000001162b */
[----:B------:R-:W-:Y:S01]  /*161870*/  IMAD.X R7, R40, 0x1, R16, P6 ;  /* 0x0000000128077824 */ /* 0x000fe200030e0610 */
[----:B------:R-:W-:Y:S02]  /*161880*/  LOP3.LUT R43, R43, 0xffff, RZ, 0xc0, !PT ;  /* 0x0000ffff2b2b7812 */ /* 0x000fe400078ec0ff */
[----:B------:R-:W-:-:S04]  /*161890*/  LOP3.LUT R44, R55, 0xffff, RZ, 0xc0, !PT ;  /* 0x0000ffff372c7812 */ /* 0x000fc800078ec0ff */
[----:B------:R-:W-:-:S04]  /*1618a0*/  PRMT R42, R45, 0x3340, R44 ;  /* 0x000033402d2a7816 */ /* 0x000fc8000000002c */
[----:B------:R-:W-:Y:S02]  /*1618b0*/  PRMT R55, R42, 0x5410, R41 ;  /* 0x000054102a377816 */ /* 0x000fe40000000029 */
[----:B------:R-:W-:Y:S02]  /*1618c0*/  SHF.R.U32.HI R42, RZ, 0x8, R45 ;  /* 0x00000008ff2a7819 */ /* 0x000fe4000001162d */
[----:B------:R-:W-:Y:S01]  /*1618d0*/  SHF.R.U32.HI R41, RZ, 0x8, R44 ;  /* 0x00000008ff297819 */ /* 0x000fe2000001162c */
[----:B------:R-:W-:Y:S01]  /*1618e0*/  STL [R1+0x84a4], R55 ;  /* 0x0084a43701007387 */ /* 0x000fe20000100800 */
[----:B------:R-:W-:Y:S02]  /*1618f0*/  LOP3.LUT R42, R42, 0xffff, RZ, 0xc0, !PT ;  /* 0x0000ffff2a2a7812 */ /* 0x000fe400078ec0ff */
[----:B------:R-:W-:Y:S01]  /*161900*/  LOP3.LUT R41, R41, 0xffff, RZ, 0xc0, !PT ;  /* 0x0000ffff29297812 */ /* 0x000fe200078ec0ff */
[----:B------:R0:W-:Y:S03]  /*161910*/  STL.64 [R1+0xaa8], R6 ;  /* 0x000aa80601007387 */ /* 0x0001e60000100a00 */
[----:B------:R-:W-:-:S02]  /*161920*/  PRMT R48, R42, 0x3340, R41 ;  /* 0x000033402a307816 */ /* 0x000fc40000000029 */
[----:B0-----:R-:W-:-:S05]  /*161930*/  PRMT R6, R43, 0x3340, R0 ;  /* 0x000033402b067816 */ /* 0x001fca0000000000 */
[----:B------:R0:W-:Y:S04]  /*161940*/  STL [R1+0x4c], R6 ;  /* 0x00004c0601007387 */ /* 0x0001e80000100800 */
[----:B------:R-:W4:Y:S01]  /*161950*/  LDL.LU R7, [R1+0x291c] ;  /* 0x00291c0001077983 */ /* 0x000f220000300800 */
[----:B------:R-:W-:-:S05]  /*161960*/  IADD3 R54, P6, R58, R19, RZ ;  /* 0x000000133a367210 */ /* 0x000fca0007fde0ff */
[----:B------:R-:W-:Y:S01]  /*161970*/  IMAD.X R55, R40, 0x1, R15, P6 ;  /* 0x0000000128377824 */ /* 0x000fe200030e060f */
[----:B--2---:R-:W-:Y:S02]  /*161980*/  LOP3.LUT R44, R57, 0xffff, RZ, 0xc0, !PT ;  /* 0x0000ffff392c7812 */ /* 0x004fe400078ec0ff */
[----:B------:R-:W2:Y:S01]  /*161990*/  LDL.LU R57, [R1+0x28fc] ;  /* 0x0028fc0001397983 */ /* 0x000ea20000300800 */
[----:B------:R-:W-:Y:S02]  /*1619a0*/  LOP3.LUT R3, R3, 0xffff, RZ, 0xc0, !PT ;  /* 0x0000ffff03037812 */ /* 0x000fe400078ec0ff */
[----:B------:R-:W-:Y:S02]  /*1619b0*/  LOP3.LUT R43, R52, 0xffff, RZ, 0xc0, !PT ;  /* 0x0000ffff342b7812 */ /* 0x000fe400078ec0ff */
[----:B------:R-:W-:Y:S02]  /*1619c0*/  PRMT R41, R3, 0x3340, R0 ;  /* 0x0000334003297816 */ /* 0x000fe40000000000 */
[----:B------:R-:W-:-:S04]  /*1619d0*/  PRMT R42, R44, 0x3340, R43 ;  /* 0x000033402c2a7816 */ /* 0x000fc8000000002b */
[----:B0-----:R-:W-:Y:S02]  /*1619e0*/  PRMT R6, R42, 0x5410, R41 ;  /* 0x000054102a067816 */ /* 0x001fe40000000029 */
[----:B------:R-:W-:Y:S02]  /*1619f0*/  SHF.R.U32.HI R41, RZ, 0x8, R47 ;  /* 0x00000008ff297819 */ /* 0x000fe4000001162f */
[----:B------:R-:W-:Y:S01]  /*161a00*/  SHF.R.U32.HI R44, RZ, 0x8, R44 ;  /* 0x00000008ff2c7819 */ /* 0x000fe2000001162c */
[----:B------:R0:W-:Y:S01]  /*161a10*/  STL [R1+0x130], R6 ;  /* 0x0001300601007387 */ /* 0x0001e20000100800 */
[----:B------:R-:W-:-:S03]  /*161a20*/  SHF.R.U32.HI R42, RZ, 0x8, R43 ;  /* 0x00000008ff2a7819 */ /* 0x000fc6000001162b */
[----:B------:R-:W2:Y:S01]  /*161a30*/  LDL.LU R52, [R1+0x290c] ;  /* 0x00290c0001347983 */ /* 0x000ea20000300800 */
[----:B------:R-:W-:Y:S02]  /*161a40*/  LOP3.LUT R41, R41, 0xffff, RZ, 0xc0, !PT ;  /* 0x0000ffff29297812 */ /* 0x000fe400078ec0ff */
[----:B------:R-:W-:Y:S02]  /*161a50*/  LOP3.LUT R43, R44, 0xffff, RZ, 0xc0, !PT ;  /* 0x0000ffff2c2b7812 */ /* 0x000fe400078ec0ff */
[----:B------:R-:W-:Y:S02]  /*161a60*/  LOP3.LUT R42, R42, 0xffff, RZ, 0xc0, !PT ;  /* 0x0000ffff2a2a7812 */ /* 0x000fe400078ec0ff */
[----:B------:R-:W-:Y:S02]  /*161a70*/  PRMT R41, R41, 0x3340, R0 ;  /* 0x0000334029297816 */ /* 0x000fe40000000000 */
[----:B0-----:R-:W-:Y:S02]  /*161a80*/  PRMT R6, R43, 0x3340, R42 ;  /* 0x000033402b067816 */ /* 0x001fe4000000002a */
[----:B---3--:R-:W-:-:S02]  /*161a90*/  LOP3.LUT R45, R2, 0xffff, RZ, 0xc0, !PT ;  /* 0x0000ffff022d7812 */ /* 0x008fc400078ec0ff */
[----:B------:R-:W-:Y:S02]  /*161aa0*/  LOP3.LUT R43, R60, 0xffff, RZ, 0xc0, !PT ;  /* 0x0000ffff3c2b7812 */ /* 0x000fe400078ec0ff */
[----:B----4-:R-:W-:Y:S01]  /*161ab0*/  LOP3.LUT R44, R61, 0xffff, RZ, 0xc0, !PT ;  /* 0x0000ffff3d2c7812 */ /* 0x010fe200078ec0ff */
[----:B------:R-:W-:Y:S03]  /*161ac0*/  STL.64 [R1+0xad0], R54 ;  /* 0x000ad03601007387 */ /* 0x000fe60000100a00 */
[----:B------:R-:W-:Y:S01]  /*161ad0*/  PRMT R42, R45, 0x3340, R44 ;  /* 0x000033402d2a7816 */ /* 0x000fe2000000002c */
[----:B------:R0:W-:Y:S04]  /*161ae0*/  STL [R1+0x48], R41 ;  /* 0x0000482901007387 */ /* 0x0001e80000100800 */
[----:B------:R-:W3:Y:S01]  /*161af0*/  LDL.LU R60, [R1+0x2924] ;  /* 0x00292400013c7983 */ /* 0x000ee20000300800 */
[----:B0-----:R-:W-:-:S04]  /*161b00*/  PRMT R41, R43, 0x3340, R0 ;  /* 0x000033402b297816 */ /* 0x001fc80000000000 */
[----:B------:R-:W-:-:S05]  /*161b10*/  PRMT R2, R42, 0x5410, R41 ;  /* 0x000054102a027816 */ /* 0x000fca0000000029 */
[----:B------:R0:W-:Y:S04]  /*161b20*/  STL [R1+0x118], R2 ;  /* 0x0001180201007387 */ /* 0x0001e80000100800 */
[----:B0-----:R-:W4:Y:S04]  /*161b30*/  LDL.LU R2, [R1+0x2900] ;  /* 0x0029000001027983 */ /* 0x001f280000300800 */
[----:B------:R-:W4:Y:S01]  /*161b40*/  LDL.LU R61, [R1+0x2910] ;  /* 0x00291000013d7983 */ /* 0x000f220000300800 */
[----:B------:R-:W-:Y:S02]  /*161b50*/  IADD3 R46, P6, R58, R17, RZ ;  /* 0x000000113a2e7210 */ /* 0x000fe40007fde0ff */
[----:B------:R-:W-:-:S02]  /*161b60*/  SHF.R.U32.HI R42, RZ, 0x8, R45 ;  /* 0x00000008ff2a7819 */ /* 0x000fc4000001162d */
[----:B------:R-:W-:Y:S02]  /*161b70*/  SHF.R.U32.HI R41, RZ, 0x8, R44 ;  /* 0x00000008ff297819 */ /* 0x000fe4000001162c */
[----:B------:R-:W-:Y:S01]  /*161b80*/  SHF.R.U32.HI R43, RZ, 0x8, R43 ;  /* 0x00000008ff2b7819 */ /* 0x000fe2000001162b */
[----:B------:R-:W-:Y:S01]  /*161b90*/  IMAD.X R47, R40, 0x1, R14, P6 ;  /* 0x00000001282f7824 */ /* 0x000fe200030e060e */
[----:B------:R-:W-:Y:S02]  /*161ba0*/  LOP3.LUT R42, R42, 0xffff, RZ, 0xc0, !PT ;  /* 0x0000ffff2a2a7812 */ /* 0x000fe400078ec0ff */
[----:B------:R-:W-:Y:S02]  /*161bb0*/  LOP3.LUT R41, R41, 0xffff, RZ, 0xc0, !PT ;  /* 0x0000ffff29297812 */ /* 0x000fe400078ec0ff */
[----:B------:R-:W-:Y:S02]  /*161bc0*/  LOP3.LUT R43, R43, 0xffff, RZ, 0xc0, !PT ;  /* 0x0000ffff2b2b7812 */ /* 0x000fe400078ec0ff */
[----:B------:R-:W-:Y:S01]  /*161bd0*/  PRMT R42, R42, 0x3340, R41 ;  /* 0x000033402a2a7816 */ /* 0x000fe20000000029 */
[----:B------:R2:W-:Y:S01]  /*161be0*/  STL.64 [R1+0xa98], R46 ;  /* 0x000a982e01007387 */ /* 0x0005e20000100a00 */
[----:B------:R-:W-:-:S02]  /*161bf0*/  PRMT R41, R43, 0x3340, R0 ;  /* 0x000033402b297816 */ /* 0x000fc40000000000 */
[----:B------:R-:W-:Y:S01]  /*161c00*/  LOP3.LUT R44, R7, 0xffff, RZ, 0xc0, !PT ;  /* 0x0000ffff072c7812 */ /* 0x000fe200078ec0ff */
[----:B------:R-:W-:Y:S04]  /*161c10*/  STL [R1+0x90], R42 ;  /* 0x0000902a01007387 */ /* 0x000fe80000100800 */
[----:B------:R0:W-:Y:S01]  /*161c20*/  STL [R1+0x44], R41 ;  /* 0x0000442901007387 */ /* 0x0001e20000100800 */
[----:B--2---:R-:W-:-:S04]  /*161c30*/  LOP3.LUT R46, R57, 0xffff, RZ, 0xc0, !PT ;  /* 0x0000ffff392e7812 */ /* 0x004fc800078ec0ff */
[----:B0-----:R-:W-:Y:S02]  /*161c40*/  PRMT R41, R46, 0x3340, R0 ;  /* 0x000033402e297816 */ /* 0x001fe40000000000 */
[----:B------:R-:W-:-:S04]  /*161c50*/  LOP3.LUT R43, R52, 0xffff, RZ, 0xc0, !PT ;  /* 0x0000ffff342b7812 */ /* 0x000fc800078ec0ff */
[----:B------:R-:W-:Y:S02]  /*161c60*/  PRMT R42, R44, 0x3340, R43 ;  /* 0x000033402c2a7816 */ /* 0x000fe4000000002b */
[----:B------:R-:W-:Y:S02]  /*161c70*/  IADD3 R52, P6, R58, R13, RZ ;  /* 0x0000000d3a347210 */ /* 0x000fe40007fde0ff */
[----:B------:R-:W-:Y:S02]  /*161c80*/  PRMT R7, R42, 0x5410, R41 ;  /* 0x000054102a077816 */ /* 0x000fe40000000029 */
[----:B------:R-:W-:Y:S01]  /*161c90*/  SHF.R.U32.HI R41, RZ, 0x8, R3 ;  /* 0x00000008ff297819 */ /* 0x000fe20000011603 */
[----:B------:R-:W-:Y:S01]  /*161ca0*/  IMAD.X R53, R40, 0x1, R11, P6 ;  /* 0x0000000128357824 */ /* 0x000fe200030e060b */
[----:B------:R-:W-:Y:S02]  /*161cb0*/  SHF.R.U32.HI R44, RZ, 0x8, R44 ;  /* 0x00000008ff2c7819 */ /* 0x000fe4000001162c */
[----:B------:R-:W-:-:S02]  /*161cc0*/  LOP3.LUT R41, R41, 0xffff, RZ, 0xc0, !PT ;  /* 0x0000ffff29297812 */ /* 0x000fc400078ec0ff */
[----:B------:R-:W-:Y:S02]  /*161cd0*/  SHF.R.U32.HI R42, RZ, 0x8, R43 ;  /* 0x00000008ff2a7819 */ /* 0x000fe4000001162b */
[----:B------:R-:W-:Y:S01]  /*161ce0*/  IADD3 R54, P6, R58, R12, RZ ;  /* 0x0000000c3a367210 */ /* 0x000fe20007fde0ff */
[----:B------:R-:W-:Y:S01]  /*161cf0*/  STL [R1+0x11c], R7 ;  /* 0x00011c0701007387 */ /* 0x000fe20000100800 */
[----:B------:R-:W-:Y:S02]  /*161d00*/  PRMT R3, R41, 0x3340, R0 ;  /* 0x0000334029037816 */ /* 0x000fe40000000000 */
[----:B------:R-:W-:Y:S01]  /*161d10*/  LOP3.LUT R43, R44, 0xffff, RZ, 0xc0, !PT ;  /* 0x0000ffff2c2b7812 */ /* 0x000fe200078ec0ff */
[----:B------:R0:W-:Y:S01]  /*161d20*/  STL.64 [R1+0xa90], R52 ;  /* 0x000a903401007387 */ /* 0x0001e20000100a00 */
[----:B------:R-:W-:Y:S01]  /*161d30*/  LOP3.LUT R42, R42, 0xffff, RZ, 0xc0, !PT ;  /* 0x0000ffff2a2a7812 */ /* 0x000fe200078ec0ff */
[----:B------:R-:W-:Y:S01]  /*161d40*/  IMAD.X R55, R40, 0x1, R9, P6 ;  /* 0x0000000128377824 */ /* 0x000fe200030e0609 */
[----:B---3--:R-:W-:Y:S01]  /*161d50*/  LOP3.LUT R44, R60, 0xffff, RZ, 0xc0, !PT ;  /* 0x0000ffff3c2c7812 */ /* 0x008fe200078ec0ff */
[----:B0-----:R-:W2:Y:S04]  /*161d60*/  LDL.LU R53, [R1+0xa78] ;  /* 0x000a780001357983 */ /* 0x001ea80000300800 */
[----:B------:R-:W3:Y:S04]  /*161d70*/  LDL.LU R7, [R1+0xa28] ;  /* 0x000a280001077983 */ /* 0x000ee80000300800 */
[----:B------:R0:W-:Y:S04]  /*161d80*/  STL [R1+0x38], R3 ;  /* 0x0000380301007387 */ /* 0x0001e80000100800 */
[----:B------:R-:W3:Y:S01]  /*161d90*/  LDL.LU R52, [R1+0xa2c] ;  /* 0x000a2c0001347983 */ /* 0x000ee20000300800 */
[----:B----4-:R-:W-:-:S03]  /*161da0*/  LOP3.LUT R45, R2, 0xffff, RZ, 0xc0, !PT ;  /* 0x0000ffff022d7812 */ /* 0x010fc600078ec0ff */
[----:B------:R-:W4:Y:S01]  /*161db0*/  LDL.LU R60, [R1+0x100] ;  /* 0x00010000013c7983 */ /* 0x000f220000300800 */
[----:B0-----:R-:W-:Y:S02]  /*161dc0*/  PRMT R3, R43, 0x3340, R42 ;  /* 0x000033402b037816 */ /* 0x001fe4000000002a */
[----:B------:R-:W-:Y:S02]  /*161dd0*/  LOP3.LUT R43, R61, 0xffff, RZ, 0xc0, !PT ;  /* 0x0000ffff3d2b7812 */ /* 0x000fe400078ec0ff */
[----:B------:R-:W4:Y:S01]  /*161de0*/  LDL.LU R61, [R1+0x158] ;  /* 0x00015800013d7983 */ /* 0x000f220000300800 */
[----:B------:R-:W-:-:S03]  /*161df0*/  PRMT R41, R45, 0x3340, R0 ;  /* 0x000033402d297816 */ /* 0x000fc60000000000 */
[----:B------:R0:W-:Y:S01]  /*161e00*/  STL.64 [R1+0xa70], R54 ;  /* 0x000a703601007387 */ /* 0x0001e20000100a00 */
[----:B------:R-:W-:-:S04]  /*161e10*/  PRMT R42, R44, 0x3340, R43 ;  /* 0x000033402c2a7816 */ /* 0x000fc8000000002b */
[----:B------:R-:W-:Y:S02]  /*161e20*/  PRMT R51, R42, 0x5410, R41 ;  /* 0x000054102a337816 */ /* 0x000fe40000000029 */
[----:B0-----:R-:W-:Y:S02]  /*161e30*/  IADD3 R54, P6, R58, R10, RZ ;  /* 0x0000000a3a367210 */ /* 0x001fe40007fde0ff */
[----:B------:R-:W-:-:S03]  /*161e40*/  SHF.R.U32.HI R41, RZ, 0x8, R44 ;  /* 0x00000008ff297819 */ /* 0x000fc6000001162c */
[----:B------:R-:W-:Y:S01]  /*161e50*/  IMAD.X R55, R40, 0x1, R8, P6 ;  /* 0x0000000128377824 */ /* 0x000fe200030e0608 */
[----:B------:R-:W-:Y:S02]  /*161e60*/  SHF.R.U32.HI R40, RZ, 0x8, R43 ;  /* 0x00000008ff287819 */ /* 0x000fe4000001162b */
[----:B------:R-:W-:Y:S02]  /*161e70*/  LOP3.LUT R41, R41, 0xffff, RZ, 0xc0, !PT ;  /* 0x0000ffff29297812 */ /* 0x000fe400078ec0ff */
[----:B------:R-:W-:-:S04]  /*161e80*/  LOP3.LUT R40, R40, 0xffff, RZ, 0xc0, !PT ;  /* 0x0000ffff28287812 */ /* 0x000fc800078ec0ff */
[----:B------:R-:W-:Y:S02]  /*161e90*/  PRMT R2, R41, 0x3340, R40 ;  /* 0x0000334029027816 */ /* 0x000fe40000000028 */
[----:B------:R-:W-:Y:S02]  /*161ea0*/  SHF.R.U32.HI R40, RZ, 0x8, R45 ;  /* 0x00000008ff287819 */ /* 0x000fe4000001162d */
[----:B------:R-:W-:Y:S01]  /*161eb0*/  SHF.R.U32.HI R41, RZ, 0x8, R46 ;  /* 0x00000008ff297819 */ /* 0x000fe2000001162e */
[----:B------:R-:W-:Y:S01]  /*161ec0*/  STL [R1+0x8188], R58 ;  /* 0x0081883a01007387 */ /* 0x000fe20000100800 */
[----:B------:R-:W-:Y:S02]  /*161ed0*/  LOP3.LUT R40, R40, 0xffff, RZ, 0xc0, !PT ;  /* 0x0000ffff28287812 */ /* 0x000fe400078ec0ff */
[----:B------:R-:W-:Y:S01]  /*161ee0*/  LOP3.LUT R41, R41, 0xffff, RZ, 0xc0, !PT ;  /* 0x0000ffff29297812 */ /* 0x000fe200078ec0ff */
[----:B------:R0:W-:Y:S04]  /*161ef0*/  STL.64 [R1+0xa88], R54 ;  /* 0x000a883601007387 */ /* 0x0001e80000100a00 */
[----:B------:R1:W-:Y:S01]  /*161f00*/  STL.64 [R1+0x84f0], R2 ;  /* 0x0084f00201007387 */ /* 0x0003e20000100a00 */
[----:B------:R-:W-:-:S03]  /*161f10*/  LOP3.LUT R43, R59, 0xffff, RZ, 0xc0, !PT ;  /* 0x0000ffff3b2b7812 */ /* 0x000fc600078ec0ff */
[----:B0-----:R-:W4:Y:S01]  /*161f20*/  LDL.LU R54, [R1+0x31c] ;  /* 0x00031c0001367983 */ /* 0x001f220000300800 */
[--C-:B-1----:R-:W-:Y:S02]  /*161f30*/  PRMT R3, R40, 0x3340, R0.reuse ;  /* 0x0000334028037816 */ /* 0x102fe40000000000 */
[----:B------:R-:W-:-:S03]  /*161f40*/  PRMT R2, R41, 0x3340, R0 ;  /* 0x0000334029027816 */ /* 0x000fc60000000000 */
[----:B------:R-:W-:Y:S04]  /*161f50*/  STL [R1+0x34], R3 ;  /* 0x0000340301007387 */ /* 0x000fe80000100800 */
[----:B------:R-:W4:Y:S04]  /*161f60*/  LDL.LU R56, [R1+0x104] ;  /* 0x0001040001387983 */ /* 0x000f280000300800 */
[----:B------:R3:W-:Y:S04]  /*161f70*/  STL [R1+0x2c], R2 ;  /* 0x00002c0201007387 */ /* 0x0007e80000100800 */
[----:B------:R-:W4:Y:S04]  /*161f80*/  LDL.LU R57, [R1+0x160] ;  /* 0x0001600001397983 */ /* 0x000f280000300800 */
[----:B------:R-:W4:Y:S01]  /*161f90*/  LDL.LU R59, [R1+0x8528] ;  /* 0x00852800013b7983 */ /* 0x000f220000300800 */
[----:B--2---:R-:W-:-:S02]  /*161fa0*/  LOP3.LUT R45, R53, 0xffff, RZ, 0xc0, !PT ;  /* 0x0000ffff352d7812 */ /* 0x004fc400078ec0ff */
[----:B---3--:R-:W-:-:S04]  /*161fb0*/  LOP3.LUT R2, R7, 0xffff, RZ, 0xc0, !PT ;  /* 0x0000ffff07027812 */ /* 0x008fc800078ec0ff */
[----:B------:R-:W-:Y:S02]  /*161fc0*/  PRMT R40, R2, 0x3340, R0 ;  /* 0x0000334002287816 */ /* 0x000fe40000000000 */
[----:B------:R-:W-:-:S04]  /*161fd0*/  LOP3.LUT R44, R52, 0xffff, RZ, 0xc0, !PT ;  /* 0x0000ffff342c7812 */ /* 0x000fc800078ec0ff */
[----:B------:R-:W-:Y:S02]  /*161fe0*/  PRMT R41, R45, 0x3340, R44 ;  /* 0x000033402d297816 */ /* 0x000fe4000000002c */
[----:B----4-:R-:W-:Y:S02]  /*161ff0*/  LOP3.LUT R46, R60, 0xffff, RZ, 0xc0, !PT ;  /* 0x0000ffff3c2e7812 */ /* 0x010fe400078ec0ff */
[----:B------:R-:W-:Y:S02]  /*162000*/  PRMT R3, R41, 0x5410, R40 ;  /* 0x0000541029037816 */ /* 0x000fe40000000028 */
[----:B------:R-:W-:Y:S02]  /*162010*/  LOP3.LUT R42, R61, 0xffff, RZ, 0xc0, !PT ;  /* 0x0000ffff3d2a7812 */ /* 0x000fe400078ec0ff */
[----:B------:R-:W-:Y:S02]  /*162020*/  PRMT R40, R46, 0x3340, R0 ;  /* 0x000033402e287816 */ /* 0x000fe40000000000 */
[----:B------:R-:W-:Y:S01]  /*162030*/  PRMT R41, R43, 0x3340, R42 ;  /* 0x000033402b297816 */ /* 0x000fe2000000002a */
[----:B------:R0:W-:Y:S04]  /*162040*/  STL [R1+0x144], R3 ;  /* 0x0001440301007387 */ /* 0x0001e80000100800 */
[----:B------:R-:W2:Y:S01]  /*162050*/  LDL.LU R53, [R1+0x30c] ;  /* 0x00030c0001357983 */ /* 0x000ea20000300800 */
[----:B0-----:R-:W-:-:S05]  /*162060*/  PRMT R3, R41, 0x5410, R40 ;  /* 0x0000541029037816 */ /* 0x001fca0000000028 */
[----:B------:R-:W-:Y:S01]  /*162070*/  STL [R1+0x114], R3 ;  /* 0x0001140301007387 */ /* 0x000fe20000100800 */
[----:B------:R-:W-:Y:S02]  /*162080*/  SHF.R.S32.HI R40, RZ, 0x1f, R59 ;  /* 0x0000001fff287819 */ /* 0x000fe4000001143b */
[----:B------:R-:W-:-:S05]  /*162090*/  IADD3 R60, P6, R59, R39, RZ ;  /* 0x000000273b3c7210 */ /* 0x000fca0007fde0ff */
[----:B------:R-:W-:-:S05]  /*1620a0*/  IMAD.X R61, R40, 0x1, R38, P6 ;  /* 0x00000001283d7824 */ /* 0x000fca00030e0626 */
[----:B------:R0:W-:Y:S04]  /*1620b0*/  STL.64 [R1+0xa40], R60 ;  /* 0x000a403c01007387 */ /* 0x0001e80000100a00 */
[----:B0-----:R-:W3:Y:S04]  /*1620c0*/  LDL.LU.64 R60, [R1+0x8520] ;  /* 0x00852000013c7983 */ /* 0x001ee80000300a00 */
        /* <DEDUP_REMOVED lines=9> */
[----:B------:R-:W-:Y:S02]  /*162160*/  PRMT R3, R44, 0x3340, R43 ;  /* 0x000033402c037816 */ /* 0x000fe4000000002b */
[----:B------:R-:W-:Y:S02]  /*162170*/  LOP3.LUT R44, R54, 0xffff, RZ, 0xc0, !PT ;  /* 0x0000ffff362c7812 */ /* 0x000fe400078ec0ff */
[----:B------:R-:W-:Y:S02]  /*162180*/  LOP3.LUT R45, R56, 0xffff, RZ, 0xc0, !PT ;  /* 0x0000ffff382d7812 */ /* 0x000fe400078ec0ff */
[----:B------:R-:W-:Y:S02]  /*162190*/  LOP3.LUT R43, R57, 0xffff, RZ, 0xc0, !PT ;  /* 0x0000ffff392b7812 */ /* 0x000fe400078ec0ff */
[----:B------:R-:W-:Y:S02]  /*1621a0*/  PRMT R7, R42, 0x3340, R41 ;  /* 0x000033402a077816 */ /* 0x000fe40000000029 */
[----:B------:R-:W-:-:S02]  /*1621b0*/  PRMT R41, R45, 0x3340, R0 ;  /* 0x000033402d297816 */ /* 0x000fc40000000000 */
[----:B------:R-:W-:Y:S01]  /*1621c0*/  PRMT R42, R44, 0x3340, R43 ;  /* 0x000033402c2a7816 */ /* 0x000fe2000000002b */
[----:B------:R-:W-:Y:S01]  /*1621d0*/  STL [R1+0x84bc], R7 ;  /* 0x0084bc0701007387 */ /* 0x000fe20000100800 */
[----:B------:R-:W-:-:S03]  /*1621e0*/  SHF.R.U32.HI R44, RZ, 0x8, R44 ;  /* 0x00000008ff2c7819 */ /* 0x000fc6000001162c */
[----:B------:R0:W-:Y:S01]  /*1621f0*/  STL [R1+0x80], R3 ;  /* 0x0000800301007387 */ /* 0x0001e20000100800 */
[----:B------:R-:W-:Y:S02]  /*162200*/  IADD3 R54, P6, R59, R37, RZ ;  /* 0x000000253b367210 */ /* 0x000fe40007fde0ff */
[----:B0-----:R-:W-:Y:S02]  /*162210*/  PRMT R3, R42, 0x5410, R41 ;  /* 0x000054102a037816 */ /* 0x001fe40000000029 */
[----:B------:R-:W-:Y:S02]  /*162220*/  SHF.R.U32.HI R41, RZ, 0x8, R46 ;  /* 0x00000008ff297819 */ /* 0x000fe4000001162e */
[----:B------:R-:W-:Y:S02]  /*162230*/  SHF.R.U32.HI R42, RZ, 0x8, R43 ;  /* 0x00000008ff2a7819 */ /* 0x000fe4000001162b */
[----:B------:R-:W-:Y:S02]  /*162240*/  LOP3.LUT R41, R41, 0xffff, RZ, 0xc0, !PT ;  /* 0x0000ffff29297812 */ /* 0x000fe400078ec0ff */
[----:B------:R-:W-:-:S02]  /*162250*/  LOP3.LUT R43, R44, 0xffff, RZ, 0xc0, !PT ;  /* 0x0000ffff2c2b7812 */ /* 0x000fc400078ec0ff */
[----:B------:R-:W-:Y:S01]  /*162260*/  LOP3.LUT R42, R42, 0xffff, RZ, 0xc0, !PT ;  /* 0x0000ffff2a2a7812 */ /* 0x000fe200078ec0ff */
[----:B------:R-:W-:Y:S01]  /*162270*/  IMAD.X R55, R40, 0x1, R34, P6 ;  /* 0x0000000128377824 */ /* 0x000fe200030e0622 */
[----:B------:R0:W-:Y:S01]  /*162280*/  STL [R1+0x100], R3 ;  /* 0x0001000301007387 */ /* 0x0001e20000100800 */
[----:B------:R-:W-:-:S03]  /*162290*/  PRMT R7, R41, 0x3340, R0 ;  /* 0x0000334029077816 */ /* 0x000fc60000000000 */
[----:B------:R-:W4:Y:S01]  /*1622a0*/  LDL.LU R57, [R1+0x310] ;  /* 0x0003100001397983 */ /* 0x000f220000300800 */
[----:B0-----:R-:W-:-:S03]  /*1622b0*/  PRMT R3, R43, 0x3340, R42 ;  /* 0x000033402b037816 */ /* 0x001fc6000000002a */
[----:B------:R-:W-:Y:S04]  /*1622c0*/  STL.64 [R1+0xa58], R54 ;  /* 0x000a583601007387 */ /* 0x000fe80000100a00 */
[----:B------:R-:W-:Y:S04]  /*1622d0*/  STL [R1+0x14], R7 ;  /* 0x0000140701007387 */ /* 0x000fe80000100800 */
[----:B------:R0:W-:Y:S01]  /*1622e0*/  STL [R1+0x74], R3 ;  /* 0x0000740301007387 */ /* 0x0001e20000100800 */
[----:B---3--:R-:W-:-:S03]  /*1622f0*/  LOP3.LUT R46, R60, 0xffff, RZ, 0xc0, !PT ;  /* 0x0000ffff3c2e7812 */ /* 0x008fc600078ec0ff */
[----:B------:R-:W3:Y:S01]  /*162300*/  LDL.LU R60, [R1+0x8518] ;  /* 0x00851800013c7983 */ /* 0x000ee20000300800 */
[----:B--2---:R-:W-:Y:S02]  /*162310*/  LOP3.LUT R44, R53, 0xffff, RZ, 0xc0, !PT ;  /* 0x0000ffff352c7812 */ /* 0x004fe400078ec0ff */
[----:B----4-:R-:W-:Y:S02]  /*162320*/  LOP3.LUT R43, R52, 0xffff, RZ, 0xc0, !PT ;  /* 0x0000ffff342b7812 */ /* 0x010fe400078ec0ff */
[----:B------:R-:W-:Y:S02]  /*162330*/  PRMT R41, R46, 0x3340, R0 ;  /* 0x000033402e297816 */ /* 0x000fe40000000000 */
[----:B------:R-:W-:Y:S02]  /*162340*/  PRMT R42, R44, 0x3340, R43 ;  /* 0x000033402c2a7816 */ /* 0x000fe4000000002b */
[----:B------:R-:W-:Y:S02]  /*162350*/  IADD3 R52, P6, R59, R36, RZ ;  /* 0x000000243b347210 */ /* 0x000fe40007fde0ff */
[----:B0-----:R-:W-:-:S03]  /*162360*/  PRMT R3, R42, 0x5410, R41 ;  /* 0x000054102a037816 */ /* 0x001fc60000000029 */
[----:B------:R-:W-:Y:S02]  /*162370*/  IMAD.X R53, R40, 0x1, R33, P6 ;  /* 0x0000000128357824 */ /* 0x000fe400030e0621 */
[----:B------:R-:W-:Y:S04]  /*162380*/  STL [R1+0x104], R3 ;  /* 0x0001040301007387 */ /* 0x000fe80000100800 */
[----:B------:R-:W2:Y:S04]  /*162390*/  LDL.LU R47, [R1+0xa10] ;  /* 0x000a1000012f7983 */ /* 0x000ea80000300800 */
[----:B------:R-:W4:Y:S04]  /*1623a0*/  LDL.LU R55, [R1+0x91c] ;  /* 0x00091c0001377983 */ /* 0x000f280000300800 */
[----:B------:R-:W4:Y:S04]  /*1623b0*/  LDL.LU R54, [R1+0x9f4] ;  /* 0x0009f40001367983 */ /* 0x000f280000300800 */
[----:B------:R0:W-:Y:S04]  /*1623c0*/  STL.64 [R1+0xa38], R52 ;  /* 0x000a383401007387 */ /* 0x0001e80000100a00 */
[----:B------:R-:W4:Y:S04]  /*1623d0*/  LDL.LU R56, [R1+0xa14] ;  /* 0x000a140001387983 */ /* 0x000f280000300800 */
[----:B0-----:R-:W4:Y:S04]  /*1623e0*/  LDL.LU R53, [R1+0x9e0] ;  /* 0x0009e00001357983 */ /* 0x001f280000300800 */
[----:B------:R-:W4:Y:S01]  /*1623f0*/  LDL.LU R52, [R1+0x9fc] ;  /* 0x0009fc0001347983 */ /* 0x000f220000300800 */
[----:B------:R-:W-:-:S02]  /*162400*/  SHF.R.U32.HI R41, RZ, 0x8, R45 ;  /* 0x00000008ff297819 */ /* 0x000fc4000001162d */
        /* <DEDUP_REMOVED lines=9> */
[----:B0-----:R-:W-:-:S03]  /*1624a0*/  LOP3.LUT R3, R61, 0xffff, RZ, 0xc0, !PT ;  /* 0x0000ffff3d037812 */ /* 0x001fc600078ec0ff */
[----:B------:R0:W-:Y:S01]  /*1624b0*/  STL [R1+0x58], R7 ;  /* 0x0000580701007387 */ /* 0x0001e20000100800 */
[----:B------:R-:W-:Y:S02]  /*1624c0*/  PRMT R41, R3, 0x3340, R0 ;  /* 0x0000334003297816 */ /* 0x000fe40000000000 */
[----:B---3--:R-:W-:Y:S02]  /*1624d0*/  LOP3.LUT R43, R60, 0xffff, RZ, 0xc0, !PT ;  /* 0x0000ffff3c2b7812 */ /* 0x008fe400078ec0ff */
[----:B------:R-:W-:Y:S02]  /*1624e0*/  IADD3 R60, P6, R59, R35, RZ ;  /* 0x000000233b3c7210 */ /* 0x000fe40007fde0ff */
[----:B------:R-:W-:-:S03]  /*1624f0*/  PRMT R42, R44, 0x3340, R43 ;  /* 0x000033402c2a7816 */ /* 0x000fc6000000002b */
[----:B------:R-:W-:Y:S01]  /*162500*/  IMAD.X R61, R40, 0x1, R32, P6 ;  /* 0x00000001283d7824 */ /* 0x000fe200030e0620 */
[----:B0-----:R-:W-:-:S05]  /*162510*/  PRMT R7, R42, 0x5410, R41 ;  /* 0x000054102a077816 */ /* 0x001fca0000000029 */
[----:B------:R-:W-:Y:S04]  /*162520*/  STL [R1+0x140], R7 ;  /* 0x0001400701007387 */ /* 0x000fe80000100800 */
[----:B------:R0:W-:Y:S04]  /*162530*/  STL.64 [R1+0xa30], R60 ;  /* 0x000a303c01007387 */ /* 0x0001e80000100a00 */
[----:B0-----:R-:W3:Y:S01]  /*162540*/  LDL.LU.64 R60, [R1+0x8510] ;  /* 0x00851000013c7983 */ /* 0x001ee20000300a00 */
[----:B------:R-:W-:Y:S02]  /*162550*/  SHF.R.U32.HI R44, RZ, 0x8, R44 ;  /* 0x00000008ff2c7819 */ /* 0x000fe4000001162c */
[----:B------:R-:W-:-:S02]  /*162560*/  SHF.R.U32.HI R42, RZ, 0x8, R43 ;  /* 0x00000008ff2a7819 */ /* 0x000fc4000001162b */
[----:B------:R-:W-:Y:S02]  /*162570*/  SHF.R.U32.HI R41, RZ, 0x8, R46 ;  /* 0x00000008ff297819 */ /* 0x000fe4000001162e */
[----:B------:R-:W-:Y:S02]  /*162580*/  LOP3.LUT R43, R44, 0xffff, RZ, 0xc0, !PT ;  /* 0x0000ffff2c2b7812 */ /* 0x000fe400078ec0ff */
[----:B------:R-:W-:Y:S02]  /*162590*/  LOP3.LUT R42, R42, 0xffff, RZ, 0xc0, !PT ;  /* 0x0000ffff2a2a7812 */ /* 0x000fe400078ec0ff */
[----:B------:R-:W-:Y:S02]  /*1625a0*/  LOP3.LUT R41, R41, 0xffff, RZ, 0xc0, !PT ;  /* 0x0000ffff29297812 */ /* 0x000fe400078ec0ff */
[----:B------:R-:W-:Y:S02]  /*1625b0*/  PRMT R57, R43, 0x3340, R42 ;  /* 0x000033402b397816 */ /* 0x000fe4000000002a */
[----:B------:R-:W-:-:S03]  /*1625c0*/  PRMT R7, R41, 0x3340, R0 ;  /* 0x0000334029077816 */ /* 0x000fc60000000000 */
[----:B------:R-:W-:Y:S01]  /*1625d0*/  STL [R1+0x84c0], R57 ;  /* 0x0084c03901007387 */ /* 0x000fe20000100800 */
[----:B--2---:R-:W-:Y:S02]  /*1625e0*/  LOP3.LUT R46, R47, 0xffff, RZ, 0xc0, !PT ;  /* 0x0000ffff2f2e7812 */ /* 0x004fe400078ec0ff */
[----:B----4-:R-:W-:Y:S01]  /*1625f0*/  LOP3.LUT R44, R54, 0xffff, RZ, 0xc0, !PT ;  /* 0x0000ffff362c7812 */ /* 0x010fe200078ec0ff */
[----:B------:R0:W-:Y:S01]  /*162600*/  STL [R1+0x4], R7 ;  /* 0x0000040701007387 */ /* 0x0001e20000100800 */
[----:B------:R-:W-:Y:S02]  /*162610*/  LOP3.LUT R45, R56, 0xffff, RZ, 0xc0, !PT ;  /* 0x0000ffff382d7812 */ /* 0x000fe400078ec0ff */
[----:B------:R-:W-:Y:S01]  /*162620*/  PRMT R42, R46, 0x3340, R44 ;  /* 0x000033402e2a7816 */ /* 0x000fe2000000002c */
[----:B------:R-:W2:Y:S01]  /*162630*/  LDL.LU R58, [R1+0xa0c] ;  /* 0x000a0c00013a7983 */ /* 0x000ea20000300800 */
[----:B------:R-:W-:Y:S02]  /*162640*/  LOP3.LUT R47, R53, 0xffff, RZ, 0xc0, !PT ;  /* 0x0000ffff352f7812 */ /* 0x000fe400078ec0ff */
[----:B------:R-:W-:Y:S01]  /*162650*/  LOP3.LUT R43, R52, 0xffff, RZ, 0xc0, !PT ;  /* 0x0000ffff342b7812 */ /* 0x000fe200078ec0ff */
[----:B------:R-:W4:Y:S01]  /*162660*/  LDL.LU R56, [R1+0x9f0] ;  /* 0x0009f00001387983 */ /* 0x000f220000300800 */
[----:B0-----:R-:W-:-:S04]  /*162670*/  LOP3.LUT R7, R55, 0xffff, RZ, 0xc0, !PT ;  /* 0x0000ffff37077812 */ /* 0x001fc800078ec0ff */
[----:B------:R-:W-:-:S04]  /*162680*/  PRMT R41, R7, 0x3340, R0 ;  /* 0x0000334007297816 */ /* 0x000fc80000000000 */
[----:B------:R-:W-:Y:S02]  /*162690*/  PRMT R52, R42, 0x5410, R41 ;  /* 0x000054102a347816 */ /* 0x000fe40000000029 */
[----:B------:R-:W-:Y:S02]  /*1626a0*/  PRMT R41, R47, 0x3340, R0 ;  /* 0x000033402f297816 */ /* 0x000fe40000000000 */
[----:B------:R-:W-:-:S04]  /*1626b0*/  PRMT R42, R45, 0x3340, R43 ;  /* 0x000033402d2a7816 */ /* 0x000fc8000000002b */
[----:B------:R-:W-:Y:S01]  /*1626c0*/  PRMT R41, R42, 0x5410, R41 ;  /* 0x000054102a297816 */ /* 0x000fe20000000029 */
[----:B------:R0:W-:Y:S01]  /*1626d0*/  STL [R1+0xcc], R52 ;  /* 0x0000cc3401007387 */ /* 0x0001e20000100800 */
[----:B------:R-:W-:-:S03]  /*1626e0*/  SHF.R.U32.HI R42, RZ, 0x8, R46 ;  /* 0x00000008ff2a7819 */ /* 0x000fc6000001162e */
[----:B------:R1:W-:Y:S01]  /*1626f0*/  STL [R1+0xdc], R41 ;  /* 0x0000dc2901007387 */ /* 0x0003e20000100800 */
[----:B------:R-:W-:Y:S02]  /*162700*/  SHF.R.U32.HI R45, RZ, 0x8, R45 ;  /* 0x00000008ff2d7819 */ /* 0x000fe4000001162d */
[----:B------:R-:W-:Y:S02]  /*162710*/  SHF.R.U32.HI R43, RZ, 0x8, R43 ;  /* 0x00000008ff2b7819 */ /* 0x000fe4000001162b */
[----:B0-----:R-:W-:Y:S02]  /*162720*/  IADD3 R52, P6, R59, R31, RZ ;  /* 0x0000001f3b347210 */ /* 0x001fe40007fde0ff */
[----:B-1----:R-:W-:Y:S02]  /*162730*/  SHF.R.U32.HI R41, RZ, 0x8, R44 ;  /* 0x00000008ff297819 */ /* 0x002fe4000001162c */
[----:B------:R-:W-:Y:S02]  /*162740*/  LOP3.LUT R42, R42, 0xffff, RZ, 0xc0, !PT ;  /* 0x0000ffff2a2a7812 */ /* 0x000fe400078ec0ff */
[----:B------:R-:W-:Y:S01]  /*162750*/  LOP3.LUT R41, R41, 0xffff, RZ, 0xc0, !PT ;  /* 0x0000ffff29297812 */ /* 0x000fe200078ec0ff */
[----:B------:R-:W-:Y:S01]  /*162760*/  IMAD.X R53, R40, 0x1, R28, P6 ;  /* 0x0000000128357824 */ /* 0x000fe200030e061c */
[----:B------:R-:W-:-:S02]  /*162770*/  LOP3.LUT R44, R45, 0xffff, RZ, 0xc0, !PT ;  /* 0x0000ffff2d2c7812 */ /* 0x000fc400078ec0ff */
[----:B------:R-:W-:Y:S02]  /*162780*/  LOP3.LUT R43, R43, 0xffff, RZ, 0xc0, !PT ;  /* 0x0000ffff2b2b7812 */ /* 0x000fe400078ec0ff */
[----:B------:R-:W-:Y:S01]  /*162790*/  PRMT R42, R42, 0x3340, R41 ;  /* 0x000033402a2a7816 */ /* 0x000fe20000000029 */
[----:B------:R-:W-:Y:S01]  /*1627a0*/  STL.64 [R1+0xa28], R52 ;  /* 0x000a283401007387 */ /* 0x000fe20000100a00 */
[----:B------:R-:W-:-:S03]  /*1627b0*/  PRMT R41, R44, 0x3340, R43 ;  /* 0x000033402c297816 */ /* 0x000fc6000000002b */
[----:B------:R-:W4:Y:S04]  /*1627c0*/  LDL.LU R54, [R1+0xbc8] ;  /* 0x000bc80001367983 */ /* 0x000f280000300800 */
[----:B------:R0:W-:Y:S04]  /*1627d0*/  STL [R1+0x64], R42 ;  /* 0x0000642a01007387 */ /* 0x0001e80000100800 */
[----:B------:R-:W4:Y:S04]  /*1627e0*/  LDL.LU R55, [R1+0xa7c] ;  /* 0x000a7c0001377983 */ /* 0x000f280000300800 */
[----:B------:R1:W-:Y:S01]  /*1627f0*/  STL [R1+0x54], R41 ;  /* 0x0000542901007387 */ /* 0x0003e20000100800 */
[----:B0-----:R-:W-:-:S03]  /*162800*/  IADD3 R42, P6, R59, R30, RZ ;  /* 0x0000001e3b2a7210 */ /* 0x001fc60007fde0ff */
[----:B------:R-:W4:Y:S01]  /*162810*/  LDL.LU R53, [R1+0xb50] ;  /* 0x000b500001357983 */ /* 0x000f220000300800 */
[----:B-1----:R-:W-:Y:S01]  /*162820*/  SHF.R.U32.HI R41, RZ, 0x8, R7 ;  /* 0x00000008ff297819 */ /* 0x002fe20000011607 */
[----:B------:R-:W-:Y:S02]  /*162830*/  IMAD.X R43, R40, 0x1, R27, P6 ;  /* 0x00000001282b7824 */ /* 0x000fe400030e061b */
[----:B------:R-:W4:Y:S01]  /*162840*/  LDL.LU R52, [R1+0xa68] ;  /* 0x000a680001347983 */ /* 0x000f220000300800 */
[----:B------:R-:W-:-:S04]  /*162850*/  LOP3.LUT R41, R41, 0xffff, RZ, 0xc0, !PT ;  /* 0x0000ffff29297812 */ /* 0x000fc800078ec0ff */
[----:B------:R-:W-:Y:S01]  /*162860*/  PRMT R7, R41, 0x3340, R0 ;  /* 0x0000334029077816 */ /* 0x000fe20000000000 */
[----:B------:R0:W-:Y:S04]  /*162870*/  STL.64 [R1+0xa50], R42 ;  /* 0x000a502a01007387 */ /* 0x0001e80000100a00 */
[----:B------:R1:W-:Y:S01]  /*162880*/  STL [R1], R7 ;  /* 0x0000000701007387 */ /* 0x0003e20000100800 */
[----:B---3--:R-:W-:-:S03]  /*162890*/  LOP3.LUT R44, R61, 0xffff, RZ, 0xc0, !PT ;  /* 0x0000ffff3d2c7812 */ /* 0x008fc600078ec0ff */
[----:B------:R-:W3:Y:S01]  /*1628a0*/  LDL.LU R61, [R1+0x850c] ;  /* 0x00850c00013d7983 */ /* 0x000ee20000300800 */
[----:B------:R-:W-:Y:S02]  /*1628b0*/  PRMT R41, R44, 0x3340, R0 ;  /* 0x000033402c297816 */ /* 0x000fe40000000000 */
[----:B--2---:R-:W-:Y:S02]  /*1628c0*/  LOP3.LUT R46, R58, 0xffff, RZ, 0xc0, !PT ;  /* 0x0000ffff3a2e7812 */ /* 0x004fe400078ec0ff */
[----:B----4-:R-:W-:-:S04]  /*1628d0*/  LOP3.LUT R45, R56, 0xffff, RZ, 0xc0, !PT ;  /* 0x0000ffff382d7812 */ /* 0x010fc800078ec0ff */
[----:B0-----:R-:W-:Y:S02]  /*1628e0*/  PRMT R42, R46, 0x3340, R45 ;  /* 0x000033402e2a7816 */ /* 0x001fe4000000002d */
[----:B------:R-:W-:Y:S02]  /*1628f0*/  IADD3 R56, P6, R59, R29, RZ ;  /* 0x0000001d3b387210 */ /* 0x000fe40007fde0ff */
[----:B-1----:R-:W-:Y:S02]  /*162900*/  PRMT R7, R42, 0x5410, R41 ;  /* 0x000054102a077816 */ /* 0x002fe40000000029 */
[----:B------:R-:W-:Y:S02]  /*162910*/  SHF.R.U32.HI R42, RZ, 0x8, R46 ;  /* 0x00000008ff2a7819 */ /* 0x000fe4000001162e */
[----:B------:R-:W-:Y:S02]  /*162920*/  SHF.R.U32.HI R41, RZ, 0x8, R45 ;  /* 0x00000008ff297819 */ /* 0x000fe4000001162d */
[----:B------:R-:W-:Y:S01]  /*162930*/  SHF.R.U32.HI R46, RZ, 0x8, R44 ;  /* 0x00000008ff2e7819 */ /* 0x000fe2000001162c */
[----:B------:R-:W-:Y:S01]  /*162940*/  IMAD.X R57, R40, 0x1, R26, P6 ;  /* 0x0000000128397824 */ /* 0x000fe200030e061a */
[----:B------:R-:W-:-:S02]  /*162950*/  LOP3.LUT R42, R42, 0xffff, RZ, 0xc0, !PT ;  /* 0x0000ffff2a2a7812 */ /* 0x000fc400078ec0ff */
[----:B------:R-:W-:Y:S01]  /*162960*/  LOP3.LUT R41, R41, 0xffff, RZ, 0xc0, !PT ;  /* 0x0000ffff29297812 */ /* 0x000fe200078ec0ff */
[----:B------:R0:W-:Y:S01]  /*162970*/  STL [R1+0xe4], R7 ;  /* 0x0000e40701007387 */ /* 0x0001e20000100800 */
[----:B------:R-:W-:-:S03]  /*162980*/  LOP3.LUT R46, R46, 0xffff, RZ, 0xc0, !PT ;  /* 0x0000ffff2e2e7812 */ /* 0x000fc600078ec0ff */
[----:B------:R1:W-:Y:S01]  /*162990*/  STL.64 [R1+0xa48], R56 ;  /* 0x000a483801007387 */ /* 0x0003e20000100a00 */
[----:B------:R-:W-:-:S03]  /*1629a0*/  PRMT R46, R46, 0x3340, R0 ;  /* 0x000033402e2e7816 */ /* 0x000fc60000000000 */
[----:B------:R-:W2:Y:S01]  /*1629b0*/  LDL.LU R58, [R1+0xc8c] ;  /* 0x000c8c00013a7983 */ /* 0x000ea20000300800 */
[----:B0-----:R-:W-:-:S03]  /*1629c0*/  PRMT R7, R42, 0x3340, R41 ;  /* 0x000033402a077816 */ /* 0x001fc60000000029 */
[----:B-1----:R-:W4:Y:S04]  /*1629d0*/  LDL.LU R56, [R1+0xb54] ;  /* 0x000b540001387983 */ /* 0x002f280000300800 */
[----:B------:R0:W-:Y:S04]  /*1629e0*/  STL [R1+0x60], R7 ;  /* 0x0000600701007387 */ /* 0x0001e80000100800 */
[----:B------:R1:W-:Y:S01]  /*1629f0*/  STL [R1+0x84e0], R46 ;  /* 0x0084e02e01007387 */ /* 0x0003e20000100800 */
[----:B0-----:R-:W-:Y:S02]  /*162a00*/  LOP3.LUT R7, R55, 0xffff, RZ, 0xc0, !PT ;  /* 0x0000ffff37077812 */ /* 0x001fe400078ec0ff */
[----:B------:R-:W-:-:S02]  /*162a10*/  LOP3.LUT R55, R60, 0xffff, RZ, 0xc0, !PT ;  /* 0x0000ffff3c377812 */ /* 0x000fc400078ec0ff */
[----:B------:R-:W4:Y:S01]  /*162a20*/  LDL.LU R60, [R1+0x8508] ;  /* 0x00850800013c7983 */ /* 0x000f220000300800 */
[----:B---3--:R-:W-:-:S03]  /*162a30*/  LOP3.LUT R44, R61, 0xffff, RZ, 0xc0, !PT ;  /* 0x0000ffff3d2c7812 */ /* 0x008fc600078ec0ff */
[----:B------:R-:W3:Y:S01]  /*162a40*/  LDL.LU R61, [R1+0x8504] ;  /* 0x00850400013d7983 */ /* 0x000ee20000300800 */
[----:B------:R-:W-:Y:S02]  /*162a50*/  SHF.R.U32.HI R43, RZ, 0x8, R47 ;  /* 0x00000008ff2b7819 */ /* 0x000fe4000001162f */
[----:B------:R-:W-:Y:S02]  /*162a60*/  LOP3.LUT R54, R54, 0xffff, RZ, 0xc0, !PT ;  /* 0x0000ffff36367812 */ /* 0x000fe400078ec0ff */
[----:B------:R-:W-:Y:S02]  /*162a70*/  LOP3.LUT R47, R53, 0xffff, RZ, 0xc0, !PT ;  /* 0x0000ffff352f7812 */ /* 0x000fe400078ec0ff */
[----:B------:R-:W-:Y:S02]  /*162a80*/  PRMT R41, R7, 0x3340, R0 ;  /* 0x0000334007297816 */ /* 0x000fe40000000000 */
[----:B------:R-:W-:Y:S02]  /*162a90*/  PRMT R42, R54, 0x3340, R47 ;  /* 0x00003340362a7816 */ /* 0x000fe4000000002f */
[----:B------:R-:W-:-:S02]  /*162aa0*/  LOP3.LUT R45, R52, 0xffff, RZ, 0xc0, !PT ;  /* 0x0000ffff342d7812 */ /* 0x000fc400078ec0ff */
[----:B-1----:R-:W-:Y:S02]  /*162ab0*/  PRMT R46, R42, 0x5410, R41 ;  /* 0x000054102a2e7816 */ /* 0x002fe40000000029 */
[----:B------:R-:W-:Y:S02]  /*162ac0*/  PRMT R41, R55, 0x3340, R0 ;  /* 0x0000334037297816 */ /* 0x000fe40000000000 */
[----:B------:R-:W-:-:S04]  /*162ad0*/  PRMT R42, R45, 0x3340, R44 ;  /* 0x000033402d2a7816 */ /* 0x000fc8000000002c */
[----:B------:R-:W-:Y:S01]  /*162ae0*/  PRMT R52, R42, 0x5410, R41 ;  /* 0x000054102a347816 */ /* 0x000fe20000000029 */
[----:B------:R-:W-:Y:S01]  /*162af0*/  STL [R1+0x108], R46 ;  /* 0x0001082e01007387 */ /* 0x000fe20000100800 */
[----:B------:R-:W-:Y:S02]  /*162b00*/  SHF.R.U32.HI R42, RZ, 0x8, R45 ;  /* 0x00000008ff2a7819 */ /* 0x000fe4000001162d */
[----:B------:R-:W-:Y:S01]  /*162b10*/  SHF.R.U32.HI R41, RZ, 0x8, R44 ;  /* 0x00000008ff297819 */ /* 0x000fe2000001162c */
[----:B------:R0:W-:Y:S01]  /*162b20*/  STL [R1+0x8460], R52 ;  /* 0x0084603401007387 */ /* 0x0001e20000100800 */
[----:B------:R-:W-:Y:S02]  /*162b30*/  SHF.R.U32.HI R45, RZ, 0x8, R54 ;  /* 0x00000008ff2d7819 */ /* 0x000fe40000011636 */
[----:B------:R-:W-:Y:S02]  /*162b40*/  SHF.R.U32.HI R44, RZ, 0x8, R47 ;  /* 0x00000008ff2c7819 */ /* 0x000fe4000001162f */
[----:B------:R-:W-:-:S02]  /*162b50*/  LOP3.LUT R42, R42, 0xffff, RZ, 0xc0, !PT ;  /* 0x0000ffff2a2a7812 */ /* 0x000fc400078ec0ff */
[----:B------:R-:W-:Y:S02]  /*162b60*/  LOP3.LUT R41, R41, 0xffff, RZ, 0xc0, !PT ;  /* 0x0000ffff29297812 */ /* 0x000fe400078ec0ff */
[----:B0-----:R-:W-:Y:S02]  /*162b70*/  IADD3 R52, P6, R59, R25, RZ ;  /* 0x000000193b347210 */ /* 0x001fe40007fde0ff */
[----:B------:R-:W-:Y:S02]  /*162b80*/  LOP3.LUT R45, R45, 0xffff, RZ, 0xc0, !PT ;  /* 0x0000ffff2d2d7812 */ /* 0x000fe400078ec0ff */
[----:B------:R-:W-:Y:S01]  /*162b90*/  LOP3.LUT R44, R44, 0xffff, RZ, 0xc0, !PT ;  /* 0x0000ffff2c2c7812 */ /* 0x000fe200078ec0ff */
[----:B------:R-:W-:Y:S01]  /*162ba0*/  IMAD.X R53, R40, 0x1, R23, P6 ;  /* 0x0000000128357824 */ /* 0x000fe200030e0617 */
[----:B------:R-:W-:Y:S02]  /*162bb0*/  PRMT R54, R42, 0x3340, R41 ;  /* 0x000033402a367816 */ /* 0x000fe40000000029 */
[----:B------:R-:W-:-:S02]  /*162bc0*/  PRMT R41, R45, 0x3340, R44 ;  /* 0x000033402d297816 */ /* 0x000fc4000000002c */
[----:B------:R0:W-:Y:S04]  /*162bd0*/  STL.64 [R1+0xa68], R52 ;  /* 0x000a683401007387 */ /* 0x0001e80000100a00 */
[----:B0-----:R-:W3:Y:S04]  /*162be0*/  LDL.LU R53, [R1+0xc88] ;  /* 0x000c880001357983 */ /* 0x001ee80000300800 */
[----:B------:R-:W-:Y:S04]  /*162bf0*/  STL [R1+0x84c4], R54 ;  /* 0x0084c43601007387 */ /* 0x000fe80000100800 */
[----:B------:R0:W-:Y:S01]  /*162c00*/  STL [R1+0x68], R41 ;  /* 0x0000682901007387 */ /* 0x0001e20000100800 */
[----:B--2---:R-:W-:-:S02]  /*162c10*/  LOP3.LUT R45, R58, 0xffff, RZ, 0xc0, !PT ;  /* 0x0000ffff3a2d7812 */ /* 0x004fc400078ec0ff */
[----:B----4-:R-:W-:Y:S02]  /*162c20*/  LOP3.LUT R44, R56, 0xffff, RZ, 0xc0, !PT ;  /* 0x0000ffff382c7812 */ /* 0x010fe400078ec0ff */
[----:B------:R-:W-:Y:S02]  /*162c30*/  IADD3 R56, P6, R59, R24, RZ ;  /* 0x000000183b387210 */ /* 0x000fe40007fde0ff */
[----:B------:R-:W-:-:S03]  /*162c40*/  PRMT R42, R45, 0x3340, R44 ;  /* 0x000033402d2a7816 */ /* 0x000fc6000000002c */
[----:B------:R-:W-:Y:S01]  /*162c50*/  IMAD.X R57, R40, 0x1, R22, P6 ;  /* 0x0000000128397824 */ /* 0x000fe200030e0616 */
[----:B---3--:R-:W-:Y:S02]  /*162c60*/  LOP3.LUT R46, R61, 0xffff, RZ, 0xc0, !PT ;  /* 0x0000ffff3d2e7812 */ /* 0x008fe400078ec0ff */
[----:B------:R-:W2:Y:S02]  /*162c70*/  LDL.LU R61, [R1+0x8500] ;  /* 0x00850000013d7983 */ /* 0x000ea40000300800 */
[----:B0-----:R-:W-:-:S04]  /*162c80*/  PRMT R41, R46, 0x3340, R0 ;  /* 0x000033402e297816 */ /* 0x001fc80000000000 */
[----:B------:R-:W-:Y:S02]  /*162c90*/  PRMT R41, R42, 0x5410, R41 ;  /* 0x000054102a297816 */ /* 0x000fe40000000029 */
[----:B------:R-:W-:-:S03]  /*162ca0*/  SHF.R.U32.HI R42, RZ, 0x8, R7 ;  /* 0x00000008ff2a7819 */ /* 0x000fc60000011607 */
[----:B------:R-:W-:Y:S04]  /*162cb0*/  STL [R1+0x10c], R41 ;  /* 0x00010c2901007387 */ /* 0x000fe80000100800 */
[----:B------:R0:W-:Y:S04]  /*162cc0*/  STL.64 [R1+0xa60], R56 ;  /* 0x000a603801007387 */ /* 0x0001e80000100a00 */
[----:B0-----:R-:W3:Y:S04]  /*162cd0*/  LDL.LU R57, [R1+0x2ae4] ;  /* 0x002ae40001397983 */ /* 0x001ee80000300800 */
[----:B------:R-:W4:Y:S01]  /*162ce0*/  LDL.LU R7, [R1+0x2adc] ;  /* 0x002adc0001077983 */ /* 0x000f220000300800 */
[----:B------:R-:W-:-:S02]  /*162cf0*/  LOP3.LUT R43, R43, 0xffff, RZ, 0xc0, !PT ;  /* 0x0000ffff2b2b7812 */ /* 0x000fc400078ec0ff */
[----:B------:R-:W-:Y:S02]  /*162d00*/  SHF.R.U32.HI R45, RZ, 0x8, R45 ;  /* 0x00000008ff2d7819 */ /* 0x000fe4000001162d */
[----:B------:R-:W-:Y:S02]  /*162d10*/  SHF.R.U32.HI R41, RZ, 0x8, R44 ;  /* 0x00000008ff297819 */ /* 0x000fe4000001162c */
[----:B------:R-:W-:Y:S02]  /*162d20*/  LOP3.LUT R42, R42, 0xffff, RZ, 0xc0, !PT ;  /* 0x0000ffff2a2a7812 */ /* 0x000fe400078ec0ff */
[----:B------:R-:W-:Y:S02]  /*162d30*/  PRMT R43, R43, 0x3340, R0 ;  /* 0x000033402b2b7816 */ /* 0x000fe40000000000 */
[----:B------:R-:W-:Y:S02]  /*162d40*/  LOP3.LUT R44, R45, 0xffff, RZ, 0xc0, !PT ;  /* 0x0000ffff2d2c7812 */ /* 0x000fe400078ec0ff */
[----:B------:R-:W-:-:S02]  /*162d50*/  LOP3.LUT R41, R41, 0xffff, RZ, 0xc0, !PT ;  /* 0x0000ffff29297812 */ /* 0x000fc400078ec0ff */
[----:B------:R-:W-:Y:S02]  /*162d60*/  PRMT R42, R42, 0x3340, R0 ;  /* 0x000033402a2a7816 */ /* 0x000fe40000000000 */
[----:B------:R-:W-:Y:S02]  /*162d70*/  PRMT R41, R44, 0x3340, R41 ;  /* 0x000033402c297816 */ /* 0x000fe40000000029 */
[----:B------:R-:W-:Y:S01]  /*162d80*/  LOP3.LUT R45, R60, 0xffff, RZ, 0xc0, !PT ;  /* 0x0000ffff3c2d7812 */ /* 0x000fe200078ec0ff */
[----:B------:R0:W-:Y:S04]  /*162d90*/  STL.64 [R1+0x84d8], R42 ;  /* 0x0084d82a01007387 */ /* 0x0001e80000100a00 */
[----:B------:R1:W-:Y:S04]  /*162da0*/  STL [R1+0x70], R41 ;  /* 0x0000702901007387 */ /* 0x0003e80000100800 */
[----:B------:R-:W4:Y:S01]  /*162db0*/  LDL.LU R58, [R1+0x2ae0] ;  /* 0x002ae000013a7983 */ /* 0x000f220000300800 */
[----:B0-----:R-:W-:-:S03]  /*162dc0*/  LOP3.LUT R42, R53, 0xffff, RZ, 0xc0, !PT ;  /* 0x0000ffff352a7812 */ /* 0x001fc600078ec0ff */
[----:B------:R-:W4:Y:S01]  /*162dd0*/  LDL.LU R56, [R1+0x2ad8] ;  /* 0x002ad80001387983 */ /* 0x000f220000300800 */
[----:B-1----:R-:W-:Y:S02]  /*162de0*/  PRMT R41, R45, 0x3340, R0 ;  /* 0x000033402d297816 */ /* 0x002fe40000000000 */
[----:B------:R-:W-:Y:S02]  /*162df0*/  IADD3 R60, P6, R59, R21, RZ ;  /* 0x000000153b3c7210 */ /* 0x000fe40007fde0ff */
[----:B------:R-:W-:-:S04]  /*162e00*/  SHF.R.U32.HI R45, RZ, 0x8, R45 ;  /* 0x00000008ff2d7819 */ /* 0x000fc8000001162d */
[----:B------:R-:W-:Y:S02]  /*162e10*/  LOP3.LUT R45, R45, 0xffff, RZ, 0xc0, !PT ;  /* 0x0000ffff2d2d7812 */ /* 0x000fe400078ec0ff */
[----:B--2---:R-:W-:-:S04]  /*162e20*/  LOP3.LUT R47, R61, 0xffff, RZ, 0xc0, !PT ;  /* 0x0000ffff3d2f7812 */ /* 0x004fc800078ec0ff */
[----:B------:R-:W-:-:S04]  /*162e30*/  PRMT R44, R42, 0x3340, R47 ;  /* 0x000033402a2c7816 */ /* 0x000fc8000000002f */
[----:B------:R-:W-:-:S05]  /*162e40*/  PRMT R41, R44, 0x5410, R41 ;  /* 0x000054102c297816 */ /* 0x000fca0000000029 */
[----:B------:R0:W-:Y:S04]  /*162e50*/  STL [R1+0x110], R41 ;  /* 0x0001102901007387 */ /* 0x0001e80000100800 */
[----:B------:R-:W2:Y:S01]  /*162e60*/  LDL.LU R53, [R1+0x2ad4] ;  /* 0x002ad40001357983 */ /* 0x000ea20000300800 */
[----:B------:R-:W-:Y:S01]  /*162e70*/  SHF.R.U32.HI R44, RZ, 0x8, R42 ;  /* 0x00000008ff2c7819 */ /* 0x000fe2000001162a */
[----:B------:R-:W-:Y:S01]  /*162e80*/  IMAD.X R61, R40, 0x1, R18, P6 ;  /* 0x00000001283d7824 */ /* 0x000fe200030e0612 */
[----:B0-----:R-:W-:Y:S02]  /*162e90*/  SHF.R.U32.HI R41, RZ, 0x8, R47 ;  /* 0x00000008ff297819 */ /* 0x001fe4000001162f */
[----:B------:R-:W-:Y:S02]  /*162ea0*/  LOP3.LUT R44, R44, 0xffff, RZ, 0xc0, !PT ;  /* 0x0000ffff2c2c7812 */ /* 0x000fe400078ec0ff */
[----:B------:R-:W-:Y:S01]  /*162eb0*/  LOP3.LUT R41, R41, 0xffff, RZ, 0xc0, !PT ;  /* 0x0000ffff29297812 */ /* 0x000fe200078ec0ff */
[----:B------:R0:W-:Y:S03]  /*162ec0*/  STL.64 [R1+0xa80], R60 ;  /* 0x000a803c01007387 */ /* 0x0001e60000100a00 */
[----:B------:R-:W-:Y:S01]  /*162ed0*/  PRMT R41, R44, 0x3340, R41 ;  /* 0x000033402c297816 */ /* 0x000fe20000000029 */
[----:B0-----:R-:W2:Y:S04]  /*162ee0*/  LDL.LU R60, [R1+0x84fc] ;  /* 0x0084fc00013c7983 */ /* 0x001ea80000300800 */
[----:B------:R-:W2:Y:S04]  /*162ef0*/  LDL.LU R43, [R1+0x2af0] ;  /* 0x002af000012b7983 */ /* 0x000ea80000300800 */
[----:B------:R-:W2:Y:S04]  /*162f00*/  LDL.LU R52, [R1+0x2aec] ;  /* 0x002aec0001347983 */ /* 0x000ea80000300800 */
[----:B------:R0:W-:Y:S04]  /*162f10*/  STL [R1+0x5c], R41 ;  /* 0x00005c2901007387 */ /* 0x0001e80000100800 */
[----:B------:R-:W2:Y:S01]  /*162f20*/  LDL.LU R61, [R1+0x2ae8] ;  /* 0x002ae800013d7983 */ /* 0x000ea20000300800 */
[----:B------:R-:W-:-:S02]  /*162f30*/  IADD3 R44, P6, R59, R20, RZ ;  /* 0x000000143b2c7210 */ /* 0x000fc40007fde0ff */
[----:B0-----:R-:W-:-:S03]  /*162f40*/  PRMT R41, R45, 0x3340, R0 ;  /* 0x000033402d297816 */ /* 0x001fc60000000000 */
[----:B------:R-:W-:Y:S01]  /*162f50*/  IMAD.X R45, R40, 0x1, R16, P6 ;  /* 0x00000001282d7824 */ /* 0x000fe200030e0610 */
[----:B------:R-:W-:Y:S01]  /*162f60*/  STL.64 [R1+0x84e8], R20 ;  /* 0x0084e81401007387 */ /* 0x000fe20000100a00 */
[----:B---3--:R-:W-:-:S03]  /*162f70*/  SHF.R.U32.HI R47, RZ, 0x8, R57 ;  /* 0x00000008ff2f7819 */ /* 0x008fc60000011639 */
[----:B------:R0:W-:Y:S02]  /*162f80*/  STL.64 [R1+0xa78], R44 ;  /* 0x000a782c01007387 */ /* 0x0001e40000100a00 */
[----:B0-----:R-:W-:Y:S02]  /*162f90*/  SHF.R.U32.HI R45, RZ, 0x8, R46 ;  /* 0x00000008ff2d7819 */ /* 0x001fe4000001162e */
[----:B------:R-:W3:Y:S01]  /*162fa0*/  LDL.LU R46, [R1+0x2acc] ;  /* 0x002acc00012e7983 */ /* 0x000ee20000300800 */
[----:B----4-:R-:W-:-:S03]  /*162fb0*/  SHF.R.U32.HI R44, RZ, 0x8, R7 ;  /* 0x00000008ff2c7819 */ /* 0x010fc60000011607 */
[----:B------:R-:W4:Y:S04]  /*162fc0*/  LDL.LU R57, [R1+0x2ac8] ;  /* 0x002ac80001397983 */ /* 0x000f280000300800 */
[----:B------:R-:W4:Y:S01]  /*162fd0*/  LDL.LU R7, [R1+0x2ad0] ;  /* 0x002ad00001077983 */ /* 0x000f220000300800 */
[----:B------:R-:W-:Y:S02]  /*162fe0*/  IADD3 R20, P6, R59, R19, RZ ;  /* 0x000000133b147210 */ /* 0x000fe40007fde0ff */
[----:B------:R-:W-:Y:S02]  /*162ff0*/  LOP3.LUT R47, R47, 0xffff, RZ, 0xc0, !PT ;  /* 0x0000ffff2f2f7812 */ /* 0x000fe400078ec0ff */
[----:B------:R-:W-:Y:S01]  /*163000*/  LOP3.LUT R44, R44, 0xffff, RZ, 0xc0, !PT ;  /* 0x0000ffff2c2c7812 */ /* 0x000fe200078ec0ff */
[----:B------:R-:W-:-:S03]  /*163010*/  IMAD.X R21, R40, 0x1, R15, P6 ;  /* 0x0000000128157824 */ /* 0x000fc600030e060f */
[----:B------:R-:W-:Y:S02]  /*163020*/  PRMT R54, R47, 0x3340, R44 ;  /* 0x000033402f367816 */ /* 0x000fe4000000002c */
[----:B------:R-:W-:Y:S01]  /*163030*/  SHF.R.U32.HI R47, RZ, 0x8, R58 ;  /* 0x00000008ff2f7819 */ /* 0x000fe2000001163a */
[----:B------:R0:W-:Y:S01]  /*163040*/  STL.64 [R1+0xac8], R20 ;  /* 0x000ac81401007387 */ /* 0x0001e20000100a00 */
[----:B------:R-:W-:Y:S02]  /*163050*/  SHF.R.U32.HI R44, RZ, 0x8, R56 ;  /* 0x00000008ff2c7819 */ /* 0x000fe40000011638 */
[----:B------:R-:W-:Y:S01]  /*163060*/  LOP3.LUT R47, R47, 0xffff, RZ, 0xc0, !PT ;  /* 0x0000ffff2f2f7812 */ /* 0x000fe200078ec0ff */
[----:B------:R-:W4:Y:S01]  /*163070*/  LDL.LU R58, [R1+0x2af4] ;  /* 0x002af400013a7983 */ /* 0x000f220000300800 */
[----:B------:R-:W-:Y:S02]  /*163080*/  LOP3.LUT R44, R44, 0xffff, RZ, 0xc0, !PT ;  /* 0x0000ffff2c2c7812 */ /* 0x000fe400078ec0ff */
[----:B------:R-:W-:Y:S01]  /*163090*/  LOP3.LUT R45, R45, 0xffff, RZ, 0xc0, !PT ;  /* 0x0000ffff2d2d7812 */ /* 0x000fe200078ec0ff */
[----:B------:R-:W4:Y:S01]  /*1630a0*/  LDL.LU R56, [R1+0xc90] ;  /* 0x000c900001387983 */ /* 0x000f220000300800 */
[----:B0-----:R-:W-:-:S02]  /*1630b0*/  PRMT R21, R47, 0x3340, R44 ;  /* 0x000033402f157816 */ /* 0x001fc4000000002c */
[----:B------:R-:W-:-:S03]  /*1630c0*/  PRMT R45, R45, 0x3340, R0 ;  /* 0x000033402d2d7816 */ /* 0x000fc60000000000 */
[----:B------:R0:W-:Y:S01]  /*1630d0*/  STL [R1+0x6c], R21 ;  /* 0x00006c1501007387 */ /* 0x0001e20000100800 */
[----:B--2---:R-:W-:-:S03]  /*1630e0*/  SHF.R.U32.HI R20, RZ, 0x8, R53 ;  /* 0x00000008ff147819 */ /* 0x004fc60000011635 */
[----:B------:R-:W2:Y:S01]  /*1630f0*/  LDL.LU R53, [R1+0xb38] ;  /* 0x000b380001357983 */ /* 0x000ea20000300800 */
[----:B------:R-:W-:-:S04]  /*163100*/  LOP3.LUT R20, R20, 0xffff, RZ, 0xc0, !PT ;  /* 0x0000ffff14147812 */ /* 0x000fc800078ec0ff */
[----:B------:R-:W-:Y:S02]  /*163110*/  PRMT R44, R20, 0x3340, R0 ;  /* 0x00003340142c7816 */ /* 0x000fe40000000000 */
[----:B------:R-:W-:-:S05]  /*163120*/  IADD3 R20, P6, R59, R17, RZ ;  /* 0x000000113b147210 */ /* 0x000fca0007fde0ff */
[----:B0-----:R-:W-:Y:S01]  /*163130*/  IMAD.X R21, R40, 0x1, R14, P6 ;  /* 0x0000000128157824 */ /* 0x001fe200030e060e */
[----:B------:R-:W-:Y:S04]  /*163140*/  STL.64 [R1+0x84d0], R44 ;  /* 0x0084d02c01007387 */ /* 0x000fe80000100a00 */
[----:B------:R0:W-:Y:S01]  /*163150*/  STL.64 [R1+0xac0], R20 ;  /* 0x000ac01401007387 */ /* 0x0001e20000100a00 */
[----:B------:R-:W-:Y:S02]  /*163160*/  SHF.R.U32.HI R47, RZ, 0x8, R43 ;  /* 0x00000008ff2f7819 */ /* 0x000fe4000001162b */
[----:B0-----:R-:W-:Y:S02]  /*163170*/  SHF.R.U32.HI R20, RZ, 0x8, R52 ;  /* 0x00000008ff147819 */ /* 0x001fe40000011634 */
[----:B------:R-:W-:-:S02]  /*163180*/  SHF.R.U32.HI R21, RZ, 0x8, R61 ;  /* 0x00000008ff157819 */ /* 0x000fc4000001163d */
[----:B------:R-:W-:Y:S02]  /*163190*/  LOP3.LUT R20, R20, 0xffff, RZ, 0xc0, !PT ;  /* 0x0000ffff14147812 */ /* 0x000fe400078ec0ff */
[----:B------:R-:W-:Y:S02]  /*1631a0*/  LOP3.LUT R21, R21, 0xffff, RZ, 0xc0, !PT ;  /* 0x0000ffff15157812 */ /* 0x000fe400078ec0ff */
[----:B------:R-:W-:Y:S02]  /*1631b0*/  LOP3.LUT R47, R47, 0xffff, RZ, 0xc0, !PT ;  /* 0x0000ffff2f2f7812 */ /* 0x000fe400078ec0ff */
[----:B------:R-:W-:Y:S02]  /*1631c0*/  PRMT R61, R20, 0x3340, R21 ;  /* 0x00003340143d7816 */ /* 0x000fe40000000015 */
[----:B------:R-:W-:Y:S02]  /*1631d0*/  IADD3 R20, P6, R59, R13, RZ ;  /* 0x0000000d3b147210 */ /* 0x000fe40007fde0ff */
[----:B------:R-:W-:-:S03]  /*1631e0*/  PRMT R42, R47, 0x3340, R0 ;  /* 0x000033402f2a7816 */ /* 0x000fc60000000000 */
[----:B------:R-:W-:Y:S02]  /*1631f0*/  IMAD.X R21, R40, 0x1, R11, P6 ;  /* 0x0000000128157824 */ /* 0x000fe400030e060b */
[----:B------:R-:W-:Y:S04]  /*163200*/  STL [R1+0x10], R42 ;  /* 0x0000102a01007387 */ /* 0x000fe80000100800 */
[----:B------:R4:W-:Y:S01]  /*163210*/  STL.64 [R1+0xb00], R20 ;  /* 0x000b001401007387 */ /* 0x0009e20000100a00 */
[----:B---3--:R-:W-:Y:S02]  /*163220*/  SHF.R.U32.HI R47, RZ, 0x8, R46 ;  /* 0x00000008ff2f7819 */ /* 0x008fe4000001162e */
[----:B----4-:R-:W-:-:S04]  /*163230*/  SHF.R.U32.HI R20, RZ, 0x8, R7 ;  /* 0x00000008ff147819 */ /* 0x010fc80000011607 */
[----:B------:R-:W-:Y:S02]  /*163240*/  LOP3.LUT R20, R20, 0xffff, RZ, 0xc0, !PT ;  /* 0x0000ffff14147812 */ /* 0x000fe400078ec0ff */
[----:B------:R-:W-:Y:S02]  /*163250*/  SHF.R.U32.HI R21, RZ, 0x8, R57 ;  /* 0x00000008ff157819 */ /* 0x000fe40000011639 */
[----:B------:R-:W-:Y:S02]  /*163260*/  PRMT R57, R20, 0x3340, R0 ;  /* 0x0000334014397816 */ /* 0x000fe40000000000 */
[----:B------:R-:W-:Y:S02]  /*163270*/  IADD3 R20, P6, R59, R12, RZ ;  /* 0x0000000c3b147210 */ /* 0x000fe40007fde0ff */
[----:B------:R-:W-:Y:S01]  /*163280*/  LOP3.LUT R7, R47, 0xffff, RZ, 0xc0, !PT ;  /* 0x0000ffff2f077812 */ /* 0x000fe200078ec0ff */
[----:B------:R0:W-:Y:S01]  /*163290*/  STL.64 [R1+0x84c8], R12 ;  /* 0x0084c80c01007387 */ /* 0x0001e20000100a00 */
[----:B------:R-:W-:Y:S01]  /*1632a0*/  LOP3.LUT R47, R21, 0xffff, RZ, 0xc0, !PT ;  /* 0x0000ffff152f7812 */ /* 0x000fe200078ec0ff */
[----:B------:R-:W-:Y:S01]  /*1632b0*/  IMAD.X R21, R40, 0x1, R9, P6 ;  /* 0x0000000128157824 */ /* 0x000fe200030e0609 */
[----:B0-----:R-:W-:-:S04]  /*1632c0*/  IADD3 R12, P6, R59, R10, RZ ;  /* 0x0000000a3b0c7210 */ /* 0x001fc80007fde0ff */
[----:B------:R-:W-:Y:S01]  /*1632d0*/  STL.64 [R1+0xae8], R20 ;  /* 0x000ae81401007387 */ /* 0x000fe20000100a00 */
[----:B------:R-:W-:-:S05]  /*1632e0*/  IMAD.X R13, R40, 0x1, R8, P6 ;  /* 0x00000001280d7824 */ /* 0x000fca00030e0608 */
[----:B------:R0:W-:Y:S02]  /*1632f0*/  STL.64 [R1+0xb18], R12 ;  /* 0x000b180c01007387 */ /* 0x0001e40000100a00 */
[----:B0-----:R-:W-:Y:S02]  /*163300*/  LOP3.LUT R13, R60, 0xffff, RZ, 0xc0, !PT ;  /* 0x0000ffff3c0d7812 */ /* 0x001fe400078ec0ff */
[----:B------:R-:W3:Y:S01]  /*163310*/  LDL.LU R60, [R1+0x84f8] ;  /* 0x0084f800013c7983 */ /* 0x000ee20000300800 */
[----:B------:R-:W-:Y:S02]  /*163320*/  LOP3.LUT R20, R56, 0xffff, RZ, 0xc0, !PT ;  /* 0x0000ffff38147812 */ /* 0x000fe400078ec0ff */
[----:B------:R-:W-:Y:S02]  /*163330*/  PRMT R7, R7, 0x3340, R47 ;  /* 0x0000334007077816 */ /* 0x000fe4000000002f */
[----:B------:R-:W-:Y:S02]  /*163340*/  PRMT R47, R20, 0x3340, R13 ;  /* 0x00003340142f7816 */ /* 0x000fe4000000000d */
[----:B------:R-:W-:-:S04]  /*163350*/  SHF.R.U32.HI R3, RZ, 0x8, R3 ;  /* 0x00000008ff037819 */ /* 0x000fc80000011603 */
[----:B------:R-:W-:Y:S02]  /*163360*/  LOP3.LUT R3, R3, 0xffff, RZ, 0xc0, !PT ;  /* 0x0000ffff03037812 */ /* 0x000fe400078ec0ff */
[----:B------:R-:W-:Y:S02]  /*163370*/  SHF.R.U32.HI R59, RZ, 0x8, R58 ;  /* 0x00000008ff3b7819 */ /* 0x000fe4000001163a */
[----:B--2---:R-:W-:-:S04]  /*163380*/  LOP3.LUT R12, R53, 0xffff, RZ, 0xc0, !PT ;  /* 0x0000ffff350c7812 */ /* 0x004fc800078ec0ff */
[----:B------:R-:W-:Y:S02]  /*163390*/  PRMT R40, R12, 0x3340, R0 ;  /* 0x000033400c287816 */ /* 0x000fe40000000000 */
        /* <DEDUP_REMOVED lines=8> */
[----:B------:R-:W-:Y:S01]  /*163420*/  PRMT R47, R12, 0x3340, R0 ;  /* 0x000033400c2f7816 */ /* 0x000fe20000000000 */
[----:B------:R-:W-:Y:S04]  /*163430*/  STL [R1+0x134], R21 ;  /* 0x0001341501007387 */ /* 0x000fe80000100800 */
[----:B------:R-:W2:Y:S04]  /*163440*/  LDL.LU R42, [R1+0x3c] ;  /* 0x00003c00012a7983 */ /* 0x000ea80000300800 */
[----:B------:R-:W2:Y:S04]  /*163450*/  LDL.LU R43, [R1+0xb8] ;  /* 0x0000b800012b7983 */ /* 0x000ea80000300800 */
[----:B------:R-:W4:Y:S04]  /*163460*/  LDL.LU R46, [R1+0x30] ;  /* 0x00003000012e7983 */ /* 0x000f280000300800 */
[----:B------:R-:W4:Y:S04]  /*163470*/  LDL.LU R53, [R1+0xb0] ;  /* 0x0000b00001357983 */ /* 0x000f280000300800 */
[----:B------:R-:W-:Y:S01]  /*163480*/  STL.64 [R1+0x84b0], R38 ;  /* 0x0084b02601007387 */ /* 0x000fe20000100a00 */
[----:B---3--:R-:W-:-:S02]  /*163490*/  SHF.R.S32.HI R40, RZ, 0x1f, R60 ;  /* 0x0000001fff287819 */ /* 0x008fc4000001143c */
[----:B------:R-:W-:-:S05]  /*1634a0*/  IADD3 R12, P6, R60, R39, RZ ;  /* 0x000000273c0c7210 */ /* 0x000fca0007fde0ff */
[----:B------:R-:W-:-:S05]  /*1634b0*/  IMAD.X R13, R40, 0x1, R38, P6 ;  /* 0x00000001280d7824 */ /* 0x000fca00030e0626 */
[----:B------:R0:W-:Y:S04]  /*1634c0*/  STL.64 [R1+0xae0], R12 ;  /* 0x000ae00c01007387 */ /* 0x0001e80000100a00 */
[----:B------:R-:W3:Y:S04]  /*1634d0*/  LDL.LU R44, [R1+0x40] ;  /* 0x00004000012c7983 */ /* 0x000ee80000300800 */
[----:B------:R-:W3:Y:S01]  /*1634e0*/  LDL.LU R45, [R1+0x50] ;  /* 0x00005000012d7983 */ /* 0x000ee20000300800 */
[----:B0-----:R-:W-:-:S04]  /*1634f0*/  SHF.R.U32.HI R12, RZ, 0x8, R55 ;  /* 0x00000008ff0c7819 */ /* 0x001fc80000011637 */
[----:B------:R-:W-:Y:S02]  /*163500*/  LOP3.LUT R12, R12, 0xffff, RZ, 0xc0, !PT ;  /* 0x0000ffff0c0c7812 */ /* 0x000fe400078ec0ff */
[--C-:B------:R-:W-:Y:S02]  /*163510*/  PRMT R55, R3, 0x3340, R0.reuse ;  /* 0x0000334003377816 */ /* 0x100fe40000000000 */
[----:B------:R-:W-:Y:S02]  /*163520*/  PRMT R20, R12, 0x3340, R0 ;  /* 0x000033400c147816 */ /* 0x000fe40000000000 */
[----:B------:R-:W-:Y:S02]  /*163530*/  IADD3 R12, P6, R60, R37, RZ ;  /* 0x000000253c0c7210 */ /* 0x000fe40007fde0ff */
[----:B------:R-:W-:Y:S02]  /*163540*/  SHF.R.U32.HI R3, RZ, 0x8, R2 ;  /* 0x00000008ff037819 */ /* 0x000fe40000011602 */
[----:B------:R-:W-:Y:S01]  /*163550*/  SHF.R.U32.HI R2, RZ, 0x8, R4 ;  /* 0x00000008ff027819 */ /* 0x000fe20000011604 */
[----:B------:R-:W-:Y:S01]  /*163560*/  STL [R1+0x20], R20 ;  /* 0x0000201401007387 */ /* 0x000fe20000100800 */
[----:B------:R-:W-:-:S02]  /*163570*/  IMAD.X R13, R40, 0x1, R34, P6 ;  /* 0x00000001280d7824 */ /* 0x000fc400030e0622 */
[----:B------:R-:W-:Y:S01]  /*163580*/  LOP3.LUT R2, R2, 0xffff, RZ, 0xc0, !PT ;  /* 0x0000ffff02027812 */ /* 0x000fe200078ec0ff */
[----:B------:R-:W3:Y:S01]  /*163590*/  LDL.LU R38, [R1+0x4c] ;  /* 0x00004c0001267983 */ /* 0x000ee20000300800 */
[----:B------:R-:W-:Y:S02]  /*1635a0*/  LOP3.LUT R3, R3, 0xffff, RZ, 0xc0, !PT ;  /* 0x0000ffff03037812 */ /* 0x000fe400078ec0ff */
[--C-:B------:R-:W-:Y:S01]  /*1635b0*/  PRMT R4, R2, 0x3340, R0.reuse ;  /* 0x0000334002047816 */ /* 0x100fe20000000000 */
[----:B------:R-:W3:Y:S04]  /*1635c0*/  LDL.LU R39, [R1+0x48] ;  /* 0x0000480001277983 */ /* 0x000ee80000300800 */
[----:B------:R0:W-:Y:S04]  /*1635d0*/  STL.64 [R1+0xb50], R12 ;  /* 0x000b500c01007387 */ /* 0x0001e80000100a00 */
[----:B------:R-:W3:Y:S04]  /*1635e0*/  LDL.LU R2, [R1+0x44] ;  /* 0x0000440001027983 */ /* 0x000ee80000300800 */
[----:B------:R-:W3:Y:S01]  /*1635f0*/  LDL.LU R58, [R1+0x90] ;  /* 0x00009000013a7983 */ /* 0x000ee20000300800 */
[----:B------:R-:W-:-:S03]  /*163600*/  PRMT R56, R3, 0x3340, R0 ;  /* 0x0000334003387816 */ /* 0x000fc60000000000 */
[----:B------:R-:W3:Y:S01]  /*163610*/  LDL.LU R3, [R1+0x38] ;  /* 0x0000380001037983 */ /* 0x000ee20000300800 */
[----:B0-----:R-:W-:-:S05]  /*163620*/  IADD3 R12, P6, R60, R36, RZ ;  /* 0x000000243c0c7210 */ /* 0x001fca0007fde0ff */
[----:B------:R-:W-:Y:S01]  /*163630*/  IMAD.X R13, R40, 0x1, R33, P6 ;  /* 0x00000001280d7824 */ /* 0x000fe200030e0621 */
[----:B------:R-:W-:Y:S04]  /*163640*/  STL [R1+0x844c], R0 ;  /* 0x00844c0001007387 */ /* 0x000fe80000100800 */
[----:B------:R-:W3:Y:S01]  /*163650*/  LDL.LU R20, [R1+0x34] ;  /* 0x0000340001147983 */ /* 0x000ee20000300800 */
[----:B------:R-:W-:-:S03]  /*163660*/  LOP3.LUT R59, R59, 0xffff, RZ, 0xc0, !PT ;  /* 0x0000ffff3b3b7812 */ /* 0x000fc600078ec0ff */
[----:B------:R0:W-:Y:S01]  /*163670*/  STL.64 [R1+0xb38], R12 ;  /* 0x000b380c01007387 */ /* 0x0001e20000100a00 */
[----:B------:R-:W-:-:S03]  /*163680*/  PRMT R59, R59, 0x3340, R0 ;  /* 0x000033403b3b7816 */ /* 0x000fc60000000000 */
[----:B------:R-:W3:Y:S01]  /*163690*/  LDL.LU R21, [R1+0x2c] ;  /* 0x00002c0001157983 */ /* 0x000ee20000300800 */
[----:B0-----:R-:W-:-:S05]  /*1636a0*/  IADD3 R12, P6, R60, R35, RZ ;  /* 0x000000233c0c7210 */ /* 0x001fca0007fde0ff */
[----:B------:R-:W-:Y:S01]  /*1636b0*/  IMAD.X R13, R40, 0x1, R32, P6 ;  /* 0x00000001280d7824 */ /* 0x000fe200030e0620 */
[----:B--2---:R-:W-:Y:S02]  /*1636c0*/  PRMT R0, R43, 0x5410, R42 ;  /* 0x000054102b007816 */ /* 0x004fe4000000002a */
[----:B----4-:R-:W-:Y:S02]  /*1636d0*/  PRMT R53, R53, 0x5410, R46 ;  /* 0x0000541035357816 */ /* 0x010fe4000000002e */
[----:B------:R-:W2:Y:S04]  /*1636e0*/  LDL.LU R46, [R1+0x14] ;  /* 0x00001400012e7983 */ /* 0x000ea80000300800 */
[----:B------:R-:W4:Y:S04]  /*1636f0*/  LDL.LU R42, [R1+0x8] ;  /* 0x00000800012a7983 */ /* 0x000f280000300800 */
[----:B------:R-:W4:Y:S04]  /*163700*/  LDL.LU R43, [R1+0x74] ;  /* 0x00007400012b7983 */ /* 0x000f280000300800 */
[----:B------:R0:W-:Y:S01]  /*163710*/  STL.64 [R1+0xbb0], R12 ;  /* 0x000bb00c01007387 */ /* 0x0001e20000100a00 */
[----:B---3--:R-:W-:-:S03]  /*163720*/  PRMT R5, R5, 0x5410, R44 ;  /* 0x0000541005057816 */ /* 0x008fc6000000002c */
[----:B------:R-:W3:Y:S01]  /*163730*/  LDL.LU R44, [R1+0x58] ;  /* 0x00005800012c7983 */ /* 0x000ee20000300800 */
[----:B------:R-:W-:-:S03]  /*163740*/  PRMT R50, R50, 0x5410, R45 ;  /* 0x0000541032327816 */ /* 0x000fc6000000002d */
[----:B------:R-:W3:Y:S04]  /*163750*/  LDL.LU R45, [R1+0x54] ;  /* 0x00005400012d7983 */ /* 0x000ee80000300800 */
[----:B0-----:R-:W3:Y:S04]  /*163760*/  LDL.LU R12, [R1+0x64] ;  /* 0x00006400010c7983 */ /* 0x001ee80000300800 */
[----:B------:R-:W3:Y:S04]  /*163770*/  LDL.LU R13, [R1+0x60] ;  /* 0x00006000010d7983 */ /* 0x000ee80000300800 */
[----:B------:R0:W-:Y:S02]  /*163780*/  STL.64 [R1+0x8490], R50 ;  /* 0x0084903201007387 */ /* 0x0001e40000100a00 */
[----:B0-----:R-:W-:-:S02]  /*163790*/  IADD3 R50, P6, R60, R31, RZ ;  /* 0x0000001f3c327210 */ /* 0x001fc40007fde0ff */
[----:B------:R-:W-:-:S03]  /*1637a0*/  PRMT R48, R48, 0x5410, R38 ;  /* 0x0000541030307816 */ /* 0x000fc60000000026 */
[----:B------:R-:W-:Y:S01]  /*1637b0*/  IMAD.X R51, R40, 0x1, R28, P6 ;  /* 0x0000000128337824 */ /* 0x000fe200030e061c */
[----:B------:R-:W-:Y:S02]  /*1637c0*/  IADD3 R38, P6, R60, R30, RZ ;  /* 0x0000001e3c267210 */ /* 0x000fe40007fde0ff */
[----:B------:R-:W-:-:S03]  /*1637d0*/  PRMT R49, R49, 0x5410, R39 ;  /* 0x0000541031317816 */ /* 0x000fc60000000027 */
[----:B------:R-:W-:Y:S01]  /*1637e0*/  IMAD.X R39, R40, 0x1, R27, P6 ;  /* 0x0000000128277824 */ /* 0x000fe200030e061b */
[----:B------:R-:W-:Y:S02]  /*1637f0*/  PRMT R58, R58, 0x5410, R2 ;  /* 0x000054103a3a7816 */ /* 0x000fe40000000002 */
[----:B------:R-:W-:Y:S01]  /*163800*/  IADD3 R2, P6, R60, R29, RZ ;  /* 0x0000001d3c027210 */ /* 0x000fe20007fde0ff */
[----:B------:R0:W-:Y:S01]  /*163810*/  STL.64 [R1+0xb88], R50 ;  /* 0x000b883201007387 */ /* 0x0001e20000100a00 */
[----:B------:R-:W-:-:S03]  /*163820*/  PRMT R6, R6, 0x5410, R3 ;  /* 0x0000541006067816 */ /* 0x000fc60000000003 */
[----:B------:R-:W-:Y:S01]  /*163830*/  IMAD.X R3, R40, 0x1, R26, P6 ;  /* 0x0000000128037824 */ /* 0x000fe200030e061a */
[----:B0-----:R-:W3:Y:S04]  /*163840*/  LDL.LU R50, [R1+0x5c] ;  /* 0x00005c0001327983 */ /* 0x001ee80000300800 */
[----:B------:R0:W-:Y:S04]  /*163850*/  STL.64 [R1+0x8488], R30 ;  /* 0x0084881e01007387 */ /* 0x0001e80000100a00 */
[----:B0-----:R-:W3:Y:S04]  /*163860*/  LDL.LU R30, [R1] ;  /* 0x00000000011e7983 */ /* 0x001ee80000300800 */
[----:B------:R-:W3:Y:S04]  /*163870*/  LDL.LU R31, [R1+0x68] ;  /* 0x00006800011f7983 */ /* 0x000ee80000300800 */
[----:B------:R-:W3:Y:S04]  /*163880*/  LDL.LU R51, [R1+0x70] ;  /* 0x0000700001337983 */ /* 0x000ee80000300800 */
[----:B------:R0:W-:Y:S04]  /*163890*/  STL.64 [R1+0xbf0], R38 ;  /* 0x000bf02601007387 */ /* 0x0001e80000100a00 */
[----:B0-----:R-:W3:Y:S04]  /*1638a0*/  LDL.LU R38, [R1+0x6c] ;  /* 0x00006c0001267983 */ /* 0x001ee80000300800 */
[----:B------:R0:W-:Y:S04]  /*1638b0*/  STL.64 [R1+0xbc8], R2 ;  /* 0x000bc80201007387 */ /* 0x0001e80000100a00 */
[----:B0-----:R-:W2:Y:S04]  /*1638c0*/  LDL.LU.64 R2, [R1+0x84f0] ;  /* 0x0084f00001027983 */ /* 0x001ea80000300a00 */
[----:B------:R-:W3:Y:S04]  /*1638d0*/  LDL.LU R39, [R1+0x10] ;  /* 0x0000100001277983 */ /* 0x000ee80000300800 */
[----:B------:R0:W-:Y:S01]  /*1638e0*/  STL [R1+0x8484], R25 ;  /* 0x0084841901007387 */ /* 0x0001e20000100800 */
[----:B--2---:R-:W-:-:S02]  /*1638f0*/  PRMT R2, R2, 0x5410, R20 ;  /* 0x0000541002027816 */ /* 0x004fc40000000014 */
[----:B------:R-:W-:Y:S02]  /*163900*/  IADD3 R20, P6, R60, R25, RZ ;  /* 0x000000193c147210 */ /* 0x000fe40007fde0ff */
[----:B0-----:R-:W2:Y:S01]  /*163910*/  LDL.LU R25, [R1+0x80] ;  /* 0x0000800001197983 */ /* 0x001ea20000300800 */
[----:B------:R-:W-:Y:S02]  /*163920*/  PRMT R3, R3, 0x5410, R21 ;  /* 0x0000541003037816 */ /* 0x000fe40000000015 */
[----:B------:R-:W-:-:S05]  /*163930*/  IMAD.X R21, R40, 0x1, R23, P6 ;  /* 0x0000000128157824 */ /* 0x000fca00030e0617 */
[----:B------:R0:W-:Y:S04]  /*163940*/  STL.64 [R1+0xc18], R20 ;  /* 0x000c181401007387 */ /* 0x0001e80000100a00 */
[----:B0-----:R-:W3:Y:S01]  /*163950*/  LDL.LU.64 R20, [R1+0x84e8] ;  /* 0x0084e80001147983 */ /* 0x001ee20000300a00 */
[----:B--2---:R-:W-:-:S03]  /*163960*/  PRMT R25, R25, 0x5410, R46 ;  /* 0x0000541019197816 */ /* 0x004fc6000000002e */
[----:B------:R-:W2:Y:S04]  /*163970*/  LDL.LU R46, [R1+0x84e0] ;  /* 0x0084e000012e7983 */ /* 0x000ea80000300800 */
[----:B------:R4:W-:Y:S04]  /*163980*/  STL [R1+0x14], R25 ;  /* 0x0000141901007387 */ /* 0x0009e80000100800 */
[----:B------:R0:W-:Y:S01]  /*163990*/  STL [R1+0x8480], R24 ;  /* 0x0084801801007387 */ /* 0x0001e20000100800 */
[----:B----4-:R-:W-:Y:S02]  /*1639a0*/  PRMT R25, R43, 0x5410, R42 ;  /* 0x000054102b197816 */ /* 0x010fe4000000002a */
[----:B------:R-:W-:-:S02]  /*1639b0*/  IADD3 R42, P6, R60, R24, RZ ;  /* 0x000000183c2a7210 */ /* 0x000fc40007fde0ff */
[----:B0-----:R-:W3:Y:S03]  /*1639c0*/  LDL.LU R24, [R1+0x4] ;  /* 0x0000040001187983 */ /* 0x001ee60000300800 */
[----:B------:R-:W-:-:S05]  /*1639d0*/  IMAD.X R43, R40, 0x1, R22, P6 ;  /* 0x00000001282b7824 */ /* 0x000fca00030e0616 */
[----:B------:R0:W-:Y:S04]  /*1639e0*/  STL.64 [R1+0xc10], R42 ;  /* 0x000c102a01007387 */ /* 0x0001e80000100a00 */
[----:B0-----:R-:W4:Y:S01]  /*1639f0*/  LDL.LU.64 R42, [R1+0x84d8] ;  /* 0x0084d800012a7983 */ /* 0x001f220000300a00 */
[----:B---3--:R-:W-:Y:S02]  /*163a00*/  PRMT R24, R44, 0x5410, R24 ;  /* 0x000054102c187816 */ /* 0x008fe40000000018 */
[----:B------:R-:W-:Y:S02]  /*163a10*/  IADD3 R44, P6, R60, R21, RZ ;  /* 0x000000153c2c7210 */ /* 0x000fe40007fde0ff */
[----:B----4-:R-:W-:-:S03]  /*163a20*/  PRMT R43, R45, 0x5410, R43 ;  /* 0x000054102d2b7816 */ /* 0x010fc6000000002b */
[----:B------:R-:W-:Y:S02]  /*163a30*/  IMAD.X R45, R40, 0x1, R18, P6 ;  /* 0x00000001282d7824 */ /* 0x000fe400030e0612 */
[----:B------:R-:W-:Y:S04]  /*163a40*/  STL [R1+0x58], R43 ;  /* 0x0000582b01007387 */ /* 0x000fe80000100800 */
[----:B------:R0:W-:Y:S04]  /*163a50*/  STL.64 [R1+0xc28], R44 ;  /* 0x000c282c01007387 */ /* 0x0001e80000100a00 */
[----:B0-----:R-:W3:Y:S01]  /*163a60*/  LDL.LU.64 R44, [R1+0x84d0] ;  /* 0x0084d000012c7983 */ /* 0x001ee20000300a00 */
[----:B------:R-:W-:-:S02]  /*163a70*/  PRMT R43, R12, 0x5410, R30 ;  /* 0x000054100c2b7816 */ /* 0x000fc4000000001e */
[----:B------:R-:W-:Y:S02]  /*163a80*/  IADD3 R12, P6, R60, R20, RZ ;  /* 0x000000143c0c7210 */ /* 0x000fe40007fde0ff */
[----:B--2---:R-:W-:-:S03]  /*163a90*/  PRMT R46, R13, 0x5410, R46 ;  /* 0x000054100d2e7816 */ /* 0x004fc6000000002e */
[----:B------:R-:W-:Y:S01]  /*163aa0*/  IMAD.X R13, R40, 0x1, R16, P6 ;  /* 0x00000001280d7824 */ /* 0x000fe200030e0610 */
[----:B------:R-:W-:Y:S04]  /*163ab0*/  STL.64 [R1+0x8478], R20 ;  /* 0x0084781401007387 */ /* 0x000fe80000100a00 */
[----:B------:R0:W-:Y:S04]  /*163ac0*/  STL.64 [R1+0xc20], R12 ;  /* 0x000c200c01007387 */ /* 0x0001e80000100a00 */
[----:B0-----:R-:W2:Y:S01]  /*163ad0*/  LDL.LU.64 R12, [R1+0x84c8] ;  /* 0x0084c800010c7983 */ /* 0x001ea20000300a00 */
[----:B------:R-:W-:-:S05]  /*163ae0*/  IADD3 R20, P6, R60, R19, RZ ;  /* 0x000000133c147210 */ /* 0x000fca0007fde0ff */
[----:B------:R-:W-:Y:S01]  /*163af0*/  IMAD.X R21, R40, 0x1, R15, P6 ;  /* 0x0000000128157824 */ /* 0x000fe200030e060f */
[----:B------:R-:W-:-:S04]  /*163b00*/  IADD3 R30, P6, R60, R17, RZ ;  /* 0x000000113c1e7210 */ /* 0x000fc80007fde0ff */
[----:B------:R0:W-:Y:S01]  /*163b10*/  STL.64 [R1+0xc90], R20 ;  /* 0x000c901401007387 */ /* 0x0001e20000100a00 */
[----:B------:R-:W-:Y:S01]  /*163b20*/  PRMT R42, R31, 0x5410, R42 ;  /* 0x000054101f2a7816 */ /* 0x000fe2000000002a */
[----:B------:R-:W-:Y:S02]  /*163b30*/  IMAD.X R31, R40, 0x1, R14, P6 ;  /* 0x00000001281f7824 */ /* 0x000fe400030e060e */
[----:B0-----:R-:W4:Y:S01]  /*163b40*/  LDL.LU R21, [R1+0xaa4] ;  /* 0x000aa40001157983 */ /* 0x001f220000300800 */
[----:B---3--:R-:W-:-:S05]  /*163b50*/  PRMT R20, R38, 0x5410, R44 ;  /* 0x0000541026147816 */ /* 0x008fca000000002c */
[----:B------:R0:W-:Y:S01]  /*163b60*/  STL [R1+0x5c], R20 ;  /* 0x00005c1401007387 */ /* 0x0001e20000100800 */
[----:B------:R-:W-:-:S03]  /*163b70*/  PRMT R44, R54, 0x5410, R39 ;  /* 0x00005410362c7816 */ /* 0x000fc60000000027 */
[----:B0-----:R-:W3:Y:S04]  /*163b80*/  LDL.LU R20, [R1+0xc4] ;  /* 0x0000c40001147983 */ /* 0x001ee80000300800 */
[----:B------:R0:W-:Y:S04]  /*163b90*/  STL.64 [R1+0x8470], R14 ;  /* 0x0084700e01007387 */ /* 0x0001e80000100a00 */
[----:B0-----:R-:W4:Y:S04]  /*163ba0*/  LDL.LU R15, [R1+0x20] ;  /* 0x00002000010f7983 */ /* 0x001f280000300800 */
[----:B------:R0:W-:Y:S04]  /*163bb0*/  STL.64 [R1+0xc88], R30 ;  /* 0x000c881e01007387 */ /* 0x0001e80000100a00 */
[----:B------:R-:W4:Y:S01]  /*163bc0*/  LDL.LU R54, [R1+0x84c4] ;  /* 0x0084c40001367983 */ /* 0x000f220000300800 */
[----:B--2---:R-:W-:-:S02]  /*163bd0*/  IADD3 R38, P6, R60, R13, RZ ;  /* 0x0000000d3c267210 */ /* 0x004fc40007fde0ff */
[----:B------:R-:W-:Y:S02]  /*163be0*/  PRMT R14, R7, 0x5410, R57 ;  /* 0x00005410070e7816 */ /* 0x000fe40000000039 */
[----:B------:R-:W2:Y:S01]  /*163bf0*/  LDL.LU R57, [R1+0x84c0] ;  /* 0x0084c00001397983 */ /* 0x000ea20000300800 */
[----:B------:R-:W-:Y:S01]  /*163c00*/  PRMT R41, R50, 0x5410, R41 ;  /* 0x0000541032297816 */ /* 0x000fe20000000029 */
[----:B------:R-:W-:Y:S02]  /*163c10*/  IMAD.X R39, R40, 0x1, R11, P6 ;  /* 0x0000000128277824 */ /* 0x000fe400030e060b */
[----:B------:R-:W3:Y:S01]  /*163c20*/  LDL.LU R7, [R1+0x84bc] ;  /* 0x0084bc0001077983 */ /* 0x000ee20000300800 */
[----:B------:R-:W-:-:S03]  /*163c30*/  PRMT R45, R51, 0x5410, R45 ;  /* 0x00005410332d7816 */ /* 0x000fc6000000002d */
[----:B0-----:R-:W3:Y:S01]  /*163c40*/  LDL.LU R30, [R1+0xbf8] ;  /* 0x000bf800011e7983 */ /* 0x001ee20000300800 */
[----:B------:R-:W-:-:S03]  /*163c50*/  PRMT R59, R61, 0x5410, R59 ;  /* 0x000054103d3b7816 */ /* 0x000fc6000000003b */
[----:B------:R-:W3:Y:S04]  /*163c60*/  LDL.LU R50, [R1+0xaa0] ;  /* 0x000aa00001327983 */ /* 0x000ee80000300800 */
[----:B------:R0:W-:Y:S04]  /*163c70*/  STL [R1+0xc], R14 ;  /* 0x00000c0e01007387 */ /* 0x0001e80000100800 */
[----:B------:R-:W3:Y:S04]  /*163c80*/  LDL.LU R51, [R1+0x138] ;  /* 0x0001380001337983 */ /* 0x000ee80000300800 */
[----:B------:R-:W3:Y:S04]  /*163c90*/  LDL.LU R61, [R1+0x84b8] ;  /* 0x0084b800013d7983 */ /* 0x000ee80000300800 */
[----:B------:R1:W-:Y:S01]  /*163ca0*/  STL.64 [R1+0xcb0], R38 ;  /* 0x000cb02601007387 */ /* 0x0003e20000100a00 */
[----:B0-----:R-:W-:-:S03]  /*163cb0*/  PRMT R14, R52, 0x5410, R47 ;  /* 0x00005410340e7816 */ /* 0x001fc6000000002f */
[----:B------:R0:W-:Y:S01]  /*163cc0*/  STL.64 [R1+0x8458], R12 ;  /* 0x0084580c01007387 */ /* 0x0001e20000100a00 */
[----:B-1----:R-:W-:-:S03]  /*163cd0*/  IADD3 R38, P6, R60, R12, RZ ;  /* 0x0000000c3c267210 */ /* 0x002fc60007fde0ff */
[----:B------:R-:W-:Y:S02]  /*163ce0*/  STL [R1+0x6c], R14 ;  /* 0x00006c0e01007387 */ /* 0x000fe40000100800 */
[----:B------:R-:W-:-:S05]  /*163cf0*/  IMAD.X R39, R40, 0x1, R9, P6 ;  /* 0x0000000128277824 */ /* 0x000fca00030e0609 */
[----:B------:R1:W-:Y:S01]  /*163d00*/  STL.64 [R1+0xca8], R38 ;  /* 0x000ca82601007387 */ /* 0x0003e20000100a00 */
[----:B0-----:R-:W-:-:S03]  /*163d10*/  IADD3 R12, P6, R60, R10, RZ ;  /* 0x0000000a3c0c7210 */ /* 0x001fc60007fde0ff */
[----:B-1----:R-:W3:Y:S04]  /*163d20*/  LDL.LU.64 R38, [R1+0x84b0] ;  /* 0x0084b00001267983 */ /* 0x002ee80000300a00 */
[----:B------:R-:W3:Y:S04]  /*163d30*/  LDL.LU R31, [R1+0xfd8] ;  /* 0x000fd800011f7983 */ /* 0x000ee80000300800 */
[----:B------:R-:W3:Y:S04]  /*163d40*/  LDL.LU R52, [R1+0xfd4] ;  /* 0x000fd40001347983 */ /* 0x000ee80000300800 */
[----:B------:R0:W-:Y:S01]  /*163d50*/  STL.64 [R1+0x8468], R10 ;  /* 0x0084680a01007387 */ /* 0x0001e20000100a00 */
[----:B----4-:R-:W-:-:S03]  /*163d60*/  PRMT R60, R54, 0x5410, R15 ;  /* 0x00005410363c7816 */ /* 0x010fc6000000000f */
[----:B------:R-:W4:Y:S01]  /*163d70*/  LDL.LU R54, [R1+0x84a8] ;  /* 0x0084a80001367983 */ /* 0x000f220000300800 */
[----:B------:R-:W-:Y:S01]  /*163d80*/  IMAD.X R13, R40, 0x1, R8, P6 ;  /* 0x00000001280d7824 */ /* 0x000fe200030e0608 */
[----:B--2---:R-:W-:Y:S02]  /*163d90*/  PRMT R57, R57, 0x5410, R55 ;  /* 0x0000541039397816 */ /* 0x004fe40000000037 */
[----:B---3--:R-:W-:Y:S02]  /*163da0*/  PRMT R7, R7, 0x5410, R56 ;  /* 0x0000541007077816 */ /* 0x008fe40000000038 */
[----:B------:R-:W-:Y:S01]  /*163db0*/  STL.64 [R1+0xc98], R12 ;  /* 0x000c980c01007387 */ /* 0x000fe20000100a00 */
[----:B------:R-:W-:-:S03]  /*163dc0*/  LOP3.LUT R47, R21, 0xffff, RZ, 0xc0, !PT ;  /* 0x0000ffff152f7812 */ /* 0x000fc600078ec0ff */
[----:B------:R-:W2:Y:S04]  /*163dd0*/  LDL.LU R55, [R1+0x84a4] ;  /* 0x0084a40001377983 */ /* 0x000ea80000300800 */
[----:B------:R-:W3:Y:S01]  /*163de0*/  LDL.LU R56, [R1+0x84a0] ;  /* 0x0084a00001387983 */ /* 0x000ee20000300800 */
[----:B------:R-:W-:-:S03]  /*163df0*/  SHF.R.S32.HI R40, RZ, 0x1f, R61 ;  /* 0x0000001fff287819 */ /* 0x000fc6000001143d */
[----:B------:R-:W-:Y:S04]  /*163e00*/  STL [R1+0x8440], R7 ;  /* 0x0084400701007387 */ /* 0x000fe80000100800 */
[----:B------:R-:W2:Y:S01]  /*163e10*/  LDL.LU R21, [R1+0xfd0] ;  /* 0x000fd00001157983 */ /* 0x000ea20000300800 */
[----:B0-----:R-:W-:-:S05]  /*163e20*/  IADD3 R10, P6, R61, R39, RZ ;  /* 0x000000273d0a7210 */ /* 0x001fca0007fde0ff */
[----:B------:R-:W-:-:S05]  /*163e30*/  IMAD.X R11, R40, 0x1, R38, P6 ;  /* 0x00000001280b7824 */ /* 0x000fca00030e0626 */
[----:B------:R0:W-:Y:S01]  /*163e40*/  STL.64 [R1+0xfb8], R10 ;  /* 0x000fb80a01007387 */ /* 0x0001e20000100a00 */
[----:B----4-:R-:W-:-:S03]  /*163e50*/  PRMT R54, R54, 0x5410, R4 ;  /* 0x0000541036367816 */ /* 0x010fc60000000004 */
[----:B------:R-:W4:Y:S04]  /*163e60*/  LDL.LU R4, [R1+0x849c] ;  /* 0x00849c0001047983 */ /* 0x000f280000300800 */
[----:B0-----:R-:W2:Y:S04]  /*163e70*/  LDL.LU R11, [R1+0x2950] ;  /* 0x00295000010b7983 */ /* 0x001ea80000300800 */
[----:B------:R0:W-:Y:S02]  /*163e80*/  STL [R1+0x8450], R54 ;  /* 0x0084503601007387 */ /* 0x0001e40000100800 */
[----:B0-----:R-:W-:-:S02]  /*163e90*/  PRMT R54, R53, 0x5210, R47 ;  /* 0x0000521035367816 */ /* 0x001fc4000000002f */
[----:B------:R-:W2:Y:S01]  /*163ea0*/  LDL.LU R53, [R1+0x8498] ;  /* 0x0084980001357983 */ /* 0x000ea20000300800 */
[C---:B------:R-:W-:Y:S02]  /*163eb0*/  IADD3 R12, P6, R61.reuse, R37, RZ ;  /* 0x000000253d0c7210 */ /* 0x040fe40007fde0ff */
[----:B------:R-:W-:Y:S02]  /*163ec0*/  PRMT R7, R20, 0x4210, R47 ;  /* 0x0000421014077816 */ /* 0x000fe4000000002f */
[----:B------:R-:W-:Y:S01]  /*163ed0*/  LOP3.LUT R10, R50, 0xffff, RZ, 0xc0, !PT ;  /* 0x0000ffff320a7812 */ /* 0x000fe200078ec0ff */
[----:B------:R-:W-:Y:S01]  /*163ee0*/  IMAD.X R13, R40, 0x1, R34, P6 ;  /* 0x00000001280d7824 */ /* 0x000fe200030e0622 */
[----:B------:R-:W-:Y:S02]  /*163ef0*/  LOP3.LUT R47, R30, 0xffff, RZ, 0xc0, !PT ;  /* 0x0000ffff1e2f7812 */ /* 0x000fe400078ec0ff */
[----:B------:R-:W-:Y:S01]  /*163f00*/  IADD3 R50, P6, R61, R36, RZ ;  /* 0x000000243d327210 */ /* 0x000fe20007fde0ff */
[----:B------:R0:W-:Y:S04]  /*163f10*/  STL [R1+0xc0], R7 ;  /* 0x0000c00701007387 */ /* 0x0001e80000100800 */
[----:B------:R1:W-:Y:S01]  /*163f20*/  STL.64 [R1+0xfb0], R12 ;  /* 0x000fb00c01007387 */ /* 0x0003e20000100a00 */
[----:B0-----:R-:W-:Y:S01]  /*163f30*/  PRMT R7, R51, 0x4210, R47 ;  /* 0x0000421033077816 */ /* 0x001fe2000000002f */
[----:B------:R-:W-:-:S02]  /*163f40*/  IMAD.X R51, R40, 0x1, R33, P6 ;  /* 0x0000000128337824 */ /* 0x000fc400030e0621 */
[----:B-1----:R-:W2:Y:S04]  /*163f50*/  LDL.LU R12, [R1+0x118] ;  /* 0x00011800010c7983 */ /* 0x002ea80000300800 */
[----:B------:R-:W2:Y:S04]  /*163f60*/  LDL.LU R13, [R1+0x2954] ;  /* 0x00295400010d7983 */ /* 0x000ea80000300800 */
[----:B------:R-:W2:Y:S04]  /*163f70*/  LDL.LU R14, [R1+0x2948] ;  /* 0x00294800010e7983 */ /* 0x000ea80000300800 */
[----:B------:R-:W2:Y:S01]  /*163f80*/  LDL.LU R15, [R1+0x130] ;  /* 0x00013000010f7983 */ /* 0x000ea20000300800 */
[----:B------:R-:W-:-:S03]  /*163f90*/  PRMT R0, R0, 0x5210, R47 ;  /* 0x0000521000007816 */ /* 0x000fc6000000002f */
[----:B------:R0:W-:Y:S01]  /*163fa0*/  STL.64 [R1+0xfa8], R50 ;  /* 0x000fa83201007387 */ /* 0x0001e20000100a00 */
[----:B------:R-:W-:Y:S02]  /*163fb0*/  PRMT R5, R5, 0x5210, R10 ;  /* 0x0000521005057816 */ /* 0x000fe4000000000a */
[----:B------:R-:W-:Y:S02]  /*163fc0*/  LOP3.LUT R47, R31, 0xffff, RZ, 0xc0, !PT ;  /* 0x0000ffff1f2f7812 */ /* 0x000fe400078ec0ff */
[----:B------:R-:W-:Y:S01]  /*163fd0*/  IADD3 R30, P6, R61, R35, RZ ;  /* 0x000000233d1e7210 */ /* 0x000fe20007fde0ff */
[----:B0-----:R-:W2:Y:S04]  /*163fe0*/  LDL.LU.64 R50, [R1+0x8490] ;  /* 0x0084900001327983 */ /* 0x001ea80000300a00 */
[----:B------:R-:W-:Y:S01]  /*163ff0*/  IMAD.X R31, R40, 0x1, R32, P6 ;  /* 0x00000001281f7824 */ /* 0x000fe200030e0620 */
[----:B----4-:R-:W-:-:S02]  /*164000*/  PRMT R4, R4, 0x4210, R10 ;  /* 0x0000421004047816 */ /* 0x010fc4000000000a */
[----:B------:R-:W-:Y:S02]  /*164010*/  LOP3.LUT R10, R52, 0xffff, RZ, 0xc0, !PT ;  /* 0x0000ffff340a7812 */ /* 0x000fe400078ec0ff */
[----:B------:R-:W4:Y:S02]  /*164020*/  LDL.LU R52, [R1+0x11c] ;  /* 0x00011c0001347983 */ /* 0x000f240000300800 */
[----:B---3--:R-:W-:Y:S02]  /*164030*/  PRMT R56, R56, 0x4210, R10 ;  /* 0x0000421038387816 */ /* 0x008fe4000000000a */
[----:B--2---:R-:W-:-:S05]  /*164040*/  PRMT R53, R53, 0x4210, R47 ;  /* 0x0000421035357816 */ /* 0x004fca000000002f */
[----:B------:R-:W-:Y:S04]  /*164050*/  STL [R1+0x840c], R53 ;  /* 0x00840c3501007387 */ /* 0x000fe80000100800 */
[----:B------:R-:W-:Y:S04]  /*164060*/  STL [R1+0x8410], R56 ;  /* 0x0084103801007387 */ /* 0x000fe80000100800 */
[----:B------:R0:W-:Y:S04]  /*164070*/  STL.64 [R1+0xfd8], R30 ;  /* 0x000fd81e01007387 */ /* 0x0001e80000100a00 */
[----:B0-----:R-:W2:Y:S01]  /*164080*/  LDL.LU.64 R30, [R1+0x8488] ;  /* 0x00848800011e7983 */ /* 0x001ea20000300a00 */
[----:B------:R-:W-:-:S03]  /*164090*/  PRMT R49, R49, 0x5210, R10 ;  /* 0x0000521031317816 */ /* 0x000fc6000000000a */
[----:B------:R-:W3:Y:S01]  /*1640a0*/  LDL.LU R20, [R1+0x294c] ;  /* 0x00294c0001147983 */ /* 0x000ee20000300800 */
[----:B------:R-:W-:-:S04]  /*1640b0*/  LOP3.LUT R10, R11, 0xffff, RZ, 0xc0, !PT ;  /* 0x0000ffff0b0a7812 */ /* 0x000fc800078ec0ff */
[----:B------:R-:W-:Y:S02]  /*1640c0*/  PRMT R58, R58, 0x5210, R10 ;  /* 0x000052103a3a7816 */ /* 0x000fe4000000000a */
[----:B------:R-:W-:Y:S02]  /*1640d0*/  PRMT R50, R50, 0x5210, R47 ;  /* 0x0000521032327816 */ /* 0x000fe4000000002f */
[----:B------:R-:W-:Y:S02]  /*1640e0*/  LOP3.LUT R47, R21, 0xffff, RZ, 0xc0, !PT ;  /* 0x0000ffff152f7812 */ /* 0x000fe400078ec0ff */
[----:B------:R-:W3:Y:S02]  /*1640f0*/  LDL.LU R21, [R1+0x614] ;  /* 0x0006140001157983 */ /* 0x000ee40000300800 */
[--C-:B------:R-:W-:Y:S02]  /*164100*/  PRMT R55, R55, 0x4210, R47.reuse ;  /* 0x0000421037377816 */ /* 0x100fe4000000002f */
[----:B------:R-:W-:-:S03]  /*164110*/  PRMT R48, R48, 0x5210, R47 ;  /* 0x0000521030307816 */ /* 0x000fc6000000002f */
[----:B------:R-:W-:Y:S04]  /*164120*/  STL [R1+0x8414], R55 ;  /* 0x0084143701007387 */ /* 0x000fe80000100800 */
[----:B------:R-:W-:Y:S04]  /*164130*/  STL [R1+0x8388], R50 ;  /* 0x0083883201007387 */ /* 0x000fe80000100800 */
[----:B------:R0:W-:Y:S02]  /*164140*/  STL.64 [R1+0x8380], R48 ;  /* 0x0083803001007387 */ /* 0x0001e40000100a00 */
[----:B0-----:R-:W-:-:S02]  /*164150*/  PRMT R48, R12, 0x4210, R10 ;  /* 0x000042100c307816 */ /* 0x001fc4000000000a */
[----:B------:R-:W3:Y:S04]  /*164160*/  LDL.LU R12, [R1+0x100] ;  /* 0x00010000010c7983 */ /* 0x000ee80000300800 */
[----:B------:R-:W-:Y:S01]  /*164170*/  STL [R1+0x8418], R58 ;  /* 0x0084183a01007387 */ /* 0x000fe20000100800 */
[----:B--2---:R-:W-:-:S05]  /*164180*/  IADD3 R10, P6, R61, R31, RZ ;  /* 0x0000001f3d0a7210 */ /* 0x004fca0007fde0ff */
[----:B------:R-:W-:-:S05]  /*164190*/  IMAD.X R11, R40, 0x1, R28, P6 ;  /* 0x00000001280b7824 */ /* 0x000fca00030e061c */
[----:B------:R0:W-:Y:S04]  /*1641a0*/  STL.64 [R1+0xfd0], R10 ;  /* 0x000fd00a01007387 */ /* 0x0001e80000100a00 */
[----:B------:R-:W2:Y:S04]  /*1641b0*/  LDL.LU R55, [R1+0x910] ;  /* 0x0009100001377983 */ /* 0x000ea80000300800 */
[----:B------:R-:W2:Y:S04]  /*1641c0*/  LDL.LU R56, [R1+0x36c] ;  /* 0x00036c0001387983 */ /* 0x000ea80000300800 */
[----:B0-----:R-:W2:Y:S01]  /*1641d0*/  LDL.LU R10, [R1+0x114] ;  /* 0x00011400010a7983 */ /* 0x001ea20000300800 */
[----:B------:R-:W-:-:S02]  /*1641e0*/  LOP3.LUT R14, R14, 0xffff, RZ, 0xc0, !PT ;  /* 0x0000ffff0e0e7812 */ /* 0x000fc400078ec0ff */
[----:B------:R-:W-:Y:S01]  /*1641f0*/  LOP3.LUT R47, R13, 0xffff, RZ, 0xc0, !PT ;  /* 0x0000ffff0d2f7812 */ /* 0x000fe200078ec0ff */
[----:B------:R-:W2:Y:S01]  /*164200*/  LDL.LU R11, [R1+0x14] ;  /* 0x00001400010b7983 */ /* 0x000ea20000300800 */
[--C-:B----4-:R-:W-:Y:S02]  /*164210*/  PRMT R50, R52, 0x4210, R14.reuse ;  /* 0x0000421034327816 */ /* 0x110fe4000000000e */
[----:B------:R-:W-:Y:S01]  /*164220*/  IADD3 R52, P6, R61, R30, RZ ;  /* 0x0000001e3d347210 */ /* 0x000fe20007fde0ff */
[----:B------:R-:W4:Y:S01]  /*164230*/  LDL.LU R13, [R1+0x104] ;  /* 0x00010400010d7983 */ /* 0x000f220000300800 */
[----:B------:R-:W-:Y:S02]  /*164240*/  PRMT R3, R3, 0x5210, R14 ;  /* 0x0000521003037816 */ /* 0x000fe4000000000e */
[----:B------:R-:W-:Y:S01]  /*164250*/  PRMT R49, R15, 0x4210, R47 ;  /* 0x000042100f317816 */ /* 0x000fe2000000002f */
[----:B------:R-:W-:Y:S01]  /*164260*/  IMAD.X R53, R40, 0x1, R27, P6 ;  /* 0x0000000128357824 */ /* 0x000fe200030e061b */
[----:B------:R-:W-:Y:S01]  /*164270*/  PRMT R6, R6, 0x5210, R47 ;  /* 0x0000521006067816 */ /* 0x000fe2000000002f */
[----:B------:R-:W4:Y:S01]  /*164280*/  LDL.LU R14, [R1+0xff0] ;  /* 0x000ff000010e7983 */ /* 0x000f220000300800 */
[----:B---3--:R-:W-:-:S03]  /*164290*/  LOP3.LUT R47, R20, 0xffff, RZ, 0xc0, !PT ;  /* 0x0000ffff142f7812 */ /* 0x008fc600078ec0ff */
[----:B------:R0:W-:Y:S01]  /*1642a0*/  STL [R1+0x841c], R3 ;  /* 0x00841c0301007387 */ /* 0x0001e20000100800 */
[----:B------:R-:W-:-:S03]  /*1642b0*/  PRMT R51, R51, 0x4210, R47 ;  /* 0x0000421033337816 */ /* 0x000fc6000000002f */
[----:B------:R-:W3:Y:S01]  /*1642c0*/  LDL.LU R15, [R1+0xf9c] ;  /* 0x000f9c00010f7983 */ /* 0x000ee20000300800 */
[----:B------:R-:W-:-:S03]  /*1642d0*/  PRMT R2, R2, 0x5210, R47 ;  /* 0x0000521002027816 */ /* 0x000fc6000000002f */
[----:B------:R1:W-:Y:S01]  /*1642e0*/  STL.64 [R1+0x1000], R52 ;  /* 0x0010003401007387 */ /* 0x0003e20000100a00 */
[----:B0-----:R-:W-:-:S03]  /*1642f0*/  LOP3.LUT R3, R21, 0xffff, RZ, 0xc0, !PT ;  /* 0x0000ffff15037812 */ /* 0x001fc600078ec0ff */
[----:B-1----:R-:W3:Y:S01]  /*164300*/  LDL.LU R52, [R1+0xcc] ;  /* 0x0000cc0001347983 */ /* 0x002ee20000300800 */
[----:B------:R-:W-:-:S03]  /*164310*/  PRMT R12, R12, 0x4210, R3 ;  /* 0x000042100c0c7816 */ /* 0x000fc60000000003 */
[----:B------:R-:W3:Y:S04]  /*164320*/  LDL.LU R20, [R1+0xdc] ;  /* 0x0000dc0001147983 */ /* 0x000ee80000300800 */
[----:B------:R-:W3:Y:S04]  /*164330*/  LDL.LU R21, [R1+0x58] ;  /* 0x0000580001157983 */ /* 0x000ee80000300800 */
[----:B------:R0:W-:Y:S04]  /*164340*/  STL.64 [R1+0x8398], R50 ;  /* 0x0083983201007387 */ /* 0x0001e80000100a00 */
[----:B------:R-:W-:Y:S04]  /*164350*/  STL.64 [R1+0x8390], R48 ;  /* 0x0083903001007387 */ /* 0x000fe80000100a00 */
[----:B------:R1:W-:Y:S01]  /*164360*/  STL [R1+0x8420], R2 ;  /* 0x0084200201007387 */ /* 0x0003e20000100800 */
[----:B0-----:R-:W-:-:S03]  /*164370*/  IADD3 R50, P6, R61, R29, RZ ;  /* 0x0000001d3d327210 */ /* 0x001fc60007fde0ff */
[----:B-1----:R-:W3:Y:S01]  /*164380*/  LDL.LU R2, [R1+0xbfc] ;  /* 0x000bfc0001027983 */ /* 0x002ee20000300800 */
[----:B------:R-:W-:-:S03]  /*164390*/  PRMT R48, R25, 0x5210, R3 ;  /* 0x0000521019307816 */ /* 0x000fc60000000003 */
[----:B------:R-:W3:Y:S04]  /*1643a0*/  LDL.LU R53, [R1+0x1038] ;  /* 0x0010380001357983 */ /* 0x000ee80000300800 */
[----:B------:R0:W-:Y:S01]  /*1643b0*/  STL [R1+0x60], R12 ;  /* 0x0000600c01007387 */ /* 0x0001e20000100800 */
[----:B------:R-:W-:-:S03]  /*1643c0*/  IMAD.X R51, R40, 0x1, R26, P6 ;  /* 0x0000000128337824 */ /* 0x000fc600030e061a */
[----:B0-----:R-:W3:Y:S04]  /*1643d0*/  LDL.LU R12, [R1+0xe4] ;  /* 0x0000e400010c7983 */ /* 0x001ee80000300800 */
[----:B------:R-:W3:Y:S04]  /*1643e0*/  LDL.LU R25, [R1+0x8484] ;  /* 0x0084840001197983 */ /* 0x000ee80000300800 */
[----:B------:R-:W3:Y:S04]  /*1643f0*/  LDL.LU R58, [R1+0x108] ;  /* 0x00010800013a7983 */ /* 0x000ee80000300800 */
[----:B------:R0:W-:Y:S01]  /*164400*/  STL.64 [R1+0xff8], R50 ;  /* 0x000ff83201007387 */ /* 0x0001e20000100a00 */
[----:B--2---:R-:W-:-:S02]  /*164410*/  LOP3.LUT R47, R55, 0xffff, RZ, 0xc0, !PT ;  /* 0x0000ffff372f7812 */ /* 0x004fc400078ec0ff */
[----:B------:R-:W-:Y:S02]  /*164420*/  LOP3.LUT R3, R56, 0xffff, RZ, 0xc0, !PT ;  /* 0x0000ffff38037812 */ /* 0x000fe400078ec0ff */
[----:B0-----:R-:W-:-:S05]  /*164430*/  PRMT R50, R10, 0x4210, R47 ;  /* 0x000042100a327816 */ /* 0x001fca000000002f */
[----:B------:R0:W-:Y:S02]  /*164440*/  STL [R1+0x64], R50 ;  /* 0x0000643201007387 */ /* 0x0001e40000100800 */
[--C-:B0-----:R-:W-:Y:S02]  /*164450*/  PRMT R50, R24, 0x5210, R3.reuse ;  /* 0x0000521018327816 */ /* 0x101fe40000000003 */
[----:B------:R-:W2:Y:S01]  /*164460*/  LDL.LU R24, [R1+0x8480] ;  /* 0x0084800001187983 */ /* 0x000ea20000300800 */
[----:B----4-:R-:W-:-:S05]  /*164470*/  PRMT R10, R13, 0x4210, R3 ;  /* 0x000042100d0a7816 */ /* 0x010fca0000000003 */
[----:B------:R3:W-:Y:S01]  /*164480*/  STL [R1+0x68], R10 ;  /* 0x0000680a01007387 */ /* 0x0007e20000100800 */
[----:B------:R-:W-:Y:S02]  /*164490*/  PRMT R49, R11, 0x5210, R47 ;  /* 0x000052100b317816 */ /* 0x000fe4000000002f */
[----:B------:R-:W-:Y:S01]  /*1644a0*/  LOP3.LUT R47, R14, 0xffff, RZ, 0xc0, !PT ;  /* 0x0000ffff0e2f7812 */ /* 0x000fe200078ec0ff */
[----:B------:R-:W4:Y:S04]  /*1644b0*/  LDL.LU R51, [R1+0x103c] ;  /* 0x00103c0001337983 */ /* 0x000f280000300800 */
[----:B------:R-:W4:Y:S04]  /*1644c0*/  LDL.LU R3, [R1+0xff4] ;  /* 0x000ff40001037983 */ /* 0x000f280000300800 */
[----:B------:R-:W4:Y:S01]  /*1644d0*/  LDL.LU R14, [R1+0x10c] ;  /* 0x00010c00010e7983 */ /* 0x000f220000300800 */
[----:B------:R-:W-:-:S02]  /*1644e0*/  PRMT R55, R43, 0x5210, R47 ;  /* 0x000052102b377816 */ /* 0x000fc4000000002f */
[----:B---3--:R-:W-:-:S05]  /*1644f0*/  IADD3 R10, P6, R61, R25, RZ ;  /* 0x000000193d0a7210 */ /* 0x008fca0007fde0ff */
[----:B------:R-:W-:-:S05]  /*164500*/  IMAD.X R11, R40, 0x1, R23, P6 ;  /* 0x00000001280b7824 */ /* 0x000fca00030e0617 */
[----:B------:R0:W-:Y:S02]  /*164510*/  STL.64 [R1+0x1020], R10 ;  /* 0x0010200a01007387 */ /* 0x0001e40000100a00 */
[----:B0-----:R-:W-:Y:S02]  /*164520*/  LOP3.LUT R10, R15, 0xffff, RZ, 0xc0, !PT ;  /* 0x0000ffff0f0a7812 */ /* 0x001fe400078ec0ff */
[----:B------:R-:W3:Y:S02]  /*164530*/  LDL.LU R15, [R1+0x110] ;  /* 0x00011000010f7983 */ /* 0x000ee40000300800 */
[--C-:B------:R-:W-:Y:S02]  /*164540*/  PRMT R13, R20, 0x4210, R10.reuse ;  /* 0x00004210140d7816 */ /* 0x100fe4000000000a */
[----:B------:R-:W-:Y:S01]  /*164550*/  PRMT R56, R21, 0x5210, R10 ;  /* 0x0000521015387816 */ /* 0x000fe2000000000a */
[----:B------:R-:W-:Y:S04]  /*164560*/  STL [R1+0x8428], R55 ;  /* 0x0084283701007387 */ /* 0x000fe80000100800 */
[----:B------:R-:W3:Y:S04]  /*164570*/  LDL.LU R10, [R1+0x2af8] ;  /* 0x002af800010a7983 */ /* 0x000ee80000300800 */
[----:B------:R-:W3:Y:S04]  /*164580*/  LDL.LU R11, [R1+0x5c] ;  /* 0x00005c00010b7983 */ /* 0x000ee80000300800 */
[----:B------:R-:W-:Y:S01]  /*164590*/  STL [R1+0x842c], R56 ;  /* 0x00842c3801007387 */ /* 0x000fe20000100800 */
[----:B--2---:R-:W-:-:S05]  /*1645a0*/  IADD3 R20, P6, R61, R24, RZ ;  /* 0x000000183d147210 */ /* 0x004fca0007fde0ff */
[----:B------:R-:W-:-:S05]  /*1645b0*/  IMAD.X R21, R40, 0x1, R22, P6 ;  /* 0x0000000128157824 */ /* 0x000fca00030e0616 */
[----:B------:R0:W-:Y:S04]  /*1645c0*/  STL.64 [R1+0x1018], R20 ;  /* 0x0010181401007387 */ /* 0x0001e80000100a00 */
[----:B0-----:R-:W2:Y:S01]  /*1645d0*/  LDL.LU.64 R20, [R1+0x8478] ;  /* 0x0084780001147983 */ /* 0x001ea20000300a00 */
[----:B------:R-:W-:Y:S02]  /*1645e0*/  LOP3.LUT R43, R2, 0xffff, RZ, 0xc0, !PT ;  /* 0x0000ffff022b7812 */ /* 0x000fe400078ec0ff */
[----:B------:R-:W-:Y:S02]  /*1645f0*/  PRMT R52, R52, 0x4210, R47 ;  /* 0x0000421034347816 */ /* 0x000fe4000000002f */
[----:B------:R-:W-:Y:S02]  /*164600*/  LOP3.LUT R47, R53, 0xffff, RZ, 0xc0, !PT ;  /* 0x0000ffff352f7812 */ /* 0x000fe400078ec0ff */
[----:B------:R-:W-:-:S02]  /*164610*/  PRMT R53, R46, 0x5210, R43 ;  /* 0x000052102e357816 */ /* 0x000fc4000000002b */
[----:B------:R-:W3:Y:S04]  /*164620*/  LDL.LU R46, [R1+0x2b04] ;  /* 0x002b0400012e7983 */ /* 0x000ee80000300800 */
[----:B------:R0:W-:Y:S01]  /*164630*/  STL [R1+0x8424], R53 ;  /* 0x0084243501007387 */ /* 0x0001e20000100800 */
[----:B------:R-:W-:Y:S02]  /*164640*/  PRMT R2, R58, 0x4210, R47 ;  /* 0x000042103a027816 */ /* 0x000fe4000000002f */
[----:B------:R-:W-:Y:S01]  /*164650*/  PRMT R12, R12, 0x4210, R43 ;  /* 0x000042100c0c7816 */ /* 0x000fe2000000002b */
[----:B------:R-:W3:Y:S04]  /*164660*/  LDL.LU R56, [R1+0x134] ;  /* 0x0001340001387983 */ /* 0x000ee80000300800 */
[----:B------:R-:W3:Y:S01]  /*164670*/  LDL.LU R58, [R1+0x6c] ;  /* 0x00006c00013a7983 */ /* 0x000ee20000300800 */
[----:B0-----:R-:W-:-:S03]  /*164680*/  PRMT R53, R42, 0x5210, R47 ;  /* 0x000052102a357816 */ /* 0x001fc6000000002f */
[----:B------:R-:W-:Y:S04]  /*164690*/  STL [R1+0x40], R2 ;  /* 0x0000400201007387 */ /* 0x000fe80000100800 */
[----:B------:R-:W3:Y:S04]  /*1646a0*/  LDL.LU R47, [R1+0xc] ;  /* 0x00000c00012f7983 */ /* 0x000ee80000300800 */
[----:B------:R-:W-:Y:S01]  /*1646b0*/  STL [R1+0x8430], R53 ;  /* 0x0084303501007387 */ /* 0x000fe20000100800 */
[----:B--2---:R-:W-:-:S05]  /*1646c0*/  IADD3 R42, P6, R61, R21, RZ ;  /* 0x000000153d2a7210 */ /* 0x004fca0007fde0ff */
[----:B------:R-:W-:-:S05]  /*1646d0*/  IMAD.X R43, R40, 0x1, R18, P6 ;  /* 0x00000001282b7824 */ /* 0x000fca00030e0612 */
[----:B------:R4:W-:Y:S04]  /*1646e0*/  STL.64 [R1+0x1050], R42 ;  /* 0x0010502a01007387 */ /* 0x0009e80000100a00 */
[----:B------:R-:W2:Y:S01]  /*1646f0*/  LDL.LU R55, [R1+0x914] ;  /* 0x0009140001377983 */ /* 0x000ea20000300800 */
[----:B----4-:R-:W-:Y:S02]  /*164700*/  LOP3.LUT R42, R51, 0xffff, RZ, 0xc0, !PT ;  /* 0x0000ffff332a7812 */ /* 0x010fe400078ec0ff */
[----:B------:R-:W-:Y:S01]  /*164710*/  LOP3.LUT R43, R3, 0xffff, RZ, 0xc0, !PT ;  /* 0x0000ffff032b7812 */ /* 0x000fe200078ec0ff */
[----:B------:R-:W4:Y:S01]  /*164720*/  LDL.LU R51, [R1+0x140] ;  /* 0x0001400001337983 */ /* 0x000f220000300800 */
[----:B------:R-:W-:Y:S02]  /*164730*/  PRMT R3, R14, 0x4210, R42 ;  /* 0x000042100e037816 */ /* 0x000fe4000000002a */
[----:B------:R-:W-:-:S02]  /*164740*/  IADD3 R14, P6, R61, R20, RZ ;  /* 0x000000143d0e7210 */ /* 0x000fc40007fde0ff */
[----:B------:R-:W-:Y:S02]  /*164750*/  PRMT R2, R45, 0x5210, R42 ;  /* 0x000052102d027816 */ /* 0x000fe4000000002a */
[----:B------:R-:W2:Y:S01]  /*164760*/  LDL.LU R45, [R1+0x2afc] ;  /* 0x002afc00012d7983 */ /* 0x000ea20000300800 */
[--C-:B---3--:R-:W-:Y:S01]  /*164770*/  PRMT R53, R15, 0x4210, R43.reuse ;  /* 0x000042100f357816 */ /* 0x108fe2000000002b */
[----:B------:R-:W-:Y:S02]  /*164780*/  IMAD.X R15, R40, 0x1, R16, P6 ;  /* 0x00000001280f7824 */ /* 0x000fe400030e0610 */
[----:B------:R0:W-:Y:S04]  /*164790*/  STL [R1+0x44], R3 ;  /* 0x0000440301007387 */ /* 0x0001e80000100800 */
[----:B------:R-:W3:Y:S01]  /*1647a0*/  LDL.LU R42, [R1+0xf98] ;  /* 0x000f9800012a7983 */ /* 0x000ee20000300800 */
[----:B0-----:R-:W-:-:S03]  /*1647b0*/  PRMT R3, R41, 0x5210, R43 ;  /* 0x0000521029037816 */ /* 0x001fc6000000002b */
[----:B------:R-:W4:Y:S04]  /*1647c0*/  LDL.LU R41, [R1+0x2b00] ;  /* 0x002b000001297983 */ /* 0x000f280000300800 */
[----:B------:R-:W3:Y:S04]  /*1647d0*/  LDL.LU R43, [R1+0x2920] ;  /* 0x00292000012b7983 */ /* 0x000ee80000300800 */
[----:B------:R0:W-:Y:S04]  /*1647e0*/  STL.64 [R1+0x1048], R14 ;  /* 0x0010480e01007387 */ /* 0x0001e80000100a00 */
[----:B0-----:R-:W3:Y:S01]  /*1647f0*/  LDL.LU.64 R14, [R1+0x8470] ;  /* 0x00847000010e7983 */ /* 0x001ee20000300a00 */
[----:B------:R-:W-:-:S02]  /*164800*/  PRMT R46, R59, 0x5210, R46 ;  /* 0x000052103b2e7816 */ /* 0x000fc4000000002e */
[----:B--2---:R-:W-:Y:S02]  /*164810*/  PRMT R44, R44, 0x5210, R45 ;  /* 0x000052102c2c7816 */ /* 0x004fe4000000002d */
[----:B------:R-:W-:Y:S02]  /*164820*/  PRMT R45, R11, 0x5210, R10 ;  /* 0x000052100b2d7816 */ /* 0x000fe4000000000a */
[----:B------:R-:W-:Y:S02]  /*164830*/  IADD3 R10, P6, R61, R19, RZ ;  /* 0x000000133d0a7210 */ /* 0x000fe40007fde0ff */
[----:B----4-:R-:W-:-:S03]  /*164840*/  PRMT R47, R47, 0x5210, R41 ;  /* 0x000052102f2f7816 */ /* 0x010fc60000000029 */
[----:B---3--:R-:W-:-:S05]  /*164850*/  IMAD.X R11, R40, 0x1, R15, P6 ;  /* 0x00000001280b7824 */ /* 0x008fca00030e060f */
[----:B------:R0:W-:Y:S04]  /*164860*/  STL.64 [R1+0x1040], R10 ;  /* 0x0010400a01007387 */ /* 0x0001e80000100a00 */
[----:B0-----:R-:W2:Y:S04]  /*164870*/  LDL.LU.64 R10, [R1+0x8468] ;  /* 0x00846800010a7983 */ /* 0x001ea80000300a00 */
[----:B------:R0:W-:Y:S04]  /*164880*/  STL.64 [R1+0x83e0], R46 ;  /* 0x0083e02e01007387 */ /* 0x0001e80000100a00 */
[----:B------:R1:W-:Y:S01]  /*164890*/  STL.64 [R1+0x83d8], R44 ;  /* 0x0083d82c01007387 */ /* 0x0003e20000100a00 */
[----:B0-----:R-:W-:Y:S01]  /*1648a0*/  IMAD.MOV.U32 R46, RZ, RZ, R12 ;  /* 0x000000ffff2e7224 */ /* 0x001fe200078e000c */
[----:B------:R-:W-:Y:S01]  /*1648b0*/  IADD3 R12, P6, R61, R17, RZ ;  /* 0x000000113d0c7210 */ /* 0x000fe20007fde0ff */
[----:B-1----:R-:W-:-:S02]  /*1648c0*/  IMAD.MOV.U32 R44, RZ, RZ, R52 ;  /* 0x000000ffff2c7224 */ /* 0x002fc400078e0034 */
[----:B------:R-:W-:Y:S01]  /*1648d0*/  IMAD.MOV.U32 R45, RZ, RZ, R13 ;  /* 0x000000ffff2d7224 */ /* 0x000fe200078e000d */
[----:B------:R-:W3:Y:S01]  /*1648e0*/  LDL.LU R52, [R1+0x8460] ;  /* 0x0084600001347983 */ /* 0x000ee20000300800 */
[----:B------:R-:W-:-:S05]  /*1648f0*/  IMAD.X R13, R40, 0x1, R14, P6 ;  /* 0x00000001280d7824 */ /* 0x000fca00030e060e */
[----:B------:R0:W-:Y:S04]  /*164900*/  STL.64 [R1+0x1038], R12 ;  /* 0x0010380c01007387 */ /* 0x0001e80000100a00 */
[----:B0-----:R-:W4:Y:S01]  /*164910*/  LDL.LU.64 R12, [R1+0x8458] ;  /* 0x00845800010c7983 */ /* 0x001f220000300a00 */
[----:B------:R-:W-:Y:S02]  /*164920*/  LOP3.LUT R42, R42, 0xffff, RZ, 0xc0, !PT ;  /* 0x0000ffff2a2a7812 */ /* 0x000fe400078ec0ff */
[----:B------:R-:W-:-:S04]  /*164930*/  LOP3.LUT R41, R43, 0xffff, RZ, 0xc0, !PT ;  /* 0x0000ffff2b297812 */ /* 0x000fc800078ec0ff */
[--C-:B------:R-:W-:Y:S02]  /*164940*/  PRMT R56, R56, 0x4210, R41.reuse ;  /* 0x0000421038387816 */ /* 0x100fe40000000029 */
[----:B------:R-:W-:Y:S02]  /*164950*/  PRMT R58, R58, 0x5210, R41 ;  /* 0x000052103a3a7816 */ /* 0x000fe40000000029 */
[----:B------:R-:W-:-:S04]  /*164960*/  LOP3.LUT R41, R55, 0xffff, RZ, 0xc0, !PT ;  /* 0x0000ffff37297812 */ /* 0x000fc800078ec0ff */
[--C-:B------:R-:W-:Y:S02]  /*164970*/  PRMT R55, R51, 0x4210, R41.reuse ;  /* 0x0000421033377816 */ /* 0x100fe40000000029 */
[----:B------:R-:W-:Y:S02]  /*164980*/  PRMT R51, R57, 0x5210, R41 ;  /* 0x0000521039337816 */ /* 0x000fe40000000029 */
[----:B---3--:R-:W-:-:S05]  /*164990*/  PRMT R47, R52, 0x4210, R42 ;  /* 0x00004210342f7816 */ /* 0x008fca000000002a */
[----:B------:R4:W-:Y:S01]  /*1649a0*/  STL.64 [R1+0x83f0], R46 ;  /* 0x0083f02e01007387 */ /* 0x0009e20000100a00 */
[----:B------:R-:W-:Y:S02]  /*1649b0*/  PRMT R52, R60, 0x5210, R42 ;  /* 0x000052103c347816 */ /* 0x000fe4000000002a */
[----:B----4-:R-:W-:-:S05]  /*1649c0*/  IADD3 R46, P6, R61, R13, RZ ;  /* 0x0000000d3d2e7210 */ /* 0x010fca0007fde0ff */
[C---:B--2---:R-:W-:Y:S01]  /*1649d0*/  IMAD.X R47, R40.reuse, 0x1, R11, P6 ;  /* 0x00000001282f7824 */ /* 0x044fe200030e060b */
[C---:B------:R-:W-:Y:S01]  /*1649e0*/  IADD3 R42, P6, R61.reuse, R12, RZ ;  /* 0x0000000c3d2a7210 */ /* 0x040fe20007fde0ff */
[----:B------:R0:W-:Y:S04]  /*1649f0*/  STL.64 [R1+0x83e8], R44 ;  /* 0x0083e82c01007387 */ /* 0x0001e80000100a00 */
[----:B------:R-:W-:Y:S01]  /*164a00*/  IMAD.X R43, R40, 0x1, R9, P6 ;  /* 0x00000001282b7824 */ /* 0x000fe200030e0609 */
[----:B------:R-:W-:Y:S04]  /*164a10*/  STL.64 [R1+0xff0], R46 ;  /* 0x000ff02e01007387 */ /* 0x000fe80000100a00 */
[----:B------:R-:W-:Y:S04]  /*164a20*/  STL.64 [R1+0x83a8], R50 ;  /* 0x0083a83201007387 */ /* 0x000fe80000100a00 */
[----:B------:R-:W-:Y:S04]  /*164a30*/  STL.64 [R1+0x83a0], R48 ;  /* 0x0083a03001007387 */ /* 0x000fe80000100a00 */
[----:B------:R1:W-:Y:S01]  /*164a40*/  STL.64 [R1+0xf98], R42 ;  /* 0x000f982a01007387 */ /* 0x0003e20000100a00 */
[C---:B0-----:R-:W-:Y:S01]  /*164a50*/  VIADD R45, R61.reuse, UR4 ;  /* 0x000000043d2d7c36 */ /* 0x041fe20008000000 */
[----:B------:R-:W-:Y:S01]  /*164a60*/  ULDC.64 UR4, c[0x0][0x228] ;  /* 0x00008a0000047ab9 */ /* 0x000fe20000000a00 */
[----:B-1----:R-:W-:-:S05]  /*164a70*/  IADD3 R42, P6, R61, R10, RZ ;  /* 0x0000000a3d2a7210 */ /* 0x002fca0007fde0ff */
[----:B------:R-:W-:Y:S01]  /*164a80*/  IMAD.X R43, R40, 0x1, R8, P6 ;  /* 0x00000001282b7824 */ /* 0x000fe200030e0608 */
[----:B------:R-:W-:-:S04]  /*164a90*/  SHF.R.S32.HI R40, RZ, 0x1f, R45 ;  /* 0x0000001fff287819 */ /* 0x000fc8000001142d */
[----:B------:R0:W-:Y:S02]  /*164aa0*/  STL.64 [R1+0xbf8], R42 ;  /* 0x000bf82a01007387 */ /* 0x0001e40000100a00 */
[----:B0-----:R-:W-:-:S05]  /*164ab0*/  IADD3 R42, P6, R45, R39, RZ ;  /* 0x000000272d2a7210 */ /* 0x001fca0007fde0ff */
[----:B------:R-:W-:-:S05]  /*164ac0*/  IMAD.X R43, R40, 0x1, R38, P6 ;  /* 0x00000001282b7824 */ /* 0x000fca00030e0626 */
[----:B------:R0:W-:Y:S02]  /*164ad0*/  STL.64 [R1+0xaa0], R42 ;  /* 0x000aa02a01007387 */ /* 0x0001e40000100a00 */
[----:B0-----:R-:W-:-:S05]  /*164ae0*/  IADD3 R42, P6, R45, R37, RZ ;  /* 0x000000252d2a7210 */ /* 0x001fca0007fde0ff */
[----:B------:R-:W-:Y:S01]  /*164af0*/  IMAD.X R43, R40, 0x1, R34, P6 ;  /* 0x00000001282b7824 */ /* 0x000fe200030e0622 */
[----:B------:R-:W-:-:S05]  /*164b00*/  IADD3 R36, P6, R45, R36, RZ ;  /* 0x000000242d247210 */ /* 0x000fca0007fde0ff */
[C---:B------:R-:W-:Y:S01]  /*164b10*/  IMAD.X R37, R40.reuse, 0x1, R33, P6 ;  /* 0x0000000128257824 */ /* 0x040fe200030e0621 */
[----:B------:R-:W-:Y:S01]  /*164b20*/  IADD3 R34, P6, R45, R35, RZ ;  /* 0x000000232d227210 */ /* 0x000fe20007fde0ff */
[----:B------:R-:W-:Y:S04]  /*164b30*/  STL.64 [R1+0xa20], R42 ;  /* 0x000a202a01007387 */ /* 0x000fe80000100a00 */
[----:B------:R-:W-:-:S05]  /*164b40*/  IMAD.X R35, R40, 0x1, R32, P6 ;  /* 0x0000000128237824 */ /* 0x000fca00030e0620 */
[----:B------:R0:W-:Y:S02]  /*164b50*/  STL.64 [R1+0xa08], R34 ;  /* 0x000a082201007387 */ /* 0x0001e40000100a00 */
[----:B0-----:R-:W-:-:S05]  /*164b60*/  IADD3 R34, P6, R45, R31, RZ ;  /* 0x0000001f2d227210 */ /* 0x001fca0007fde0ff */
[----:B------:R-:W-:Y:S01]  /*164b70*/  IMAD.X R35, R40, 0x1, R28, P6 ;  /* 0x0000000128237824 */ /* 0x000fe200030e061c */
[----:B------:R-:W-:-:S05]  /*164b80*/  IADD3 R30, P6, R45, R30, RZ ;  /* 0x0000001e2d1e7210 */ /* 0x000fca0007fde0ff */
[C---:B------:R-:W-:Y:S01]  /*164b90*/  IMAD.X R31, R40.reuse, 0x1, R27, P6 ;  /* 0x00000001281f7824 */ /* 0x040fe200030e061b */
[----:B------:R-:W-:Y:S01]  /*164ba0*/  IADD3 R28, P6, R45, R29, RZ ;  /* 0x0000001d2d1c7210 */ /* 0x000fe20007fde0ff */
[----:B------:R0:W-:Y:S04]  /*164bb0*/  STL.64 [R1+0xa10], R36 ;  /* 0x000a102401007387 */ /* 0x0001e80000100a00 */
[----:B------:R-:W-:Y:S01]  /*164bc0*/  IMAD.X R29, R40, 0x1, R26, P6 ;  /* 0x00000001281d7824 */ /* 0x000fe200030e061a */
[----:B------:R-:W-:Y:S04]  /*164bd0*/  STL.64 [R1+0xa00], R34 ;  /* 0x000a002201007387 */ /* 0x000fe80000100a00 */
[----:B------:R-:W2:Y:S04]  /*164be0*/  LDL.LU R43, [R1+0x15c] ;  /* 0x00015c00012b7983 */ /* 0x000ea80000300800 */
[----:B------:R-:W-:Y:S04]  /*164bf0*/  STL.64 [R1+0x9f8], R30 ;  /* 0x0009f81e01007387 */ /* 0x000fe80000100a00 */
[----:B------:R-:W3:Y:S04]  /*164c00*/  LDL.LU R57, [R1+0x15e4] ;  /* 0x0015e40001397983 */ /* 0x000ee80000300800 */
[----:B------:R1:W-:Y:S01]  /*164c10*/  STL.64 [R1+0x9f0], R28 ;  /* 0x0009f01c01007387 */ /* 0x0003e20000100a00 */
[----:B0-----:R-:W-:-:S02]  /*164c20*/  IMAD.MOV.U32 R36, RZ, RZ, R54 ;  /* 0x000000ffff247224 */ /* 0x001fc400078e0036 */
[----:B------:R-:W-:Y:S01]  /*164c30*/  IMAD.MOV.U32 R37, RZ, RZ, R0 ;  /* 0x000000ffff257224 */ /* 0x000fe200078e0000 */
[----:B------:R-:W4:Y:S01]  /*164c40*/  LDL.LU R54, [R1+0x8450] ;  /* 0x0084500001367983 */ /* 0x000f220000300800 */
[----:B-1----:R-:W-:-:S05]  /*164c50*/  IADD3 R28, P6, R45, R25, RZ ;  /* 0x000000192d1c7210 */ /* 0x002fca0007fde0ff */
[----:B------:R-:W-:Y:S02]  /*164c60*/  IMAD.X R29, R40, 0x1, R23, P6 ;  /* 0x00000001281d7824 */ /* 0x000fe400030e0617 */
[----:B------:R-:W-:-:S03]  /*164c70*/  IMAD.MOV.U32 R38, RZ, RZ, R5 ;  /* 0x000000ffff267224 */ /* 0x000fc600078e0005 */
[----:B------:R-:W-:Y:S04]  /*164c80*/  STL.64 [R1+0x9e0], R28 ;  /* 0x0009e01c01007387 */ /* 0x000fe80000100a00 */
[----:B------:R-:W4:Y:S04]  /*164c90*/  LDL.LU R0, [R1+0x844c] ;  /* 0x00844c0001007983 */ /* 0x000f280000300800 */
[----:B------:R-:W2:Y:S01]  /*164ca0*/  LDL.LU R5, [R1+0x8448] ;  /* 0x0084480001057983 */ /* 0x000ea20000300800 */
[----:B------:R-:W-:-:S03]  /*164cb0*/  IADD3 R24, P6, R45, R24, RZ ;  /* 0x000000182d187210 */ /* 0x000fc60007fde0ff */
[----:B------:R-:W4:Y:S02]  /*164cc0*/  LDL.LU R59, [R1+0x15e0] ;  /* 0x0015e000013b7983 */ /* 0x000f240000300800 */
[----:B------:R-:W-:-:S05]  /*164cd0*/  IMAD.X R25, R40, 0x1, R22, P6 ;  /* 0x0000000128197824 */ /* 0x000fca00030e0616 */
[----:B------:R0:W-:Y:S04]  /*164ce0*/  STL.64 [R1+0x918], R24 ;  /* 0x0009181801007387 */ /* 0x0001e80000100a00 */
[----:B------:R-:W4:Y:S01]  /*164cf0*/  LDL.LU R46, [R1+0x292c] ;  /* 0x00292c00012e7983 */ /* 0x000f220000300800 */
[----:B0-----:R-:W-:-:S05]  /*164d00*/  IADD3 R24, P6, R45, R21, RZ ;  /* 0x000000152d187210 */ /* 0x001fca0007fde0ff */
[----:B------:R-:W-:Y:S01]  /*164d10*/  IMAD.X R25, R40, 0x1, R18, P6 ;  /* 0x0000000128197824 */ /* 0x000fe200030e0612 */
[----:B------:R-:W-:-:S05]  /*164d20*/  IADD3 R20, P6, R45, R20, RZ ;  /* 0x000000142d147210 */ /* 0x000fca0007fde0ff */
[----:B------:R-:W-:Y:S01]  /*164d30*/  IMAD.X R21, R40, 0x1, R16, P6 ;  /* 0x0000000128157824 */ /* 0x000fe200030e0610 */
[----:B------:R-:W-:-:S05]  /*164d40*/  IADD3 R18, P6, R45, R19, RZ ;  /* 0x000000132d127210 */ /* 0x000fca0007fde0ff */
[C---:B------:R-:W-:Y:S01]  /*164d50*/  IMAD.X R19, R40.reuse, 0x1, R15, P6 ;  /* 0x0000000128137824 */ /* 0x040fe200030e060f */
[C---:B------:R-:W-:Y:S01]  /*164d60*/  IADD3 R16, P6, R45.reuse, R17, RZ ;  /* 0x000000112d107210 */ /* 0x040fe20007fde0ff */
[----:B------:R-:W-:Y:S04]  /*164d70*/  STL.64 [R1+0x910], R24 ;  /* 0x0009101801007387 */ /* 0x000fe80000100a00 */
[----:B------:R-:W-:Y:S01]  /*164d80*/  IMAD.X R17, R40, 0x1, R14, P6 ;  /* 0x0000000128117824 */ /* 0x000fe200030e060e */
[----:B------:R-:W-:Y:S04]  /*164d90*/  STL.64 [R1+0x878], R20 ;  /* 0x0008781401007387 */ /* 0x000fe80000100a00 */
[----:B------:R-:W4:Y:S04]  /*164da0*/  LDL.LU R49, [R1+0x14f8] ;  /* 0x0014f80001317983 */ /* 0x000f280000300800 */
[----:B------:R-:W-:Y:S04]  /*164db0*/  STL.64 [R1+0x870], R18 ;  /* 0x0008701201007387 */ /* 0x000fe80000100a00 */
[----:B------:R-:W4:Y:S04]  /*164dc0*/  LDL.LU R47, [R1+0x144] ;  /* 0x00014400012f7983 */ /* 0x000f280000300800 */
[----:B------:R0:W-:Y:S04]  /*164dd0*/  STL.64 [R1+0x610], R16 ;  /* 0x0006101001007387 */ /* 0x0001e80000100a00 */
[----:B------:R-:W4:Y:S01]  /*164de0*/  LDL.LU R50, [R1+0x148] ;  /* 0x0001480001327983 */ /* 0x000f220000300800 */
[----:B0-----:R-:W-:-:S05]  /*164df0*/  IADD3 R16, P6, R45, R13, RZ ;  /* 0x0000000d2d107210 */ /* 0x001fca0007fde0ff */
[----:B------:R-:W-:Y:S01]  /*164e00*/  IMAD.X R17, R40, 0x1, R11, P6 ;  /* 0x0000000128117824 */ /* 0x000fe200030e060b */
[----:B------:R-:W-:-:S05]  /*164e10*/  IADD3 R12, P6, R45, R12, RZ ;  /* 0x0000000c2d0c7210 */ /* 0x000fca0007fde0ff */
[C---:B------:R-:W-:Y:S01]  /*164e20*/  IMAD.X R13, R40.reuse, 0x1, R9, P6 ;  /* 0x00000001280d7824 */ /* 0x040fe200030e0609 */
[----:B------:R-:W-:Y:S01]  /*164e30*/  IADD3 R60, P6, R45, R10, RZ ;  /* 0x0000000a2d3c7210 */ /* 0x000fe20007fde0ff */
[----:B------:R-:W-:Y:S04]  /*164e40*/  STL.64 [R1+0x368], R16 ;  /* 0x0003681001007387 */ /* 0x000fe80000100a00 */
[----:B------:R-:W-:Y:S01]  /*164e50*/  IMAD.X R61, R40, 0x1, R8, P6 ;  /* 0x00000001283d7824 */ /* 0x000fe200030e0608 */
[----:B------:R-:W-:Y:S04]  /*164e60*/  STL.64 [R1+0x360], R12 ;  /* 0x0003600c01007387 */ /* 0x000fe80000100a00 */
[----:B------:R-:W-:Y:S04]  /*164e70*/  STL [R1+0x80a8], R60 ;  /* 0x0080a83c01007387 */ /* 0x000fe80000100800 */
[----:B------:R-:W-:Y:S01]  /*164e80*/  STL [R1+0x80a4], R61 ;  /* 0x0080a43d01007387 */ /* 0x000fe20000100800 */
[----:B--2---:R-:W-:-:S03]  /*164e90*/  PRMT R9, R5, 0x3340, R43 ;  /* 0x0000334005097816 */ /* 0x004fc6000000002b */
[----:B------:R-:W2:Y:S01]  /*164ea0*/  LDL.LU R5, [R1+0x8444] ;  /* 0x0084440001057983 */ /* 0x000ea20000300800 */
[----:B---3--:R-:W-:Y:S02]  /*164eb0*/  LOP3.LUT R43, R57, 0xffff, RZ, 0xc0, !PT ;  /* 0x0000ffff392b7812 */ /* 0x008fe400078ec0ff */
[----:B----4-:R-:W-:Y:S01]  /*164ec0*/  LOP3.LUT R59, R59, 0xffff, RZ, 0xc0, !PT ;  /* 0x0000ffff3b3b7812 */ /* 0x010fe200078ec0ff */
[----:B------:R-:W3:Y:S01]  /*164ed0*/  LDL.LU R57, [R1+0x14d8] ;  /* 0x0014d80001397983 */ /* 0x000ee20000300800 */
[----:B------:R-:W-:Y:S01]  /*164ee0*/  PRMT R8, R43, 0x3340, R8 ;  /* 0x000033402b087816 */ /* 0x000fe20000000008 */
[----:B------:R-:W-:Y:S02]  /*164ef0*/  IMAD.MOV.U32 R41, RZ, RZ, R7 ;  /* 0x000000ffff297224 */ /* 0x000fe400078e0007 */
[----:B------:R-:W4:Y:S01]  /*164f00*/  LDL.LU R51, [R1+0x1320] ;  /* 0x0013200001337983 */ /* 0x000f220000300800 */
[----:B------:R-:W-:-:S03]  /*164f10*/  PRMT R9, R9, 0x5410, R8 ;  /* 0x0000541009097816 */ /* 0x000fc60000000008 */
[----:B------:R-:W-:Y:S01]  /*164f20*/  STL [R1+0x8360], R43 ;  /* 0x0083602b01007387 */ /* 0x000fe20000100800 */
[----:B------:R-:W-:-:S03]  /*164f30*/  PRMT R8, R59, 0x3340, R0 ;  /* 0x000033403b087816 */ /* 0x000fc60000000000 */
[----:B------:R-:W3:Y:S01]  /*164f40*/  LDL.LU R40, [R1+0xc0] ;  /* 0x0000c00001287983 */ /* 0x000ee20000300800 */
[----:B------:R-:W-:-:S03]  /*164f50*/  IMAD.MOV.U32 R42, RZ, RZ, R4 ;  /* 0x000000ffff2a7224 */ /* 0x000fc600078e0004 */
[----:B------:R-:W4:Y:S04]  /*164f60*/  LDL.LU R7, [R1+0x8440] ;  /* 0x0084400001077983 */ /* 0x000f280000300800 */
[----:B------:R-:W3:Y:S04]  /*164f70*/  LDL.LU R4, [R1+0x843c] ;  /* 0x00843c0001047983 */ /* 0x000ee80000300800 */
[----:B------:R2:W-:Y:S02]  /*164f80*/  STL [R1+0x314], R9 ;  /* 0x0003140901007387 */ /* 0x0005e40000100800 */
[----:B--2---:R-:W-:-:S02]  /*164f90*/  PRMT R9, R5, 0x5410, R8 ;  /* 0x0000541005097816 */ /* 0x004fc40000000008 */
[----:B------:R-:W3:Y:S01]  /*164fa0*/  LDL.LU R5, [R1+0x8438] ;  /* 0x0084380001057983 */ /* 0x000ee20000300800 */
[----:B------:R-:W-:-:S03]  /*164fb0*/  LOP3.LUT R8, R46, 0xffff, RZ, 0xc0, !PT ;  /* 0x0000ffff2e087812 */ /* 0x000fc600078ec0ff */
[----:B------:R-:W2:Y:S04]  /*164fc0*/  LDL.LU R32, [R1+0x14f0] ;  /* 0x0014f00001207983 */ /* 0x000ea80000300800 */
[----:B------:R0:W-:Y:S01]  /*164fd0*/  STL [R1+0x14c4], R9 ;  /* 0x0014c40901007387 */ /* 0x0001e20000100800 */
[----:B------:R-:W-:-:S03]  /*164fe0*/  PRMT R16, R47, 0x4210, R8 ;  /* 0x000042102f107816 */ /* 0x000fc60000000008 */
[----:B------:R-:W2:Y:S04]  /*164ff0*/  LDL.LU R35, [R1+0x133c] ;  /* 0x00133c0001237983 */ /* 0x000ea80000300800 */
[----:B------:R-:W2:Y:S01]  /*165000*/  LDL.LU R44, [R1+0x14c0] ;  /* 0x0014c000012c7983 */ /* 0x000ea20000300800 */
[----:B0-----:R-:W-:Y:S02]  /*165010*/  LOP3.LUT R9, R49, 0xffff, RZ, 0xc0, !PT ;  /* 0x0000ffff31097812 */ /* 0x001fe400078ec0ff */
[----:B----4-:R-:W-:Y:S01]  /*165020*/  PRMT R7, R7, 0x5210, R8 ;  /* 0x0000521007077816 */ /* 0x010fe20000000008 */
[----:B------:R-:W4:Y:S01]  /*165030*/  LDL.LU R45, [R1+0x14f4] ;  /* 0x0014f400012d7983 */ /* 0x000f220000300800 */
[----:B------:R-:W-:-:S03]  /*165040*/  PRMT R43, R50, 0x4210, R9 ;  /* 0x00004210322b7816 */ /* 0x000fc60000000009 */
[----:B------:R-:W4:Y:S04]  /*165050*/  LDL.LU R46, [R1+0x14a0] ;  /* 0x0014a000012e7983 */ /* 0x000f280000300800 */
[----:B------:R-:W4:Y:S01]  /*165060*/  LDL.LU R47, [R1+0x14cc] ;  /* 0x0014cc00012f7983 */ /* 0x000f220000300800 */
[----:B------:R-:W-:-:S03]  /*165070*/  PRMT R39, R54, 0x5210, R9 ;  /* 0x0000521036277816 */ /* 0x000fc60000000009 */
[----:B------:R-:W-:Y:S04]  /*165080*/  STL.64 [R1+0x83b8], R6 ;  /* 0x0083b80601007387 */ /* 0x000fe80000100a00 */
[----:B---3--:R-:W-:Y:S04]  /*165090*/  STL.64 [R1+0x83b0], R4 ;  /* 0x0083b00401007387 */ /* 0x008fe80000100a00 */
[----:B------:R0:W-:Y:S04]  /*1650a0*/  STL.64 [R1+0x83c8], R42 ;  /* 0x0083c82a01007387 */ /* 0x0001e80000100a00 */
[----:B------:R1:W-:Y:S04]  /*1650b0*/  STL.64 [R1+0x83c0], R40 ;  /* 0x0083c02801007387 */ /* 0x0003e80000100a00 */
[----:B------:R-:W3:Y:S01]  /*1650c0*/  LDL.LU R54, [R1+0x8434] ;  /* 0x0084340001367983 */ /* 0x000ee20000300800 */
[----:B------:R-:W-:-:S02]  /*1650d0*/  LOP3.LUT R14, R57, 0xffff, RZ, 0xc0, !PT ;  /* 0x0000ffff390e7812 */ /* 0x000fc400078ec0ff */
[----:B------:R-:W-:Y:S01]  /*1650e0*/  LOP3.LUT R15, R51, 0xffff, RZ, 0xc0, !PT ;  /* 0x0000ffff330f7812 */ /* 0x000fe200078ec0ff */
[----:B------:R-:W3:Y:S03]  /*1650f0*/  LDL.LU R33, [R1+0x14e0] ;  /* 0x0014e00001217983 */ /* 0x000ee60000300800 */
[----:B------:R-:W-:Y:S01]  /*165100*/  PRMT R8, R15, 0x3340, R0 ;  /* 0x000033400f087816 */ /* 0x000fe20000000000 */
[----:B------:R-:W3:Y:S04]  /*165110*/  LDL.LU R34, [R1+0x132c] ;  /* 0x00132c0001227983 */ /* 0x000ee80000300800 */
[----:B------:R-:W3:Y:S04]  /*165120*/  LDL.LU R48, [R1+0x14b4] ;  /* 0x0014b40001307983 */ /* 0x000ee80000300800 */
[----:B------:R-:W-:Y:S04]  /*165130*/  STL.64 [R1+0x8400], R38 ;  /* 0x0084002601007387 */ /* 0x000fe80000100a00 */
[----:B------:R-:W-:Y:S04]  /*165140*/  STL.64 [R1+0x83f8], R36 ;  /* 0x0083f82401007387 */ /* 0x000fe80000100a00 */
[----:B------:R-:W3:Y:S01]  /*165150*/  LDL R57, [R1+0x2898] ;  /* 0x0028980001397983 */ /* 0x000ee20000100800 */
[----:B--2---:R-:W-:-:S03]  /*165160*/  LOP3.LUT R18, R44, 0xffff, RZ, 0xc0, !PT ;  /* 0x0000ffff2c127812 */ /* 0x004fc600078ec0ff */
[----:B------:R-:W2:Y:S01]  /*165170*/  LDL.LU R49, [R1+0x14e4] ;  /* 0x0014e40001317983 */ /* 0x000ea20000300800 */
[----:B----4-:R-:W-:-:S03]  /*165180*/  LOP3.LUT R21, R45, 0xffff, RZ, 0xc0, !PT ;  /* 0x0000ffff2d157812 */ /* 0x010fc600078ec0ff */
[----:B------:R-:W4:Y:S01]  /*165190*/  LDL.LU R50, [R1+0x1330] ;  /* 0x0013300001327983 */ /* 0x000f220000300800 */
[----:B------:R-:W-:-:S03]  /*1651a0*/  LOP3.LUT R29, R46, 0xffff, RZ, 0xc0, !PT ;  /* 0x0000ffff2e1d7812 */ /* 0x000fc600078ec0ff */
[----:B------:R-:W4:Y:S01]  /*1651b0*/  LDL.LU R51, [R1+0x14b8] ;  /* 0x0014b80001337983 */ /* 0x000f220000300800 */
[----:B------:R-:W-:Y:S01]  /*1651c0*/  IMAD.MOV.U32 R46, RZ, RZ, R53 ;  /* 0x000000ffff2e7224 */ /* 0x000fe200078e0035 */
[----:B---3--:R-:W-:-:S04]  /*1651d0*/  LOP3.LUT R13, R54, 0xffff, RZ, 0xc0, !PT ;  /* 0x0000ffff360d7812 */ /* 0x008fc800078ec0ff */
[----:B------:R-:W-:-:S04]  /*1651e0*/  PRMT R9, R14, 0x3340, R13 ;  /* 0x000033400e097816 */ /* 0x000fc8000000000d */
[----:B------:R-:W-:-:S05]  /*1651f0*/  PRMT R54, R9, 0x5410, R8 ;  /* 0x0000541009367816 */ /* 0x000fca0000000008 */
[----:B------:R-:W-:Y:S04]  /*165200*/  STL [R1+0x8220], R54 ;  /* 0x0082203601007387 */ /* 0x000fe80000100800 */
[----:B------:R-:W3:Y:S04]  /*165210*/  LDL.LU R44, [R1+0x40] ;  /* 0x00004000012c7983 */ /* 0x000ee80000300800 */
[----:B------:R-:W3:Y:S04]  /*165220*/  LDL.LU R45, [R1+0x44] ;  /* 0x00004400012d7983 */ /* 0x000ee80000300800 */
[----:B------:R-:W2:Y:S01]  /*165230*/  LDL.LU R53, [R1+0x8430] ;  /* 0x0084300001357983 */ /* 0x000ea20000300800 */
[----:B------:R-:W-:Y:S01]  /*165240*/  LOP3.LUT R22, R47, 0xffff, RZ, 0xc0, !PT ;  /* 0x0000ffff2f167812 */ /* 0x000fe200078ec0ff */
[----:B------:R-:W-:-:S02]  /*165250*/  IMAD.MOV.U32 R47, RZ, RZ, R56 ;  /* 0x000000ffff2f7224 */ /* 0x000fc400078e0038 */
[----:B------:R-:W4:Y:S01]  /*165260*/  LDL.LU R56, [R1+0x842c] ;  /* 0x00842c0001387983 */ /* 0x000f220000300800 */
[----:B0-----:R-:W-:-:S03]  /*165270*/  IMAD.MOV.U32 R43, RZ, RZ, R55 ;  /* 0x000000ffff2b7224 */ /* 0x001fc600078e0037 */
[----:B-1----:R-:W4:Y:S04]  /*165280*/  LDL.LU R40, [R1+0x60] ;  /* 0x0000600001287983 */ /* 0x002f280000300800 */
[----:B------:R-:W4:Y:S04]  /*165290*/  LDL.LU R41, [R1+0x64] ;  /* 0x0000640001297983 */ /* 0x000f280000300800 */
[----:B------:R-:W4:Y:S04]  /*1652a0*/  LDL.LU R42, [R1+0x68] ;  /* 0x00006800012a7983 */ /* 0x000f280000300800 */
[----:B------:R-:W4:Y:S04]  /*1652b0*/  LDL.LU R55, [R1+0x8428] ;  /* 0x0084280001377983 */ /* 0x000f280000300800 */
[----:B------:R-:W0:Y:S01]  /*1652c0*/  LDS.128 R36, [R57] ;  /* 0x0000000039247984 */ /* 0x000e220000000c00 */
[----:B------:R-:W-:Y:S01]  /*1652d0*/  NOP ;  /* 0x0000000000007918 */ /* 0x000fe20000000000 */
[----:B--2---:R-:W-:-:S02]  /*1652e0*/  IMAD.MOV.U32 R4, RZ, RZ, R53 ;  /* 0x000000ffff047224 */ /* 0x004fc400078e0035 */
[----:B------:R-:W2:Y:S04]  /*1652f0*/  LDL.LU R53, [R1+0x8424] ;  /* 0x0084240001357983 */ /* 0x000ea80000300800 */
[----:B---3--:R-:W-:Y:S01]  /*165300*/  STSM.16.M88.4 [R57], R44 ;  /* 0x0000002c39007844 */ /* 0x008fe20000000200 */
[----:B------:R-:W-:-:S03]  /*165310*/  NOP ;  /* 0x0000000000007918 */ /* 0x000fc60000000000 */
[----:B------:R-:W1:Y:S01]  /*165320*/  LDS.128 R44, [R57] ;  /* 0x00000000392c7984 */ /* 0x000e620000000c00 */
[----:B------:R-:W-:Y:S01]  /*165330*/  IMAD.MOV.U32 R5, RZ, RZ, R2 ;  /* 0x000000ffff057224 */ /* 0x000fe200078e0002 */
[----:B------:R-:W-:Y:S01]  /*165340*/  LOP3.LUT R25, R48, 0xffff, RZ, 0xc0, !PT ;  /* 0x0000ffff30197812 */ /* 0x000fe200078ec0ff */
[----:B------:R-:W-:Y:S01]  /*165350*/  IMAD.MOV.U32 R6, RZ, RZ, R3 ;  /* 0x000000ffff067224 */ /* 0x000fe200078e0003 */
[----:B------:R-:W3:Y:S01]  /*165360*/  LDL.LU R2, [R1+0x8420] ;  /* 0x0084200001027983 */ /* 0x000ee20000300800 */
[----:B------:R-:W-:Y:S01]  /*165370*/  IMAD.MOV.U32 R7, RZ, RZ, R58 ;  /* 0x000000ffff077224 */ /* 0x000fe200078e003a */
[----:B------:R-:W-:Y:S01]  /*165380*/  LOP3.LUT R17, R32, 0xffff, RZ, 0xc0, !PT ;  /* 0x0000ffff20117812 */ /* 0x000fe200078ec0ff */
[----:B----4-:R-:W-:Y:S01]  /*165390*/  IMAD.MOV.U32 R48, RZ, RZ, R55 ;  /* 0x000000ffff307224 */ /* 0x010fe200078e0037 */
[----:B------:R-:W4:Y:S01]  /*1653a0*/  LDL.LU R3, [R1+0x841c] ;  /* 0x00841c0001037983 */ /* 0x000f220000300800 */
[----:B------:R-:W-:Y:S01]  /*1653b0*/  LOP3.LUT R28, R49, 0xffff, RZ, 0xc0, !PT ;  /* 0x0000ffff311c7812 */ /* 0x000fe200078ec0ff */
[----:B------:R-:W-:Y:S01]  /*1653c0*/  IMAD.MOV.U32 R49, RZ, RZ, R56 ;  /* 0x000000ffff317224 */ /* 0x000fe200078e0038 */
[----:B------:R-:W-:Y:S01]  /*1653d0*/  LOP3.LUT R32, R50, 0xffff, RZ, 0xc0, !PT ;  /* 0x0000ffff32207812 */ /* 0x000fe200078ec0ff */
[----:B------:R-:W3:Y:S01]  /*1653e0*/  LDL.LU R58, [R1+0x8418] ;  /* 0x00841800013a7983 */ /* 0x000ee20000300800 */
[----:B------:R-:W-:Y:S01]  /*1653f0*/  LOP3.LUT R31, R51, 0xffff, RZ, 0xc0, !PT ;  /* 0x0000ffff331f7812 */ /* 0x000fe200078ec0ff */
[----:B------:R-:W-:Y:S01]  /*165400*/  IMAD.MOV.U32 R51, RZ, RZ, R52 ;  /* 0x000000ffff337224 */ /* 0x000fe200078e0034 */
[----:B------:R-:W-:Y:S01]  /*165410*/  NOP ;  /* 0x0000000000007918 */ /* 0x000fe20000000000 */
[----:B------:R-:W4:Y:S01]  /*165420*/  LDL.LU R55, [R1+0x8414] ;  /* 0x0084140001377983 */ /* 0x000f220000300800 */
[----:B0-----:R-:W-:-:S03]  /*165430*/  IMAD.MOV.U32 R60, RZ, RZ, R36 ;  /* 0x000000ffff3c7224 */ /* 0x001fc600078e0024 */
[----:B------:R-:W3:Y:S01]  /*165440*/  LDL.LU R56, [R1+0x8410] ;  /* 0x0084100001387983 */ /* 0x000ee20000300800 */
[----:B--2---:R-:W-:-:S03]  /*165450*/  IMAD.MOV.U32 R50, RZ, RZ, R53 ;  /* 0x000000ffff327224 */ /* 0x004fc600078e0035 */
[----:B------:R-:W2:Y:S04]  /*165460*/  LDL.LU R53, [R1+0x840c] ;  /* 0x00840c0001357983 */ /* 0x000ea80000300800 */
[----:B------:R-:W4:Y:S04]  /*165470*/  LDL.LU R52, [R1+0x8408] ;  /* 0x0084080001347983 */ /* 0x000f280000300800 */
[----:B------:R-:W-:Y:S04]  /*165480*/  STL [R1+0x1d4], R37 ;  /* 0x0001d42501007387 */ /* 0x000fe80000100800 */
[----:B------:R0:W-:Y:S04]  /*165490*/  STL.64 [R1+0x1d8], R38 ;  /* 0x0001d82601007387 */ /* 0x0001e80000100a00 */
[----:B0-----:R-:W4:Y:S04]  /*1654a0*/  LDL.LU.64 R38, [R1+0x8400] ;  /* 0x0084000001267983 */ /* 0x001f280000300a00 */
[----:B------:R-:W4:Y:S04]  /*1654b0*/  LDL.LU.64 R36, [R1+0x83f8] ;  /* 0x0083f80001247983 */ /* 0x000f280000300a00 */
[----:B------:R-:W-:Y:S04]  /*1654c0*/  STL [R1+0x81c4], R60 ;  /* 0x0081c43c01007387 */ /* 0x000fe80000100800 */
[----:B-1----:R-:W-:Y:S04]  /*1654d0*/  STL.64 [R1+0x1c0], R44 ;  /* 0x0001c02c01007387 */ /* 0x002fe80000100a00 */
[----:B------:R0:W-:Y:S04]  /*1654e0*/  STL.64 [R1+0x1c8], R46 ;  /* 0x0001c82e01007387 */ /* 0x0001e80000100a00 */
[----:B0-----:R-:W3:Y:S04]  /*1654f0*/  LDL.LU.64 R46, [R1+0x83f0] ;  /* 0x0083f000012e7983 */ /* 0x001ee80000300a00 */
[----:B------:R-:W3:Y:S04]  /*165500*/  LDL.LU.64 R44, [R1+0x83e8] ;  /* 0x0083e800012c7983 */ /* 0x000ee80000300a00 */
[----:B---3--:R-:W-:Y:S01]  /*165510*/  STSM.16.M88.4 [R57], R44 ;  /* 0x0000002c39007844 */ /* 0x008fe20000000200 */
[----:B------:R-:W-:-:S03]  /*165520*/  NOP ;  /* 0x0000000000007918 */ /* 0x000fc60000000000 */
[----:B------:R-:W0:Y:S01]  /*165530*/  LDS.128 R44, [R57] ;  /* 0x00000000392c7984 */ /* 0x000e220000000c00 */
[----:B------:R-:W-:-:S03]  /*165540*/  NOP ;  /* 0x0000000000007918 */ /* 0x000fc60000000000 */
[----:B0-----:R-:W-:Y:S04]  /*165550*/  STL.64 [R1+0x1b0], R44 ;  /* 0x0001b02c01007387 */ /* 0x001fe80000100a00 */
[----:B------:R0:W-:Y:S04]  /*165560*/  STL.64 [R1+0x1b8], R46 ;  /* 0x0001b82e01007387 */ /* 0x0001e80000100a00 */
[----:B0-----:R-:W3:Y:S04]  /*165570*/  LDL.LU.64 R46, [R1+0x83e0] ;  /* 0x0083e000012e7983 */ /* 0x001ee80000300a00 */
[----:B------:R-:W3:Y:S04]  /*165580*/  LDL.LU.64 R44, [R1+0x83d8] ;  /* 0x0083d800012c7983 */ /* 0x000ee80000300a00 */
[----:B------:R-:W-:Y:S01]  /*165590*/  STSM.16.M88.4 [R57], R40 ;  /* 0x0000002839007844 */ /* 0x000fe20000000200 */
[----:B------:R-:W-:-:S03]  /*1655a0*/  NOP ;  /* 0x0000000000007918 */ /* 0x000fc60000000000 */
[----:B------:R-:W0:Y:S01]  /*1655b0*/  LDS.128 R40, [R57] ;  /* 0x0000000039287984 */ /* 0x000e220000000c00 */
[----:B------:R-:W-:-:S03]  /*1655c0*/  NOP ;  /* 0x0000000000007918 */ /* 0x000fc60000000000 */
[----:B0-----:R-:W-:Y:S04]  /*1655d0*/  STL.64 [R1+0x1a0], R40 ;  /* 0x0001a02801007387 */ /* 0x001fe80000100a00 */
[----:B------:R-:W-:Y:S04]  /*1655e0*/  STL.64 [R1+0x1a8], R42 ;  /* 0x0001a82a01007387 */ /* 0x000fe80000100a00 */
[----:B---3--:R2:W-:Y:S01]  /*1655f0*/  STSM.16.M88.4 [R57], R44 ;  /* 0x0000002c39007844 */ /* 0x0085e20000000200 */
[----:B------:R-:W-:-:S03]  /*165600*/  NOP ;  /* 0x0000000000007918 */ /* 0x000fc60000000000 */
[----:B------:R-:W0:Y:S01]  /*165610*/  LDS.128 R40, [R57] ;  /* 0x0000000039287984 */ /* 0x000e220000000c00 */
[----:B------:R-:W-:-:S03]  /*165620*/  NOP ;  /* 0x0000000000007918 */ /* 0x000fc60000000000 */
[----:B------:R-:W-:Y:S01]  /*165630*/  STSM.16.M88.4 [R57], R4 ;  /* 0x0000000439007844 */ /* 0x000fe20000000200 */
[----:B------:R-:W-:-:S03]  /*165640*/  NOP ;  /* 0x0000000000007918 */ /* 0x000fc60000000000 */
[----:B------:R-:W1:Y:S01]  /*165650*/  LDS.128 R4, [R57] ;  /* 0x0000000039047984 */ /* 0x000e620000000c00 */
[----:B------:R-:W-:-:S03]  /*165660*/  NOP ;  /* 0x0000000000007918 */ /* 0x000fc60000000000 */
[----:B------:R-:W-:Y:S01]  /*165670*/  STSM.16.M88.4 [R57], R48 ;  /* 0x0000003039007844 */ /* 0x000fe20000000200 */
[----:B------:R-:W-:-:S03]  /*165680*/  NOP ;  /* 0x0000000000007918 */ /* 0x000fc60000000000 */
[----:B------:R-:W3:Y:S01]  /*165690*/  LDS.128 R48, [R57] ;  /* 0x0000000039307984 */ /* 0x000ee20000000c00 */
[----:B--2---:R-:W-:-:S03]  /*1656a0*/  IMAD.MOV.U32 R44, RZ, RZ, R53 ;  /* 0x000000ffff2c7224 */ /* 0x004fc600078e0035 */
[----:B------:R-:W2:Y:S04]  /*1656b0*/  LDL.LU R53, [R1+0x83d0] ;  /* 0x0083d00001357983 */ /* 0x000ea80000300800 */
[----:B0-----:R-:W-:Y:S04]  /*1656c0*/  STL.64 [R1+0x190], R40 ;  /* 0x0001902801007387 */ /* 0x001fe80000100a00 */
[----:B------:R0:W-:Y:S04]  /*1656d0*/  STL.64 [R1+0x198], R42 ;  /* 0x0001982a01007387 */ /* 0x0001e80000100a00 */
[----:B0-----:R-:W2:Y:S04]  /*1656e0*/  LDL.LU.64 R42, [R1+0x83c8] ;  /* 0x0083c800012a7983 */ /* 0x001ea80000300a00 */
[----:B------:R-:W2:Y:S01]  /*1656f0*/  LDL.LU.64 R40, [R1+0x83c0] ;  /* 0x0083c00001287983 */ /* 0x000ea20000300a00 */
[----:B------:R-:W-:-:S03]  /*165700*/  NOP ;  /* 0x0000000000007918 */ /* 0x000fc60000000000 */
[----:B-1----:R-:W-:Y:S04]  /*165710*/  STL.64 [R1+0x180], R4 ;  /* 0x0001800401007387 */ /* 0x002fe80000100a00 */
[----:B------:R0:W-:Y:S04]  /*165720*/  STL.64 [R1+0x188], R6 ;  /* 0x0001880601007387 */ /* 0x0001e80000100a00 */
[----:B0-----:R-:W2:Y:S04]  /*165730*/  LDL.LU.64 R6, [R1+0x83b8] ;  /* 0x0083b80001067983 */ /* 0x001ea80000300a00 */
[----:B------:R-:W2:Y:S04]  /*165740*/  LDL.LU.64 R4, [R1+0x83b0] ;  /* 0x0083b00001047983 */ /* 0x000ea80000300a00 */
[----:B---3--:R-:W-:Y:S04]  /*165750*/  STL.64 [R1+0x170], R48 ;  /* 0x0001703001007387 */ /* 0x008fe80000100a00 */
[----:B------:R0:W-:Y:S04]  /*165760*/  STL.64 [R1+0x178], R50 ;  /* 0x0001783201007387 */ /* 0x0001e80000100a00 */
[----:B0-----:R-:W3:Y:S04]  /*165770*/  LDL.LU.64 R50, [R1+0x83a8] ;  /* 0x0083a80001327983 */ /* 0x001ee80000300a00 */
[----:B------:R-:W3:Y:S04]  /*165780*/  LDL.LU.64 R48, [R1+0x83a0] ;  /* 0x0083a00001307983 */ /* 0x000ee80000300a00 */
[----:B---3--:R-:W-:Y:S01]  /*165790*/  STSM.16.M88.4 [R57], R48 ;  /* 0x0000003039007844 */ /* 0x008fe20000000200 */
[----:B------:R-:W-:-:S03]  /*1657a0*/  NOP ;  /* 0x0000000000007918 */ /* 0x000fc60000000000 */
[----:B------:R-:W0:Y:S04]  /*1657b0*/  LDS.128 R48, [R57] ;  /* 0x0000000039307984 */ /* 0x000e280000000c00 */
[----:B0-----:R-:W-:Y:S04]  /*1657c0*/  STL.64 [R1+0x160], R48 ;  /* 0x0001603001007387 */ /* 0x001fe80000100a00 */
[----:B------:R0:W-:Y:S04]  /*1657d0*/  STL.64 [R1+0x168], R50 ;  /* 0x0001683201007387 */ /* 0x0001e80000100a00 */
[----:B0-----:R-:W3:Y:S04]  /*1657e0*/  LDL.LU.64 R50, [R1+0x8398] ;  /* 0x0083980001327983 */ /* 0x001ee80000300a00 */
[----:B------:R-:W3:Y:S01]  /*1657f0*/  LDL.LU.64 R48, [R1+0x8390] ;  /* 0x0083900001307983 */ /* 0x000ee20000300a00 */
[----:B------:R-:W-:Y:S01]  /*165800*/  NOP ;  /* 0x0000000000007918 */ /* 0x000fe20000000000 */
[----:B------:R-:W-:-:S02]  /*165810*/  IMAD.MOV.U32 R45, RZ, RZ, R56 ;  /* 0x000000ffff2d7224 */ /* 0x000fc400078e0038 */
[----:B---3--:R-:W-:Y:S01]  /*165820*/  STSM.16.M88.4 [R57], R48 ;  /* 0x0000003039007844 */ /* 0x008fe20000000200 */
[----:B------:R-:W-:-:S03]  /*165830*/  NOP ;  /* 0x0000000000007918 */ /* 0x000fc60000000000 */
[----:B------:R-:W0:Y:S04]  /*165840*/  LDS.128 R48, [R57] ;  /* 0x0000000039307984 */ /* 0x000e280000000c00 */
[----:B0-----:R0:W-:Y:S01]  /*165850*/  STL.64 [R1+0x150], R48 ;  /* 0x0001503001007387 */ /* 0x0011e20000100a00 */
[----:B------:R-:W-:-:S03]  /*165860*/  IMAD.MOV.U32 R56, RZ, RZ, R50 ;  /* 0x000000ffff387224 */ /* 0x000fc600078e0032 */
[----:B------:R-:W-:Y:S04]  /*165870*/  STL [R1+0x15c], R51 ;  /* 0x00015c3301007387 */ /* 0x000fe80000100800 */
[----:B------:R-:W3:Y:S04]  /*165880*/  LDL.LU R50, [R1+0x8388] ;  /* 0x0083880001327983 */ /* 0x000ee80000300800 */
[----:B0-----:R-:W2:Y:S01]  /*165890*/  LDL.LU.64 R48, [R1+0x8380] ;  /* 0x0083800001307983 */ /* 0x001ea20000300a00 */
[----:B----4-:R-:W-:Y:S02]  /*1658a0*/  IMAD.MOV.U32 R46, RZ, RZ, R55 ;  /* 0x000000ffff2e7224 */ /* 0x010fe400078e0037 */
[----:B------:R-:W-:Y:S01]  /*1658b0*/  IMAD.MOV.U32 R47, RZ, RZ, R16 ;  /* 0x000000ffff2f7224 */ /* 0x000fe200078e0010 */
[----:B------:R-:W-:-:S04]  /*1658c0*/  NOP ;  /* 0x0000000000007918 */ /* 0x000fc80000000000 */
[----:B------:R3:W-:Y:S04]  /*1658d0*/  STSM.16.M88.4 [R57], R44 ;  /* 0x0000002c39007844 */ /* 0x0007e80000000200 */
[----:B------:R-:W-:Y:S01]  /*1658e0*/  STL [R1+0x8194], R56 ;  /* 0x0081943801007387 */ /* 0x000fe20000100800 */
[----:B------:R-:W-:Y:S01]  /*1658f0*/  NOP ;  /* 0x0000000000007918 */ /* 0x000fe20000000000 */
[----:B---3--:R-:W-:Y:S02]  /*165900*/  IMAD.MOV.U32 R44, RZ, RZ, R50 ;  /* 0x000000ffff2c7224 */ /* 0x008fe400078e0032 */
[----:B--2---:R-:W-:Y:S02]  /*165910*/  IMAD.MOV.U32 R45, RZ, RZ, R49 ;  /* 0x000000ffff2d7224 */ /* 0x004fe400078e0031 */
[----:B------:R-:W-:-:S02]  /*165920*/  IMAD.MOV.U32 R46, RZ, RZ, R48 ;  /* 0x000000ffff2e7224 */ /* 0x000fc400078e0030 */
[----:B------:R-:W0:Y:S01]  /*165930*/  LDS.128 R48, [R57] ;  /* 0x0000000039307984 */ /* 0x000e220000000c00 */
[----:B------:R-:W-:-:S03]  /*165940*/  NOP ;  /* 0x0000000000007918 */ /* 0x000fc60000000000 */
[----:B0-----:R0:W-:Y:S01]  /*165950*/  STL.64 [R1+0x140], R48 ;  /* 0x0001403001007387 */ /* 0x0011e20000100a00 */
[----:B------:R-:W-:-:S03]  /*165960*/  IMAD.MOV.U32 R55, RZ, RZ, R51 ;  /* 0x000000ffff377224 */ /* 0x000fc600078e0033 */
[----:B------:R1:W-:Y:S04]  /*165970*/  STL [R1+0x148], R50 ;  /* 0x0001483201007387 */ /* 0x0003e80000100800 */
[----:B------:R-:W2:Y:S04]  /*165980*/  LDL.LU R51, [R1+0x8378] ;  /* 0x0083780001337983 */ /* 0x000ea80000300800 */
[----:B0-----:R-:W3:Y:S04]  /*165990*/  LDL.LU.64 R48, [R1+0x8370] ;  /* 0x0083700001307983 */ /* 0x001ee80000300a00 */
[----:B------:R-:W-:Y:S01]  /*1659a0*/  STSM.16.M88.4 [R57], R40 ;  /* 0x0000002839007844 */ /* 0x000fe20000000200 */
[----:B------:R-:W-:-:S03]  /*1659b0*/  NOP ;  /* 0x0000000000007918 */ /* 0x000fc60000000000 */
[----:B------:R-:W0:Y:S01]  /*1659c0*/  LDS.128 R40, [R57] ;  /* 0x0000000039287984 */ /* 0x000e220000000c00 */
[----:B------:R-:W-:Y:S02]  /*1659d0*/  LOP3.LUT R20, R35, 0xffff, RZ, 0xc0, !PT ;  /* 0x0000ffff23147812 */ /* 0x000fe400078ec0ff */
[----:B------:R-:W-:Y:S02]  /*1659e0*/  PRMT R12, R17, 0x3340, R18 ;  /* 0x00003340110c7816 */ /* 0x000fe40000000012 */
[----:B------:R-:W-:Y:S02]  /*1659f0*/  PRMT R8, R20, 0x3340, R0 ;  /* 0x0000334014087816 */ /* 0x000fe40000000000 */
[----:B------:R-:W-:Y:S02]  /*165a00*/  PRMT R9, R21, 0x3340, R22 ;  /* 0x0000334015097816 */ /* 0x000fe40000000016 */
[----:B------:R-:W-:Y:S02]  /*165a10*/  PRMT R12, R12, 0x5410, R8 ;  /* 0x000054100c0c7816 */ /* 0x000fe40000000008 */
[----:B------:R-:W-:-:S02]  /*165a20*/  PRMT R8, R29, 0x3340, R0 ;  /* 0x000033401d087816 */ /* 0x000fc40000000000 */
[----:B------:R-:W-:Y:S02]  /*165a30*/  LOP3.LUT R23, R33, 0xffff, RZ, 0xc0, !PT ;  /* 0x0000ffff21177812 */ /* 0x000fe400078ec0ff */
[----:B------:R-:W-:Y:S02]  /*165a40*/  LOP3.LUT R26, R34, 0xffff, RZ, 0xc0, !PT ;  /* 0x0000ffff221a7812 */ /* 0x000fe400078ec0ff */
[----:B------:R-:W-:Y:S02]  /*165a50*/  PRMT R9, R9, 0x5410, R8 ;  /* 0x0000541009097816 */ /* 0x000fe40000000008 */
[----:B------:R-:W-:Y:S02]  /*165a60*/  PRMT R8, R26, 0x3340, R0 ;  /* 0x000033401a087816 */ /* 0x000fe40000000000 */
[----:B------:R-:W-:Y:S02]  /*165a70*/  PRMT R10, R23, 0x3340, R25 ;  /* 0x00003340170a7816 */ /* 0x000fe40000000019 */
[----:B------:R-:W-:-:S02]  /*165a80*/  PRMT R11, R28, 0x3340, R31 ;  /* 0x000033401c0b7816 */ /* 0x000fc4000000001f */
[----:B------:R-:W-:Y:S02]  /*165a90*/  PRMT R10, R10, 0x5410, R8 ;  /* 0x000054100a0a7816 */ /* 0x000fe40000000008 */
[----:B------:R-:W-:Y:S01]  /*165aa0*/  PRMT R8, R32, 0x3340, R0 ;  /* 0x0000334020087816 */ /* 0x000fe20000000000 */
[----:B------:R-:W-:Y:S01]  /*165ab0*/  IMAD.MOV.U32 R47, RZ, RZ, R7 ;  /* 0x000000ffff2f7224 */ /* 0x000fe200078e0007 */
[----:B------:R-:W-:Y:S02]  /*165ac0*/  LOP3.LUT R4, R4, 0xffff, RZ, 0xc0, !PT ;  /* 0x0000ffff04047812 */ /* 0x000fe400078ec0ff */
[----:B------:R-:W-:Y:S01]  /*165ad0*/  LOP3.LUT R53, R53, 0xffff, RZ, 0xc0, !PT ;  /* 0x0000ffff35357812 */ /* 0x000fe200078ec0ff */
[----:B------:R-:W-:Y:S01]  /*165ae0*/  STL [R1+0x8184], R55 ;  /* 0x0081843701007387 */ /* 0x000fe20000100800 */
[----:B------:R-:W-:Y:S01]  /*165af0*/  PRMT R11, R11, 0x5410, R8 ;  /* 0x000054100b0b7816 */ /* 0x000fe20000000008 */
[----:B------:R-:W-:Y:S01]  /*165b00*/  NOP ;  /* 0x0000000000007918 */ /* 0x000fe20000000000 */
[----:B------:R-:W-:-:S02]  /*165b10*/  LOP3.LUT R7, R52, 0xffff, RZ, 0xc0, !PT ;  /* 0x0000ffff34077812 */ /* 0x000fc400078ec0ff */
[----:B------:R-:W-:Y:S02]  /*165b20*/  PRMT R8, R12, 0x4210, R4 ;  /* 0x000042100c087816 */ /* 0x000fe40000000004 */
[----:B------:R-:W-:Y:S02]  /*165b30*/  PRMT R9, R9, 0x4210, R53 ;  /* 0x0000421009097816 */ /* 0x000fe40000000035 */
[----:B------:R-:W-:Y:S02]  /*165b40*/  PRMT R11, R11, 0x4210, R7 ;  /* 0x000042100b0b7816 */ /* 0x000fe40000000007 */
[----:B--2---:R-:W-:Y:S02]  /*165b50*/  LOP3.LUT R56, R51, 0xffff, RZ, 0xc0, !PT ;  /* 0x0000ffff33387812 */ /* 0x004fe400078ec0ff */
[----:B------:R-:W2:Y:S02]  /*165b60*/  LDL.LU R51, [R1+0x8368] ;  /* 0x0083680001337983 */ /* 0x000ea40000300800 */
[----:B------:R-:W-:-:S02]  /*165b70*/  PRMT R10, R10, 0x4210, R56 ;  /* 0x000042100a0a7816 */ /* 0x000fc40000000038 */
[----:B------:R-:W4:Y:S04]  /*165b80*/  LDL.LU R52, [R1+0x8364] ;  /* 0x0083640001347983 */ /* 0x000f280000300800 */
[----:B-1----:R-:W2:Y:S04]  /*165b90*/  LDL.LU R50, [R1+0x15e8] ;  /* 0x0015e80001327983 */ /* 0x002ea80000300800 */
[----:B------:R-:W-:Y:S04]  /*165ba0*/  STL [R1+0x8254], R4 ;  /* 0x0082540401007387 */ /* 0x000fe80000100800 */
[----:B------:R-:W-:Y:S04]  /*165bb0*/  STL [R1+0x8250], R53 ;  /* 0x0082503501007387 */ /* 0x000fe80000100800 */
[----:B------:R-:W-:Y:S04]  /*165bc0*/  STL [R1+0x8258], R56 ;  /* 0x0082583801007387 */ /* 0x000fe80000100800 */
[----:B------:R1:W-:Y:S04]  /*165bd0*/  STSM.16.M88.4 [R57], R8 ;  /* 0x0000000839007844 */ /* 0x0003e80000000200 */
[----:B------:R-:W-:Y:S04]  /*165be0*/  STL [R1+0x825c], R7 ;  /* 0x00825c0701007387 */ /* 0x000fe80000100800 */
[----:B0-----:R-:W-:Y:S04]  /*165bf0*/  STL.64 [R1+0x130], R40 ;  /* 0x0001302801007387 */ /* 0x001fe80000100a00 */
[----:B------:R-:W-:Y:S01]  /*165c00*/  STL.64 [R1+0x138], R42 ;  /* 0x0001382a01007387 */ /* 0x000fe20000100a00 */
[----:B------:R-:W-:Y:S01]  /*165c10*/  NOP ;  /* 0x0000000000007918 */ /* 0x000fe20000000000 */
[----:B-1----:R-:W-:-:S02]  /*165c20*/  IMAD.MOV.U32 R8, RZ, RZ, R58 ;  /* 0x000000ffff087224 */ /* 0x002fc400078e003a */
[----:B------:R-:W0:Y:S01]  /*165c30*/  LDS.128 R40, [R57] ;  /* 0x0000000039287984 */ /* 0x000e220000000c00 */
[----:B------:R-:W-:Y:S02]  /*165c40*/  IMAD.MOV.U32 R9, RZ, RZ, R6 ;  /* 0x000000ffff097224 */ /* 0x000fe400078e0006 */
[----:B------:R-:W-:Y:S02]  /*165c50*/  IMAD.MOV.U32 R10, RZ, RZ, R3 ;  /* 0x000000ffff0a7224 */ /* 0x000fe400078e0003 */
[----:B------:R-:W-:Y:S01]  /*165c60*/  IMAD.MOV.U32 R11, RZ, RZ, R2 ;  /* 0x000000ffff0b7224 */ /* 0x000fe200078e0002 */
[----:B------:R-:W-:-:S04]  /*165c70*/  NOP ;  /* 0x0000000000007918 */ /* 0x000fc80000000000 */
[----:B------:R-:W-:Y:S01]  /*165c80*/  STSM.16.M88.4 [R57], R8 ;  /* 0x0000000839007844 */ /* 0x000fe20000000200 */
[----:B------:R-:W-:-:S03]  /*165c90*/  NOP ;  /* 0x0000000000007918 */ /* 0x000fc60000000000 */
[----:B------:R-:W1:Y:S01]  /*165ca0*/  LDS.128 R8, [R57] ;  /* 0x0000000039087984 */ /* 0x000e620000000c00 */
[----:B------:R-:W-:-:S03]  /*165cb0*/  NOP ;  /* 0x0000000000007918 */ /* 0x000fc60000000000 */
[----:B------:R-:W-:Y:S04]  /*165cc0*/  STSM.16.M88.4 [R57], R44 ;  /* 0x0000002c39007844 */ /* 0x000fe80000000200 */
[----:B0-----:R-:W-:Y:S04]  /*165cd0*/  STL.64 [R1+0x120], R40 ;  /* 0x0001202801007387 */ /* 0x001fe80000100a00 */
[----:B------:R0:W-:Y:S04]  /*165ce0*/  STL.64 [R1+0x128], R42 ;  /* 0x0001282a01007387 */ /* 0x0001e80000100a00 */
[----:B0-----:R-:W2:Y:S01]  /*165cf0*/  LDL.LU R43, [R1+0x8360] ;  /* 0x00836000012b7983 */ /* 0x001ea20000300800 */
[----:B-1----:R-:W-:-:S03]  /*165d00*/  IMAD.MOV.U32 R58, RZ, RZ, R10 ;  /* 0x000000ffff3a7224 */ /* 0x002fc600078e000a */
[----:B------:R-:W-:Y:S04]  /*165d10*/  STL.64 [R1+0x110], R8 ;  /* 0x0001100801007387 */ /* 0x000fe80000100a00 */
[----:B------:R-:W-:Y:S01]  /*165d20*/  STL [R1+0x11c], R11 ;  /* 0x00011c0b01007387 */ /* 0x000fe20000100800 */
[----:B------:R-:W-:-:S03]  /*165d30*/  NOP ;  /* 0x0000000000007918 */ /* 0x000fc60000000000 */
[----:B------:R-:W0:Y:S01]  /*165d40*/  LDS.128 R8, [R57] ;  /* 0x0000000039087984 */ /* 0x000e220000000c00 */
[----:B---3--:R-:W-:Y:S01]  /*165d50*/  SHF.R.U32.HI R41, RZ, 0x8, R48 ;  /* 0x00000008ff297819 */ /* 0x008fe20000011630 */
[----:B------:R-:W-:Y:S02]  /*165d60*/  NOP ;  /* 0x0000000000007918 */ /* 0x000fe40000000000 */
[----:B------:R-:W-:Y:S04]  /*165d70*/  STL [R1+0x8190], R58 ;  /* 0x0081903a01007387 */ /* 0x000fe80000100800 */
[----:B------:R-:W3:Y:S04]  /*165d80*/  LDL.LU R6, [R1+0x293c] ;  /* 0x00293c0001067983 */ /* 0x000ee80000300800 */
[----:B------:R-:W3:Y:S01]  /*165d90*/  LDL.LU R3, [R1+0x1600] ;  /* 0x0016000001037983 */ /* 0x000ee20000300800 */
[----:B------:R-:W-:-:S04]  /*165da0*/  LOP3.LUT R41, R41, 0xffff, RZ, 0xc0, !PT ;  /* 0x0000ffff29297812 */ /* 0x000fc800078ec0ff */
[----:B------:R-:W-:Y:S01]  /*165db0*/  PRMT R41, R41, 0x3340, R0 ;  /* 0x0000334029297816 */ /* 0x000fe20000000000 */
[----:B0-----:R0:W-:Y:S04]  /*165dc0*/  STL.64 [R1+0x100], R8 ;  /* 0x0001000801007387 */ /* 0x0011e80000100a00 */
[----:B------:R1:W-:Y:S04]  /*165dd0*/  STL.64 [R1+0x108], R10 ;  /* 0x0001080a01007387 */ /* 0x0003e80000100a00 */
[----:B------:R-:W3:Y:S01]  /*165de0*/  LDL.LU R2, [R1+0x2930] ;  /* 0x0029300001027983 */ /* 0x000ee20000300800 */
[----:B0-----:R-:W-:-:S02]  /*165df0*/  SHF.R.U32.HI R9, RZ, 0x8, R14 ;  /* 0x00000008ff097819 */ /* 0x001fc4000001160e */
[----:B------:R-:W-:Y:S02]  /*165e00*/  SHF.R.U32.HI R8, RZ, 0x8, R13 ;  /* 0x00000008ff087819 */ /* 0x000fe4000001160d */
[----:B------:R-:W-:Y:S02]  /*165e10*/  LOP3.LUT R9, R9, 0xffff, RZ, 0xc0, !PT ;  /* 0x0000ffff09097812 */ /* 0x000fe400078ec0ff */
[----:B------:R-:W-:Y:S01]  /*165e20*/  LOP3.LUT R8, R8, 0xffff, RZ, 0xc0, !PT ;  /* 0x0000ffff08087812 */ /* 0x000fe200078ec0ff */
[----:B------:R-:W-:Y:S03]  /*165e30*/  STL [R1+0x824c], R57 ;  /* 0x00824c3901007387 */ /* 0x000fe60000100800 */
[----:B------:R-:W-:Y:S01]  /*165e40*/  PRMT R4, R9, 0x3340, R8 ;  /* 0x0000334009047816 */ /* 0x000fe20000000008 */
[----:B------:R-:W-:Y:S01]  /*165e50*/  STL [R1+0x8274], R41 ;  /* 0x0082742901007387 */ /* 0x000fe20000100800 */
[----:B-1----:R-:W-:-:S03]  /*165e60*/  LOP3.LUT R10, R5, 0xffff, RZ, 0xc0, !PT ;  /* 0x0000ffff050a7812 */ /* 0x002fc600078ec0ff */
[----:B------:R-:W-:Y:S04]  /*165e70*/  STL [R1+0x44], R4 ;  /* 0x0000440401007387 */ /* 0x000fe80000100800 */
[----:B------:R-:W3:Y:S01]  /*165e80*/  LDL.LU R5, [R1+0x835c] ;  /* 0x00835c0001057983 */ /* 0x000ee20000300800 */
[----:B------:R-:W-:Y:S02]  /*165e90*/  PRMT R8, R10, 0x3340, R0 ;  /* 0x000033400a087816 */ /* 0x000fe40000000000 */
[----:B------:R-:W-:-:S04]  /*165ea0*/  SHF.R.U32.HI R40, RZ, 0x8, R10 ;  /* 0x00000008ff287819 */ /* 0x000fc8000001160a */
[----:B------:R-:W-:Y:S01]  /*165eb0*/  LOP3.LUT R40, R40, 0xffff, RZ, 0xc0, !PT ;  /* 0x0000ffff28287812 */ /* 0x000fe200078ec0ff */
[----:B------:R0:W-:Y:S03]  /*165ec0*/  STSM.16.M88.4 [R57], R36 ;  /* 0x0000002439007844 */ /* 0x0001e60000000200 */
[----:B------:R-:W-:Y:S02]  /*165ed0*/  PRMT R40, R40, 0x3340, R0 ;  /* 0x0000334028287816 */ /* 0x000fe40000000000 */
[----:B0-----:R-:W-:-:S04]  /*165ee0*/  SHF.R.U32.HI R39, RZ, 0x8, R15 ;  /* 0x00000008ff277819 */ /* 0x001fc8000001160f */
[----:B------:R-:W-:-:S04]  /*165ef0*/  LOP3.LUT R39, R39, 0xffff, RZ, 0xc0, !PT ;  /* 0x0000ffff27277812 */ /* 0x000fc800078ec0ff */
[----:B------:R-:W-:Y:S02]  /*165f00*/  PRMT R39, R39, 0x3340, R0 ;  /* 0x0000334027277816 */ /* 0x000fe40000000000 */
[----:B------:R-:W-:Y:S02]  /*165f10*/  LOP3.LUT R27, R49, 0xffff, RZ, 0xc0, !PT ;  /* 0x0000ffff311b7812 */ /* 0x000fe400078ec0ff */
[----:B----4-:R-:W-:Y:S02]  /*165f20*/  LOP3.LUT R11, R52, 0xffff, RZ, 0xc0, !PT ;  /* 0x0000ffff340b7812 */ /* 0x010fe400078ec0ff */
[----:B------:R-:W4:Y:S01]  /*165f30*/  LDL.LU R52, [R1+0x8358] ;  /* 0x0083580001347983 */ /* 0x000f220000300800 */
[----:B--2---:R-:W-:-:S04]  /*165f40*/  LOP3.LUT R12, R50, 0xffff, RZ, 0xc0, !PT ;  /* 0x0000ffff320c7812 */ /* 0x004fc800078ec0ff */
[--C-:B------:R-:W-:Y:S02]  /*165f50*/  PRMT R9, R12, 0x3340, R11.reuse ;  /* 0x000033400c097816 */ /* 0x100fe4000000000b */
[----:B------:R-:W-:Y:S02]  /*165f60*/  SHF.R.U32.HI R42, RZ, 0x8, R11 ;  /* 0x00000008ff2a7819 */ /* 0x000fe4000001160b */
[----:B------:R-:W-:Y:S02]  /*165f70*/  PRMT R4, R9, 0x5410, R8 ;  /* 0x0000541009047816 */ /* 0x000fe40000000008 */
[----:B------:R-:W-:Y:S02]  /*165f80*/  SHF.R.U32.HI R8, RZ, 0x8, R12 ;  /* 0x00000008ff087819 */ /* 0x000fe4000001160c */
[----:B------:R-:W-:Y:S02]  /*165f90*/  LOP3.LUT R42, R42, 0xffff, RZ, 0xc0, !PT ;  /* 0x0000ffff2a2a7812 */ /* 0x000fe400078ec0ff */
[----:B------:R-:W-:-:S04]  /*165fa0*/  LOP3.LUT R8, R8, 0xffff, RZ, 0xc0, !PT ;  /* 0x0000ffff08087812 */ /* 0x000fc800078ec0ff */
[----:B------:R-:W-:Y:S01]  /*165fb0*/  PRMT R42, R8, 0x3340, R42 ;  /* 0x00003340082a7816 */ /* 0x000fe2000000002a */
[----:B------:R0:W-:Y:S04]  /*165fc0*/  STL [R1+0xa0], R4 ;  /* 0x0000a00401007387 */ /* 0x0001e80000100800 */
[----:B------:R-:W-:Y:S04]  /*165fd0*/  STL [R1+0x8278], R42 ;  /* 0x0082782a01007387 */ /* 0x000fe80000100800 */
[----:B------:R-:W-:Y:S04]  /*165fe0*/  STL [R1+0x827c], R40 ;  /* 0x00827c2801007387 */ /* 0x000fe80000100800 */
[----:B------:R-:W2:Y:S01]  /*165ff0*/  LDL.LU R50, [R1+0x2940] ;  /* 0x0029400001327983 */ /* 0x000ea20000300800 */
[----:B---3--:R-:W-:-:S03]  /*166000*/  LOP3.LUT R11, R6, 0xffff, RZ, 0xc0, !PT ;  /* 0x0000ffff060b7812 */ /* 0x008fc600078ec0ff */
[----:B------:R-:W3:Y:S01]  /*166010*/  LDL.LU R6, [R1+0x2934] ;  /* 0x0029340001067983 */ /* 0x000ee20000300800 */
[----:B------:R-:W-:-:S03]  /*166020*/  LOP3.LUT R12, R3, 0xffff, RZ, 0xc0, !PT ;  /* 0x0000ffff030c7812 */ /* 0x000fc600078ec0ff */
[----:B------:R-:W4:Y:S01]  /*166030*/  LDL.LU R3, [R1+0x2938] ;  /* 0x0029380001037983 */ /* 0x000f220000300800 */
[----:B------:R-:W-:Y:S02]  /*166040*/  PRMT R8, R12, 0x3340, R0 ;  /* 0x000033400c087816 */ /* 0x000fe40000000000 */
[----:B------:R-:W-:Y:S02]  /*166050*/  LOP3.LUT R10, R2, 0xffff, RZ, 0xc0, !PT ;  /* 0x0000ffff020a7812 */ /* 0x000fe400078ec0ff */
[----:B------:R-:W2:Y:S02]  /*166060*/  LDL.LU R2, [R1+0x1650] ;  /* 0x0016500001027983 */ /* 0x000ea40000300800 */
[----:B------:R-:W-:-:S04]  /*166070*/  PRMT R9, R11, 0x3340, R10 ;  /* 0x000033400b097816 */ /* 0x000fc8000000000a */
[----:B0-----:R-:W-:Y:S02]  /*166080*/  PRMT R4, R9, 0x5410, R8 ;  /* 0x0000541009047816 */ /* 0x001fe40000000008 */
[----:B------:R-:W-:Y:S02]  /*166090*/  SHF.R.U32.HI R9, RZ, 0x8, R11 ;  /* 0x00000008ff097819 */ /* 0x000fe4000001160b */
[----:B------:R-:W-:Y:S02]  /*1660a0*/  SHF.R.U32.HI R8, RZ, 0x8, R10 ;  /* 0x00000008ff087819 */ /* 0x000fe4000001160a */
[----:B------:R-:W-:Y:S02]  /*1660b0*/  LOP3.LUT R9, R9, 0xffff, RZ, 0xc0, !PT ;  /* 0x0000ffff09097812 */ /* 0x000fe400078ec0ff */
[----:B------:R-:W-:Y:S01]  /*1660c0*/  LOP3.LUT R8, R8, 0xffff, RZ, 0xc0, !PT ;  /* 0x0000ffff08087812 */ /* 0x000fe200078ec0ff */
[----:B------:R0:W-:Y:S04]  /*1660d0*/  STL [R1+0x98], R4 ;  /* 0x0000980401007387 */ /* 0x0001e80000100800 */
[----:B------:R-:W-:Y:S01]  /*1660e0*/  STL [R1+0x828c], R39 ;  /* 0x00828c2701007387 */ /* 0x000fe20000100800 */
[----:B------:R-:W-:-:S03]  /*1660f0*/  LOP3.LUT R11, R5, 0xffff, RZ, 0xc0, !PT ;  /* 0x0000ffff050b7812 */ /* 0x000fc600078ec0ff */
[----:B------:R-:W3:Y:S01]  /*166100*/  LDL.LU R5, [R1+0x8354] ;  /* 0x0083540001057983 */ /* 0x000ee20000300800 */
[----:B0-----:R-:W-:-:S05]  /*166110*/  PRMT R4, R9, 0x3340, R8 ;  /* 0x0000334009047816 */ /* 0x001fca0000000008 */
[----:B------:R0:W-:Y:S04]  /*166120*/  STL [R1+0x3c], R4 ;  /* 0x00003c0401007387 */ /* 0x0001e80000100800 */
[----:B------:R-:W3:Y:S01]  /*166130*/  LDL.LU R49, [R1+0x8350] ;  /* 0x0083500001317983 */ /* 0x000ee20000300800 */
[----:B------:R-:W-:Y:S02]  /*166140*/  LOP3.LUT R10, R51, 0xffff, RZ, 0xc0, !PT ;  /* 0x0000ffff330a7812 */ /* 0x000fe400078ec0ff */
[----:B------:R-:W-:Y:S02]  /*166150*/  PRMT R8, R27, 0x3340, R0 ;  /* 0x000033401b087816 */ /* 0x000fe40000000000 */
[----:B------:R-:W-:Y:S02]  /*166160*/  PRMT R9, R11, 0x3340, R10 ;  /* 0x000033400b097816 */ /* 0x000fe4000000000a */
[----:B------:R-:W-:-:S02]  /*166170*/  SHF.R.U32.HI R38, RZ, 0x8, R12 ;  /* 0x00000008ff267819 */ /* 0x000fc4000001160c */
[----:B------:R-:W-:Y:S02]  /*166180*/  PRMT R51, R9, 0x5410, R8 ;  /* 0x0000541009337816 */ /* 0x000fe40000000008 */
[----:B------:R-:W-:Y:S02]  /*166190*/  SHF.R.U32.HI R9, RZ, 0x8, R11 ;  /* 0x00000008ff097819 */ /* 0x000fe4000001160b */
[----:B------:R-:W-:Y:S02]  /*1661a0*/  SHF.R.U32.HI R8, RZ, 0x8, R10 ;  /* 0x00000008ff087819 */ /* 0x000fe4000001160a */
[----:B------:R-:W-:Y:S02]  /*1661b0*/  LOP3.LUT R38, R38, 0xffff, RZ, 0xc0, !PT ;  /* 0x0000ffff26267812 */ /* 0x000fe400078ec0ff */
[----:B------:R-:W-:Y:S02]  /*1661c0*/  LOP3.LUT R9, R9, 0xffff, RZ, 0xc0, !PT ;  /* 0x0000ffff09097812 */ /* 0x000fe400078ec0ff */
[----:B------:R-:W-:-:S02]  /*1661d0*/  LOP3.LUT R8, R8, 0xffff, RZ, 0xc0, !PT ;  /* 0x0000ffff08087812 */ /* 0x000fc400078ec0ff */
[----:B------:R-:W-:Y:S02]  /*1661e0*/  PRMT R38, R38, 0x3340, R0 ;  /* 0x0000334026267816 */ /* 0x000fe40000000000 */
[----:B0-----:R-:W-:Y:S01]  /*1661f0*/  PRMT R4, R9, 0x3340, R8 ;  /* 0x0000334009047816 */ /* 0x001fe20000000008 */
[----:B------:R0:W-:Y:S04]  /*166200*/  STL [R1+0x8224], R51 ;  /* 0x0082243301007387 */ /* 0x0001e80000100800 */
[----:B------:R-:W-:Y:S04]  /*166210*/  STL [R1+0x8290], R38 ;  /* 0x0082902601007387 */ /* 0x000fe80000100800 */
[----:B------:R1:W-:Y:S01]  /*166220*/  STL [R1+0x68], R4 ;  /* 0x0000680401007387 */ /* 0x0003e20000100800 */
[----:B------:R-:W-:-:S02]  /*166230*/  SHF.R.U32.HI R29, RZ, 0x8, R29 ;  /* 0x00000008ff1d7819 */ /* 0x000fc4000001161d */
[----:B----4-:R-:W-:Y:S02]  /*166240*/  LOP3.LUT R12, R3, 0xffff, RZ, 0xc0, !PT ;  /* 0x0000ffff030c7812 */ /* 0x010fe400078ec0ff */
[----:B--2---:R-:W-:Y:S02]  /*166250*/  LOP3.LUT R10, R2, 0xffff, RZ, 0xc0, !PT ;  /* 0x0000ffff020a7812 */ /* 0x004fe400078ec0ff */
[----:B---3--:R-:W-:Y:S02]  /*166260*/  LOP3.LUT R14, R5, 0xffff, RZ, 0xc0, !PT ;  /* 0x0000ffff050e7812 */ /* 0x008fe400078ec0ff */
[----:B------:R-:W-:Y:S02]  /*166270*/  LOP3.LUT R15, R49, 0xffff, RZ, 0xc0, !PT ;  /* 0x0000ffff310f7812 */ /* 0x000fe400078ec0ff */
[----:B------:R-:W2:Y:S04]  /*166280*/  LDL.LU R49, [R1+0x834c] ;  /* 0x00834c0001317983 */ /* 0x000ea80000300800 */
[----:B------:R-:W3:Y:S04]  /*166290*/  LDL.LU R5, [R1+0x8348] ;  /* 0x0083480001057983 */ /* 0x000ee80000300800 */
[----:B------:R-:W4:Y:S04]  /*1662a0*/  LDL.LU R33, [R1+0x2978] ;  /* 0x0029780001217983 */ /* 0x000f280000300800 */
[----:B------:R-:W2:Y:S04]  /*1662b0*/  LDL.LU R3, [R1+0x295c] ;  /* 0x00295c0001037983 */ /* 0x000ea80000300800 */
[----:B------:R-:W3:Y:S01]  /*1662c0*/  LDL.LU R2, [R1+0x2968] ;  /* 0x0029680001027983 */ /* 0x000ee20000300800 */
[----:B------:R-:W-:-:S02]  /*1662d0*/  LOP3.LUT R13, R50, 0xffff, RZ, 0xc0, !PT ;  /* 0x0000ffff320d7812 */ /* 0x000fc400078ec0ff */
[----:B------:R-:W-:Y:S02]  /*1662e0*/  LOP3.LUT R11, R6, 0xffff, RZ, 0xc0, !PT ;  /* 0x0000ffff060b7812 */ /* 0x000fe400078ec0ff */
[----:B------:R-:W-:Y:S02]  /*1662f0*/  PRMT R8, R15, 0x3340, R0 ;  /* 0x000033400f087816 */ /* 0x000fe40000000000 */
[----:B------:R-:W-:-:S04]  /*166300*/  PRMT R9, R13, 0x3340, R11 ;  /* 0x000033400d097816 */ /* 0x000fc8000000000b */
[----:B0-----:R-:W-:Y:S02]  /*166310*/  PRMT R51, R9, 0x5410, R8 ;  /* 0x0000541009337816 */ /* 0x001fe40000000008 */
[----:B------:R-:W-:Y:S02]  /*166320*/  PRMT R8, R14, 0x3340, R0 ;  /* 0x000033400e087816 */ /* 0x000fe40000000000 */
[----:B------:R-:W-:-:S04]  /*166330*/  PRMT R9, R12, 0x3340, R10 ;  /* 0x000033400c097816 */ /* 0x000fc8000000000a */
[----:B------:R-:W-:Y:S02]  /*166340*/  PRMT R54, R9, 0x5410, R8 ;  /* 0x0000541009367816 */ /* 0x000fe40000000008 */
[----:B------:R-:W-:Y:S02]  /*166350*/  SHF.R.U32.HI R9, RZ, 0x8, R13 ;  /* 0x00000008ff097819 */ /* 0x000fe4000001160d */
[----:B------:R-:W-:Y:S02]  /*166360*/  SHF.R.U32.HI R8, RZ, 0x8, R11 ;  /* 0x00000008ff087819 */ /* 0x000fe4000001160b */
[----:B------:R-:W-:Y:S02]  /*166370*/  LOP3.LUT R9, R9, 0xffff, RZ, 0xc0, !PT ;  /* 0x0000ffff09097812 */ /* 0x000fe400078ec0ff */
[----:B------:R-:W-:Y:S01]  /*166380*/  LOP3.LUT R8, R8, 0xffff, RZ, 0xc0, !PT ;  /* 0x0000ffff08087812 */ /* 0x000fe200078ec0ff */
[----:B------:R-:W-:Y:S01]  /*166390*/  STL [R1+0x8238], R51 ;  /* 0x0082383301007387 */ /* 0x000fe20000100800 */
[----:B------:R-:W-:-:S02]  /*1663a0*/  SHF.R.U32.HI R12, RZ, 0x8, R12 ;  /* 0x00000008ff0c7819 */ /* 0x000fc4000001160c */
[----:B-1----:R-:W-:Y:S01]  /*1663b0*/  PRMT R4, R9, 0x3340, R8 ;  /* 0x0000334009047816 */ /* 0x002fe20000000008 */
[----:B------:R-:W-:Y:S01]  /*1663c0*/  STL [R1+0x823c], R54 ;  /* 0x00823c3601007387 */ /* 0x000fe20000100800 */
[----:B------:R-:W-:-:S03]  /*1663d0*/  SHF.R.U32.HI R10, RZ, 0x8, R10 ;  /* 0x00000008ff0a7819 */ /* 0x000fc6000001160a */
[----:B------:R-:W3:Y:S01]  /*1663e0*/  LDL.LU R34, [R1+0x2984] ;  /* 0x0029840001227983 */ /* 0x000ee20000300800 */
[----:B------:R-:W-:Y:S02]  /*1663f0*/  LOP3.LUT R11, R12, 0xffff, RZ, 0xc0, !PT ;  /* 0x0000ffff0c0b7812 */ /* 0x000fe400078ec0ff */
[----:B------:R-:W-:Y:S01]  /*166400*/  LOP3.LUT R10, R10, 0xffff, RZ, 0xc0, !PT ;  /* 0x0000ffff0a0a7812 */ /* 0x000fe200078ec0ff */
[----:B------:R-:W3:Y:S04]  /*166410*/  LDL.LU R48, [R1+0x2964] ;  /* 0x0029640001307983 */ /* 0x000ee80000300800 */
[----:B------:R0:W-:Y:S01]  /*166420*/  STL [R1+0x34], R4 ;  /* 0x0000340401007387 */ /* 0x0001e20000100800 */
[----:B------:R-:W-:-:S03]  /*166430*/  PRMT R61, R11, 0x3340, R10 ;  /* 0x000033400b3d7816 */ /* 0x000fc6000000000a */
[----:B------:R-:W3:Y:S01]  /*166440*/  LDL.LU R50, [R1+0x2970] ;  /* 0x0029700001327983 */ /* 0x000ee20000300800 */
[----:B------:R-:W-:-:S03]  /*166450*/  SHF.R.U32.HI R37, RZ, 0x8, R14 ;  /* 0x00000008ff257819 */ /* 0x000fc6000001160e */
[----:B------:R-:W3:Y:S01]  /*166460*/  LDL.LU R6, [R1+0x2944] ;  /* 0x0029440001067983 */ /* 0x000ee20000300800 */
[----:B------:R-:W-:Y:S02]  /*166470*/  SHF.R.U32.HI R36, RZ, 0x8, R15 ;  /* 0x00000008ff247819 */ /* 0x000fe4000001160f */
[----:B------:R-:W-:Y:S02]  /*166480*/  LOP3.LUT R37, R37, 0xffff, RZ, 0xc0, !PT ;  /* 0x0000ffff25257812 */ /* 0x000fe400078ec0ff */
[----:B------:R-:W-:Y:S02]  /*166490*/  LOP3.LUT R36, R36, 0xffff, RZ, 0xc0, !PT ;  /* 0x0000ffff24247812 */ /* 0x000fe400078ec0ff */
[--C-:B------:R-:W-:Y:S02]  /*1664a0*/  PRMT R37, R37, 0x3340, R0.reuse ;  /* 0x0000334025257816 */ /* 0x100fe40000000000 */
[----:B------:R-:W-:Y:S01]  /*1664b0*/  PRMT R36, R36, 0x3340, R0 ;  /* 0x0000334024247816 */ /* 0x000fe20000000000 */
[----:B------:R-:W-:Y:S04]  /*1664c0*/  STL [R1+0x8298], R61 ;  /* 0x0082983d01007387 */ /* 0x000fe80000100800 */
[----:B------:R-:W-:Y:S04]  /*1664d0*/  STL [R1+0x829c], R37 ;  /* 0x00829c2501007387 */ /* 0x000fe80000100800 */
[----:B------:R-:W-:Y:S01]  /*1664e0*/  STL [R1+0x82a0], R36 ;  /* 0x0082a02401007387 */ /* 0x000fe20000100800 */
[----:B------:R-:W-:-:S02]  /*1664f0*/  LOP3.LUT R16, R52, 0xffff, RZ, 0xc0, !PT ;  /* 0x0000ffff34107812 */ /* 0x000fc400078ec0ff */
[----:B------:R-:W-:Y:S01]  /*166500*/  LOP3.LUT P6, RZ, R0, 0x1, RZ, 0xc0, !PT ;  /* 0x0000000100ff7812 */ /* 0x000fe200078cc0ff */
[----:B------:R-:W-:Y:S01]  /*166510*/  NOP ;  /* 0x0000000000007918 */ /* 0x000fe20000000000 */
[----:B----4-:R-:W-:Y:S02]  /*166520*/  LOP3.LUT R12, R33, 0xffff, RZ, 0xc0, !PT ;  /* 0x0000ffff210c7812 */ /* 0x010fe400078ec0ff */
[----:B--2---:R-:W-:Y:S02]  /*166530*/  LOP3.LUT R10, R3, 0xffff, RZ, 0xc0, !PT ;  /* 0x0000ffff030a7812 */ /* 0x004fe400078ec0ff */
[----:B---3--:R-:W-:Y:S02]  /*166540*/  LOP3.LUT R11, R2, 0xffff, RZ, 0xc0, !PT ;  /* 0x0000ffff020b7812 */ /* 0x008fe400078ec0ff */
[----:B------:R-:W-:Y:S02]  /*166550*/  PRMT R8, R10, 0x3340, R0 ;  /* 0x000033400a087816 */ /* 0x000fe40000000000 */
[----:B------:R-:W-:-:S02]  /*166560*/  PRMT R9, R12, 0x3340, R11 ;  /* 0x000033400c097816 */ /* 0x000fc4000000000b */
[----:B------:R-:W-:Y:S02]  /*166570*/  SHF.R.U32.HI R35, RZ, 0x8, R10 ;  /* 0x00000008ff237819 */ /* 0x000fe4000001160a */
[----:B------:R-:W-:Y:S02]  /*166580*/  PRMT R2, R9, 0x5410, R8 ;  /* 0x0000541009027816 */ /* 0x000fe40000000008 */
[----:B------:R-:W-:Y:S02]  /*166590*/  SHF.R.U32.HI R9, RZ, 0x8, R12 ;  /* 0x00000008ff097819 */ /* 0x000fe4000001160c */
[----:B------:R-:W-:Y:S02]  /*1665a0*/  SHF.R.U32.HI R8, RZ, 0x8, R11 ;  /* 0x00000008ff087819 */ /* 0x000fe4000001160b */
[----:B------:R-:W-:Y:S02]  /*1665b0*/  LOP3.LUT R9, R9, 0xffff, RZ, 0xc0, !PT ;  /* 0x0000ffff09097812 */ /* 0x000fe400078ec0ff */
[----:B------:R-:W-:-:S02]  /*1665c0*/  LOP3.LUT R8, R8, 0xffff, RZ, 0xc0, !PT ;  /* 0x0000ffff08087812 */ /* 0x000fc400078ec0ff */
[----:B------:R-:W-:Y:S02]  /*1665d0*/  LOP3.LUT R35, R35, 0xffff, RZ, 0xc0, !PT ;  /* 0x0000ffff23237812 */ /* 0x000fe400078ec0ff */
[----:B0-----:R-:W-:Y:S01]  /*1665e0*/  PRMT R4, R9, 0x3340, R8 ;  /* 0x0000334009047816 */ /* 0x001fe20000000008 */
[----:B------:R0:W-:Y:S01]  /*1665f0*/  STL [R1+0x88], R2 ;  /* 0x0000880201007387 */ /* 0x0001e20000100800 */
[----:B------:R-:W-:-:S03]  /*166600*/  PRMT R35, R35, 0x3340, R0 ;  /* 0x0000334023237816 */ /* 0x000fc60000000000 */
[----:B------:R-:W2:Y:S04]  /*166610*/  LDL.LU R3, [R1+0x297c] ;  /* 0x00297c0001037983 */ /* 0x000ea80000300800 */
[----:B0-----:R-:W3:Y:S04]  /*166620*/  LDL.LU R2, [R1+0x296c] ;  /* 0x00296c0001027983 */ /* 0x001ee80000300800 */
[----:B------:R0:W-:Y:S04]  /*166630*/  STL [R1+0x30], R4 ;  /* 0x0000300401007387 */ /* 0x0001e80000100800 */
[----:B------:R-:W-:Y:S04]  /*166640*/  STL [R1+0x82a4], R35 ;  /* 0x0082a42301007387 */ /* 0x000fe80000100800 */
[----:B------:R-:W4:Y:S01]  /*166650*/  LDL.LU R52, [R1+0x8344] ;  /* 0x0083440001347983 */ /* 0x000f220000300800 */
[----:B------:R-:W-:-:S02]  /*166660*/  LOP3.LUT R13, R34, 0xffff, RZ, 0xc0, !PT ;  /* 0x0000ffff220d7812 */ /* 0x000fc400078ec0ff */
[----:B------:R-:W-:Y:S01]  /*166670*/  LOP3.LUT R14, R48, 0xffff, RZ, 0xc0, !PT ;  /* 0x0000ffff300e7812 */ /* 0x000fe200078ec0ff */
[----:B------:R-:W4:Y:S01]  /*166680*/  LDL.LU R33, [R1+0x2a10] ;  /* 0x002a100001217983 */ /* 0x000f220000300800 */
[----:B------:R-:W-:Y:S02]  /*166690*/  LOP3.LUT R12, R50, 0xffff, RZ, 0xc0, !PT ;  /* 0x0000ffff320c7812 */ /* 0x000fe400078ec0ff */
[----:B------:R-:W-:Y:S01]  /*1666a0*/  PRMT R8, R14, 0x3340, R0 ;  /* 0x000033400e087816 */ /* 0x000fe20000000000 */
[----:B------:R-:W4:Y:S01]  /*1666b0*/  LDL.LU R48, [R1+0x29b4] ;  /* 0x0029b40001307983 */ /* 0x000f220000300800 */
[----:B------:R-:W-:Y:S02]  /*1666c0*/  PRMT R9, R13, 0x3340, R12 ;  /* 0x000033400d097816 */ /* 0x000fe4000000000c */
[----:B------:R-:W-:Y:S01]  /*1666d0*/  LOP3.LUT R11, R6, 0xffff, RZ, 0xc0, !PT ;  /* 0x0000ffff060b7812 */ /* 0x000fe200078ec0ff */
[----:B------:R-:W4:Y:S01]  /*1666e0*/  LDL.LU R50, [R1+0x29e8] ;  /* 0x0029e80001327983 */ /* 0x000f220000300800 */
[----:B------:R-:W-:-:S02]  /*1666f0*/  LOP3.LUT R10, R5, 0xffff, RZ, 0xc0, !PT ;  /* 0x0000ffff050a7812 */ /* 0x000fc400078ec0ff */
[----:B------:R-:W-:Y:S02]  /*166700*/  PRMT R54, R9, 0x5410, R8 ;  /* 0x0000541009367816 */ /* 0x000fe40000000008 */
[----:B------:R-:W-:Y:S02]  /*166710*/  PRMT R8, R16, 0x3340, R0 ;  /* 0x0000334010087816 */ /* 0x000fe40000000000 */
[----:B------:R-:W-:-:S04]  /*166720*/  PRMT R9, R11, 0x3340, R10 ;  /* 0x000033400b097816 */ /* 0x000fc8000000000a */
[----:B------:R-:W-:Y:S02]  /*166730*/  PRMT R5, R9, 0x5410, R8 ;  /* 0x0000541009057816 */ /* 0x000fe40000000008 */
[----:B------:R-:W-:Y:S02]  /*166740*/  SHF.R.U32.HI R9, RZ, 0x8, R11 ;  /* 0x00000008ff097819 */ /* 0x000fe4000001160b */
[----:B------:R-:W-:Y:S02]  /*166750*/  SHF.R.U32.HI R8, RZ, 0x8, R10 ;  /* 0x00000008ff087819 */ /* 0x000fe4000001160a */
[----:B------:R-:W-:Y:S02]  /*166760*/  SHF.R.U32.HI R11, RZ, 0x8, R13 ;  /* 0x00000008ff0b7819 */ /* 0x000fe4000001160d */
[----:B------:R-:W-:Y:S02]  /*166770*/  SHF.R.U32.HI R10, RZ, 0x8, R12 ;  /* 0x00000008ff0a7819 */ /* 0x000fe4000001160c */
[----:B------:R-:W-:-:S02]  /*166780*/  LOP3.LUT R9, R9, 0xffff, RZ, 0xc0, !PT ;  /* 0x0000ffff09097812 */ /* 0x000fc400078ec0ff */
[----:B------:R-:W-:Y:S01]  /*166790*/  LOP3.LUT R8, R8, 0xffff, RZ, 0xc0, !PT ;  /* 0x0000ffff08087812 */ /* 0x000fe200078ec0ff */
[----:B------:R-:W-:Y:S01]  /*1667a0*/  STL [R1+0x8240], R54 ;  /* 0x0082403601007387 */ /* 0x000fe20000100800 */
[----:B------:R-:W-:Y:S02]  /*1667b0*/  LOP3.LUT R11, R11, 0xffff, RZ, 0xc0, !PT ;  /* 0x0000ffff0b0b7812 */ /* 0x000fe400078ec0ff */
[----:B------:R-:W-:Y:S01]  /*1667c0*/  LOP3.LUT R10, R10, 0xffff, RZ, 0xc0, !PT ;  /* 0x0000ffff0a0a7812 */ /* 0x000fe200078ec0ff */
[----:B------:R1:W-:Y:S03]  /*1667d0*/  STL [R1+0x8260], R5 ;  /* 0x0082600501007387 */ /* 0x0003e60000100800 */
[----:B0-----:R-:W-:Y:S02]  /*1667e0*/  PRMT R4, R11, 0x3340, R10 ;  /* 0x000033400b047816 */ /* 0x001fe4000000000a */
[----:B-1----:R-:W-:-:S05]  /*1667f0*/  PRMT R5, R9, 0x3340, R8 ;  /* 0x0000334009057816 */ /* 0x002fca0000000008 */
[----:B------:R-:W-:Y:S04]  /*166800*/  STL [R1+0x60], R5 ;  /* 0x0000600501007387 */ /* 0x000fe80000100800 */
[----:B------:R0:W-:Y:S01]  /*166810*/  STL [R1+0x2c], R4 ;  /* 0x00002c0401007387 */ /* 0x0001e20000100800 */
[----:B--2---:R-:W-:Y:S02]  /*166820*/  LOP3.LUT R12, R3, 0xffff, RZ, 0xc0, !PT ;  /* 0x0000ffff030c7812 */ /* 0x004fe400078ec0ff */
[----:B---3--:R-:W-:Y:S02]  /*166830*/  LOP3.LUT R11, R2, 0xffff, RZ, 0xc0, !PT ;  /* 0x0000ffff020b7812 */ /* 0x008fe400078ec0ff */
[----:B----4-:R-:W-:Y:S02]  /*166840*/  LOP3.LUT R10, R52, 0xffff, RZ, 0xc0, !PT ;  /* 0x0000ffff340a7812 */ /* 0x010fe400078ec0ff */
[----:B------:R-:W2:Y:S04]  /*166850*/  LDL.LU R52, [R1+0x8340] ;  /* 0x0083400001347983 */ /* 0x000ea80000300800 */
[----:B------:R-:W3:Y:S04]  /*166860*/  LDL.LU R6, [R1+0x2a18] ;  /* 0x002a180001067983 */ /* 0x000ee80000300800 */
[----:B------:R-:W4:Y:S04]  /*166870*/  LDL.LU R3, [R1+0x29c8] ;  /* 0x0029c80001037983 */ /* 0x000f280000300800 */
[----:B------:R-:W2:Y:S01]  /*166880*/  LDL.LU R2, [R1+0x29f0] ;  /* 0x0029f00001027983 */ /* 0x000ea20000300800 */
[----:B------:R-:W-:-:S02]  /*166890*/  PRMT R8, R10, 0x3340, R0 ;  /* 0x000033400a087816 */ /* 0x000fc40000000000 */
        /* <DEDUP_REMOVED lines=8> */
[----:B------:R-:W-:Y:S02]  /*166920*/  LOP3.LUT R11, R33, 0xffff, RZ, 0xc0, !PT ;  /* 0x0000ffff210b7812 */ /* 0x000fe400078ec0ff */
[----:B------:R-:W-:Y:S02]  /*166930*/  LOP3.LUT R15, R48, 0xffff, RZ, 0xc0, !PT ;  /* 0x0000ffff300f7812 */ /* 0x000fe400078ec0ff */
[----:B------:R-:W-:Y:S02]  /*166940*/  LOP3.LUT R10, R50, 0xffff, RZ, 0xc0, !PT ;  /* 0x0000ffff320a7812 */ /* 0x000fe400078ec0ff */
[----:B------:R-:W-:-:S02]  /*166950*/  PRMT R34, R34, 0x3340, R0 ;  /* 0x0000334022227816 */ /* 0x000fc40000000000 */
[----:B0-----:R-:W-:Y:S02]  /*166960*/  PRMT R4, R9, 0x3340, R8 ;  /* 0x0000334009047816 */ /* 0x001fe40000000008 */
[----:B------:R-:W-:Y:S02]  /*166970*/  PRMT R8, R15, 0x3340, R0 ;  /* 0x000033400f087816 */ /* 0x000fe40000000000 */
[----:B------:R-:W-:Y:S01]  /*166980*/  PRMT R9, R11, 0x3340, R10 ;  /* 0x000033400b097816 */ /* 0x000fe2000000000a */
[----:B------:R-:W-:Y:S01]  /*166990*/  STL [R1+0x8264], R51 ;  /* 0x0082643301007387 */ /* 0x000fe20000100800 */
[----:B------:R-:W-:Y:S02]  /*1669a0*/  SHF.R.U32.HI R33, RZ, 0x8, R14 ;  /* 0x00000008ff217819 */ /* 0x000fe4000001160e */
[----:B------:R-:W-:Y:S01]  /*1669b0*/  PRMT R54, R9, 0x5410, R8 ;  /* 0x0000541009367816 */ /* 0x000fe20000000008 */
[----:B------:R-:W-:Y:S01]  /*1669c0*/  STL [R1+0x82a8], R34 ;  /* 0x0082a82201007387 */ /* 0x000fe20000100800 */
[----:B------:R-:W-:-:S02]  /*1669d0*/  SHF.R.U32.HI R9, RZ, 0x8, R11 ;  /* 0x00000008ff097819 */ /* 0x000fc4000001160b */
[----:B------:R-:W-:Y:S01]  /*1669e0*/  SHF.R.U32.HI R8, RZ, 0x8, R10 ;  /* 0x00000008ff087819 */ /* 0x000fe2000001160a */
[----:B------:R0:W-:Y:S01]  /*1669f0*/  STL [R1+0x18], R4 ;  /* 0x0000180401007387 */ /* 0x0001e20000100800 */
[----:B------:R-:W-:-:S03]  /*166a00*/  LOP3.LUT R33, R33, 0xffff, RZ, 0xc0, !PT ;  /* 0x0000ffff21217812 */ /* 0x000fc600078ec0ff */
[----:B------:R-:W2:Y:S01]  /*166a10*/  LDL.LU R24, [R1+0x2a0c] ;  /* 0x002a0c0001187983 */ /* 0x000ea20000300800 */
[----:B------:R-:W-:-:S03]  /*166a20*/  LOP3.LUT R9, R9, 0xffff, RZ, 0xc0, !PT ;  /* 0x0000ffff09097812 */ /* 0x000fc600078ec0ff */
[----:B------:R-:W2:Y:S01]  /*166a30*/  LDL.LU R48, [R1+0x29b0] ;  /* 0x0029b00001307983 */ /* 0x000ea20000300800 */
[----:B------:R-:W-:-:S03]  /*166a40*/  LOP3.LUT R8, R8, 0xffff, RZ, 0xc0, !PT ;  /* 0x0000ffff08087812 */ /* 0x000fc600078ec0ff */
[----:B------:R-:W2:Y:S01]  /*166a50*/  LDL.LU R50, [R1+0x29e4] ;  /* 0x0029e40001327983 */ /* 0x000ea20000300800 */
[----:B------:R-:W-:Y:S02]  /*166a60*/  PRMT R33, R33, 0x3340, R0 ;  /* 0x0000334021217816 */ /* 0x000fe40000000000 */
[----:B0-----:R-:W-:Y:S01]  /*166a70*/  PRMT R4, R9, 0x3340, R8 ;  /* 0x0000334009047816 */ /* 0x001fe20000000008 */
[----:B------:R-:W-:Y:S04]  /*166a80*/  STL [R1+0x8268], R54 ;  /* 0x0082683601007387 */ /* 0x000fe80000100800 */
[----:B------:R-:W-:Y:S04]  /*166a90*/  STL [R1+0x82ac], R33 ;  /* 0x0082ac2101007387 */ /* 0x000fe80000100800 */
[----:B------:R0:W-:Y:S01]  /*166aa0*/  STL [R1+0x28], R4 ;  /* 0x0000280401007387 */ /* 0x0001e20000100800 */
[----:B---3--:R-:W-:-:S03]  /*166ab0*/  LOP3.LUT R12, R6, 0xffff, RZ, 0xc0, !PT ;  /* 0x0000ffff060c7812 */ /* 0x008fc600078ec0ff */
[----:B------:R-:W3:Y:S01]  /*166ac0*/  LDL.LU R6, [R1+0x2a14] ;  /* 0x002a140001067983 */ /* 0x000ee20000300800 */
[----:B----4-:R-:W-:-:S03]  /*166ad0*/  LOP3.LUT R10, R3, 0xffff, RZ, 0xc0, !PT ;  /* 0x0000ffff030a7812 */ /* 0x010fc600078ec0ff */
[----:B------:R-:W4:Y:S01]  /*166ae0*/  LDL.LU R3, [R1+0x29c0] ;  /* 0x0029c00001037983 */ /* 0x000f220000300800 */
[----:B--2---:R-:W-:-:S03]  /*166af0*/  LOP3.LUT R11, R2, 0xffff, RZ, 0xc0, !PT ;  /* 0x0000ffff020b7812 */ /* 0x004fc600078ec0ff */
[----:B------:R-:W2:Y:S01]  /*166b00*/  LDL.LU R2, [R1+0x29ec] ;  /* 0x0029ec0001027983 */ /* 0x000ea20000300800 */
[----:B------:R-:W-:Y:S02]  /*166b10*/  PRMT R8, R10, 0x3340, R0 ;  /* 0x000033400a087816 */ /* 0x000fe40000000000 */
[----:B------:R-:W-:-:S04]  /*166b20*/  PRMT R9, R12, 0x3340, R11 ;  /* 0x000033400c097816 */ /* 0x000fc8000000000b */
[----:B------:R-:W-:Y:S02]  /*166b30*/  PRMT R58, R9, 0x5410, R8 ;  /* 0x00005410093a7816 */ /* 0x000fe40000000008 */
[----:B------:R-:W-:Y:S02]  /*166b40*/  SHF.R.U32.HI R9, RZ, 0x8, R12 ;  /* 0x00000008ff097819 */ /* 0x000fe4000001160c */
[----:B------:R-:W-:Y:S02]  /*166b50*/  SHF.R.U32.HI R8, RZ, 0x8, R11 ;  /* 0x00000008ff087819 */ /* 0x000fe4000001160b */
[----:B------:R-:W-:Y:S02]  /*166b60*/  SHF.R.U32.HI R30, RZ, 0x8, R10 ;  /* 0x00000008ff1e7819 */ /* 0x000fe4000001160a */
[----:B------:R-:W-:Y:S02]  /*166b70*/  LOP3.LUT R9, R9, 0xffff, RZ, 0xc0, !PT ;  /* 0x0000ffff09097812 */ /* 0x000fe400078ec0ff */
[----:B------:R-:W-:-:S04]  /*166b80*/  LOP3.LUT R8, R8, 0xffff, RZ, 0xc0, !PT ;  /* 0x0000ffff08087812 */ /* 0x000fc800078ec0ff */
[----:B0-----:R-:W-:Y:S02]  /*166b90*/  PRMT R4, R9, 0x3340, R8 ;  /* 0x0000334009047816 */ /* 0x001fe40000000008 */
[----:B------:R-:W-:-:S04]  /*166ba0*/  LOP3.LUT R30, R30, 0xffff, RZ, 0xc0, !PT ;  /* 0x0000ffff1e1e7812 */ /* 0x000fc800078ec0ff */
[--C-:B------:R-:W-:Y:S01]  /*166bb0*/  PRMT R30, R30, 0x3340, R0.reuse ;  /* 0x000033401e1e7816 */ /* 0x100fe20000000000 */
[----:B------:R-:W-:Y:S01]  /*166bc0*/  STL [R1+0x826c], R58 ;  /* 0x00826c3a01007387 */ /* 0x000fe20000100800 */
[----:B------:R-:W-:Y:S02]  /*166bd0*/  LOP3.LUT R11, R24, 0xffff, RZ, 0xc0, !PT ;  /* 0x0000ffff180b7812 */ /* 0x000fe400078ec0ff */
[----:B------:R-:W-:Y:S02]  /*166be0*/  LOP3.LUT R13, R48, 0xffff, RZ, 0xc0, !PT ;  /* 0x0000ffff300d7812 */ /* 0x000fe400078ec0ff */
[----:B------:R-:W-:Y:S02]  /*166bf0*/  LOP3.LUT R10, R50, 0xffff, RZ, 0xc0, !PT ;  /* 0x0000ffff320a7812 */ /* 0x000fe400078ec0ff */
[----:B------:R-:W-:Y:S02]  /*166c00*/  PRMT R8, R13, 0x3340, R0 ;  /* 0x000033400d087816 */ /* 0x000fe40000000000 */
[----:B------:R-:W-:-:S04]  /*166c10*/  PRMT R9, R11, 0x3340, R10 ;  /* 0x000033400b097816 */ /* 0x000fc8000000000a */
[----:B------:R-:W-:Y:S02]  /*166c20*/  PRMT R55, R9, 0x5410, R8 ;  /* 0x0000541009377816 */ /* 0x000fe40000000008 */
[----:B------:R-:W-:Y:S02]  /*166c30*/  SHF.R.U32.HI R9, RZ, 0x8, R11 ;  /* 0x00000008ff097819 */ /* 0x000fe4000001160b */
[----:B------:R-:W-:Y:S02]  /*166c40*/  SHF.R.U32.HI R8, RZ, 0x8, R10 ;  /* 0x00000008ff087819 */ /* 0x000fe4000001160a */
[----:B------:R-:W-:Y:S02]  /*166c50*/  SHF.R.U32.HI R24, RZ, 0x8, R15 ;  /* 0x00000008ff187819 */ /* 0x000fe4000001160f */
[----:B------:R-:W-:Y:S02]  /*166c60*/  LOP3.LUT R9, R9, 0xffff, RZ, 0xc0, !PT ;  /* 0x0000ffff09097812 */ /* 0x000fe400078ec0ff */
[----:B------:R-:W-:Y:S01]  /*166c70*/  LOP3.LUT R8, R8, 0xffff, RZ, 0xc0, !PT ;  /* 0x0000ffff08087812 */ /* 0x000fe200078ec0ff */
[----:B------:R-:W-:Y:S01]  /*166c80*/  STL [R1+0x82b0], R30 ;  /* 0x0082b01e01007387 */ /* 0x000fe20000100800 */
[----:B------:R-:W-:-:S03]  /*166c90*/  LOP3.LUT R24, R24, 0xffff, RZ, 0xc0, !PT ;  /* 0x0000ffff18187812 */ /* 0x000fc600078ec0ff */
[----:B------:R0:W-:Y:S01]  /*166ca0*/  STL [R1+0x14], R4 ;  /* 0x0000140401007387 */ /* 0x0001e20000100800 */
[----:B------:R-:W-:Y:S02]  /*166cb0*/  PRMT R24, R24, 0x3340, R0 ;  /* 0x0000334018187816 */ /* 0x000fe40000000000 */
[----:B0-----:R-:W-:Y:S01]  /*166cc0*/  PRMT R4, R9, 0x3340, R8 ;  /* 0x0000334009047816 */ /* 0x001fe20000000008 */
[----:B------:R-:W-:Y:S04]  /*166cd0*/  STL [R1+0x8270], R55 ;  /* 0x0082703701007387 */ /* 0x000fe80000100800 */
[----:B------:R-:W-:Y:S04]  /*166ce0*/  STL [R1+0x82b4], R24 ;  /* 0x0082b41801007387 */ /* 0x000fe80000100800 */
[----:B------:R-:W-:Y:S01]  /*166cf0*/  STL [R1+0x24], R4 ;  /* 0x0000240401007387 */ /* 0x000fe20000100800 */
[----:B---3--:R-:W-:-:S02]  /*166d00*/  LOP3.LUT R12, R6, 0xffff, RZ, 0xc0, !PT ;  /* 0x0000ffff060c7812 */ /* 0x008fc400078ec0ff */
[----:B----4-:R-:W-:Y:S02]  /*166d10*/  LOP3.LUT R10, R3, 0xffff, RZ, 0xc0, !PT ;  /* 0x0000ffff030a7812 */ /* 0x010fe400078ec0ff */
[----:B--2---:R-:W-:Y:S02]  /*166d20*/  LOP3.LUT R11, R2, 0xffff, RZ, 0xc0, !PT ;  /* 0x0000ffff020b7812 */ /* 0x004fe400078ec0ff */
[----:B------:R-:W-:Y:S02]  /*166d30*/  PRMT R8, R10, 0x3340, R0 ;  /* 0x000033400a087816 */ /* 0x000fe40000000000 */
[----:B------:R-:W-:-:S04]  /*166d40*/  PRMT R9, R12, 0x3340, R11 ;  /* 0x000033400c097816 */ /* 0x000fc8000000000b */
[----:B------:R-:W-:-:S05]  /*166d50*/  PRMT R48, R9, 0x5410, R8 ;  /* 0x0000541009307816 */ /* 0x000fca0000000008 */
[----:B------:R-:W-:Y:S04]  /*166d60*/  STL [R1+0x82b8], R48 ;  /* 0x0082b83001007387 */ /* 0x000fe80000100800 */
[----:B------:R-:W2:Y:S04]  /*166d70*/  LDL.LU R50, [R1+0x29a4] ;  /* 0x0029a40001327983 */ /* 0x000ea80000300800 */
[----:B------:R-:W3:Y:S01]  /*166d80*/  LDL.LU R2, [R1+0x2974] ;  /* 0x0029740001027983 */ /* 0x000ee20000300800 */
[----:B------:R-:W-:Y:S02]  /*166d90*/  SHF.R.U32.HI R9, RZ, 0x8, R12 ;  /* 0x00000008ff097819 */ /* 0x000fe4000001160c */
[----:B------:R-:W-:-:S02]  /*166da0*/  SHF.R.U32.HI R8, RZ, 0x8, R11 ;  /* 0x00000008ff087819 */ /* 0x000fc4000001160b */
[----:B------:R-:W-:Y:S02]  /*166db0*/  LOP3.LUT R9, R9, 0xffff, RZ, 0xc0, !PT ;  /* 0x0000ffff09097812 */ /* 0x000fe400078ec0ff */
[----:B------:R-:W-:-:S04]  /*166dc0*/  LOP3.LUT R8, R8, 0xffff, RZ, 0xc0, !PT ;  /* 0x0000ffff08087812 */ /* 0x000fc800078ec0ff */
[----:B------:R-:W-:-:S05]  /*166dd0*/  PRMT R3, R9, 0x3340, R8 ;  /* 0x0000334009037816 */ /* 0x000fca0000000008 */
[----:B------:R0:W-:Y:S04]  /*166de0*/  STL [R1+0x10], R3 ;  /* 0x0000100301007387 */ /* 0x0001e80000100800 */
[----:B------:R-:W4:Y:S04]  /*166df0*/  LDL.LU R6, [R1+0x2958] ;  /* 0x0029580001067983 */ /* 0x000f280000300800 */
[----:B0-----:R-:W4:Y:S01]  /*166e00*/  LDL.LU R3, [R1+0x1658] ;  /* 0x0016580001037983 */ /* 0x001f220000300800 */
[----:B------:R-:W-:Y:S02]  /*166e10*/  SHF.R.U32.HI R9, RZ, 0x8, R17 ;  /* 0x00000008ff097819 */ /* 0x000fe40000011611 */
[----:B------:R-:W-:-:S02]  /*166e20*/  SHF.R.U32.HI R8, RZ, 0x8, R18 ;  /* 0x00000008ff087819 */ /* 0x000fc40000011612 */
[----:B------:R-:W-:Y:S02]  /*166e30*/  LOP3.LUT R9, R9, 0xffff, RZ, 0xc0, !PT ;  /* 0x0000ffff09097812 */ /* 0x000fe400078ec0ff */
[----:B------:R-:W-:-:S04]  /*166e40*/  LOP3.LUT R8, R8, 0xffff, RZ, 0xc0, !PT ;  /* 0x0000ffff08087812 */ /* 0x000fc800078ec0ff */
[----:B------:R-:W-:Y:S02]  /*166e50*/  PRMT R55, R9, 0x3340, R8 ;  /* 0x0000334009377816 */ /* 0x000fe40000000008 */
[----:B------:R-:W-:Y:S02]  /*166e60*/  SHF.R.U32.HI R9, RZ, 0x8, R21 ;  /* 0x00000008ff097819 */ /* 0x000fe40000011615 */
[----:B------:R-:W-:Y:S02]  /*166e70*/  SHF.R.U32.HI R8, RZ, 0x8, R22 ;  /* 0x00000008ff087819 */ /* 0x000fe40000011616 */
[----:B------:R-:W-:Y:S02]  /*166e80*/  LOP3.LUT R9, R9, 0xffff, RZ, 0xc0, !PT ;  /* 0x0000ffff09097812 */ /* 0x000fe400078ec0ff */
[----:B------:R-:W-:Y:S02]  /*166e90*/  LOP3.LUT R8, R8, 0xffff, RZ, 0xc0, !PT ;  /* 0x0000ffff08087812 */ /* 0x000fe400078ec0ff */
[----:B------:R-:W-:-:S02]  /*166ea0*/  SHF.R.U32.HI R19, RZ, 0x8, R10 ;  /* 0x00000008ff137819 */ /* 0x000fc4000001160a */
[----:B------:R-:W-:Y:S02]  /*166eb0*/  PRMT R54, R9, 0x3340, R8 ;  /* 0x0000334009367816 */ /* 0x000fe40000000008 */
[----:B------:R-:W-:Y:S02]  /*166ec0*/  SHF.R.U32.HI R9, RZ, 0x8, R23 ;  /* 0x00000008ff097819 */ /* 0x000fe40000011617 */
[----:B------:R-:W-:Y:S02]  /*166ed0*/  SHF.R.U32.HI R8, RZ, 0x8, R25 ;  /* 0x00000008ff087819 */ /* 0x000fe40000011619 */
[----:B------:R-:W-:Y:S02]  /*166ee0*/  SHF.R.U32.HI R15, RZ, 0x8, R13 ;  /* 0x00000008ff0f7819 */ /* 0x000fe4000001160d */
[----:B------:R-:W-:Y:S02]  /*166ef0*/  SHF.R.U32.HI R11, RZ, 0x8, R20 ;  /* 0x00000008ff0b7819 */ /* 0x000fe40000011614 */
[----:B------:R-:W-:-:S02]  /*166f00*/  LOP3.LUT R9, R9, 0xffff, RZ, 0xc0, !PT ;  /* 0x0000ffff09097812 */ /* 0x000fc400078ec0ff */
[----:B------:R-:W-:Y:S02]  /*166f10*/  LOP3.LUT R8, R8, 0xffff, RZ, 0xc0, !PT ;  /* 0x0000ffff08087812 */ /* 0x000fe400078ec0ff */
[----:B------:R-:W-:Y:S02]  /*166f20*/  LOP3.LUT R19, R19, 0xffff, RZ, 0xc0, !PT ;  /* 0x0000ffff13137812 */ /* 0x000fe400078ec0ff */
[----:B------:R-:W-:Y:S02]  /*166f30*/  LOP3.LUT R15, R15, 0xffff, RZ, 0xc0, !PT ;  /* 0x0000ffff0f0f7812 */ /* 0x000fe400078ec0ff */
[----:B------:R-:W-:Y:S02]  /*166f40*/  SHF.R.U32.HI R20, RZ, 0x8, R26 ;  /* 0x00000008ff147819 */ /* 0x000fe4000001161a */
[----:B------:R-:W-:Y:S02]  /*166f50*/  LOP3.LUT R11, R11, 0xffff, RZ, 0xc0, !PT ;  /* 0x0000ffff0b0b7812 */ /* 0x000fe400078ec0ff */
[----:B------:R-:W-:-:S02]  /*166f60*/  PRMT R58, R9, 0x3340, R8 ;  /* 0x00003340093a7816 */ /* 0x000fc40000000008 */
[----:B------:R-:W-:Y:S02]  /*166f70*/  PRMT R19, R19, 0x3340, R0 ;  /* 0x0000334013137816 */ /* 0x000fe40000000000 */
[----:B------:R-:W-:Y:S02]  /*166f80*/  SHF.R.U32.HI R9, RZ, 0x8, R28 ;  /* 0x00000008ff097819 */ /* 0x000fe4000001161c */
[----:B------:R-:W-:Y:S02]  /*166f90*/  SHF.R.U32.HI R8, RZ, 0x8, R31 ;  /* 0x00000008ff087819 */ /* 0x000fe4000001161f */
[--C-:B------:R-:W-:Y:S02]  /*166fa0*/  PRMT R15, R15, 0x3340, R0.reuse ;  /* 0x000033400f0f7816 */ /* 0x100fe40000000000 */
[----:B------:R-:W-:Y:S02]  /*166fb0*/  LOP3.LUT R20, R20, 0xffff, RZ, 0xc0, !PT ;  /* 0x0000ffff14147812 */ /* 0x000fe400078ec0ff */
[----:B------:R-:W-:-:S02]  /*166fc0*/  PRMT R11, R11, 0x3340, R0 ;  /* 0x000033400b0b7816 */ /* 0x000fc40000000000 */
[----:B------:R-:W-:Y:S01]  /*166fd0*/  LOP3.LUT R29, R29, 0xffff, RZ, 0xc0, !PT ;  /* 0x0000ffff1d1d7812 */ /* 0x000fe200078ec0ff */
[----:B------:R-:W-:Y:S01]  /*166fe0*/  STL [R1+0x82bc], R19 ;  /* 0x0082bc1301007387 */ /* 0x000fe20000100800 */
[----:B------:R-:W-:Y:S02]  /*166ff0*/  LOP3.LUT R9, R9, 0xffff, RZ, 0xc0, !PT ;  /* 0x0000ffff09097812 */ /* 0x000fe400078ec0ff */
[----:B------:R-:W-:Y:S01]  /*167000*/  LOP3.LUT R8, R8, 0xffff, RZ, 0xc0, !PT ;  /* 0x0000ffff08087812 */ /* 0x000fe200078ec0ff */
[----:B------:R-:W-:Y:S01]  /*167010*/  STL [R1+0x82c0], R15 ;  /* 0x0082c00f01007387 */ /* 0x000fe20000100800 */
[--C-:B------:R-:W-:Y:S02]  /*167020*/  PRMT R20, R20, 0x3340, R0.reuse ;  /* 0x0000334014147816 */ /* 0x100fe40000000000 */
[----:B------:R-:W-:Y:S01]  /*167030*/  PRMT R29, R29, 0x3340, R0 ;  /* 0x000033401d1d7816 */ /* 0x000fe20000000000 */
[----:B------:R-:W-:Y:S01]  /*167040*/  STL [R1+0x82c4], R55 ;  /* 0x0082c43701007387 */ /* 0x000fe20000100800 */
[----:B------:R-:W-:-:S03]  /*167050*/  PRMT R51, R9, 0x3340, R8 ;  /* 0x0000334009337816 */ /* 0x000fc60000000008 */
[----:B------:R-:W-:Y:S04]  /*167060*/  STL [R1+0x82c8], R11 ;  /* 0x0082c80b01007387 */ /* 0x000fe80000100800 */
[----:B------:R-:W-:Y:S04]  /*167070*/  STL [R1+0x82cc], R54 ;  /* 0x0082cc3601007387 */ /* 0x000fe80000100800 */
[----:B------:R-:W-:Y:S04]  /*167080*/  STL [R1+0x82d0], R58 ;  /* 0x0082d03a01007387 */ /* 0x000fe80000100800 */
[----:B------:R-:W-:Y:S04]  /*167090*/  STL [R1+0x82d4], R20 ;  /* 0x0082d41401007387 */ /* 0x000fe80000100800 */
[----:B------:R-:W-:Y:S04]  /*1670a0*/  STL [R1+0x82d8], R29 ;  /* 0x0082d81d01007387 */ /* 0x000fe80000100800 */
[----:B------:R-:W-:Y:S01]  /*1670b0*/  STL [R1+0x82dc], R51 ;  /* 0x0082dc3301007387 */ /* 0x000fe20000100800 */
[----:B------:R-:W-:-:S02]  /*1670c0*/  LOP3.LUT R10, R52, 0xffff, RZ, 0xc0, !PT ;  /* 0x0000ffff340a7812 */ /* 0x000fc400078ec0ff */
[----:B------:R-:W-:Y:S02]  /*1670d0*/  SHF.R.U32.HI R28, RZ, 0x8, R32 ;  /* 0x00000008ff1c7819 */ /* 0x000fe40000011620 */
[----:B------:R-:W-:Y:S02]  /*1670e0*/  SHF.R.U32.HI R31, RZ, 0x8, R16 ;  /* 0x00000008ff1f7819 */ /* 0x000fe40000011610 */
[----:B------:R-:W-:Y:S02]  /*1670f0*/  LOP3.LUT R28, R28, 0xffff, RZ, 0xc0, !PT ;  /* 0x0000ffff1c1c7812 */ /* 0x000fe400078ec0ff */
[----:B------:R-:W-:Y:S02]  /*167100*/  LOP3.LUT R31, R31, 0xffff, RZ, 0xc0, !PT ;  /* 0x0000ffff1f1f7812 */ /* 0x000fe400078ec0ff */
[--C-:B------:R-:W-:Y:S02]  /*167110*/  PRMT R28, R28, 0x3340, R0.reuse ;  /* 0x000033401c1c7816 */ /* 0x100fe40000000000 */
[----:B------:R-:W-:-:S02]  /*167120*/  PRMT R31, R31, 0x3340, R0 ;  /* 0x000033401f1f7816 */ /* 0x000fc40000000000 */
[----:B--2---:R-:W-:Y:S02]  /*167130*/  LOP3.LUT R12, R50, 0xffff, RZ, 0xc0, !PT ;  /* 0x0000ffff320c7812 */ /* 0x004fe400078ec0ff */
[----:B------:R-:W2:Y:S01]  /*167140*/  LDL.LU R50, [R1+0x258] ;  /* 0x0002580001327983 */ /* 0x000ea20000300800 */
[----:B---3--:R-:W-:-:S03]  /*167150*/  LOP3.LUT R13, R2, 0xffff, RZ, 0xc0, !PT ;  /* 0x0000ffff020d7812 */ /* 0x008fc600078ec0ff */
[----:B------:R-:W3:Y:S01]  /*167160*/  LDL.LU R2, [R1+0x29ac] ;  /* 0x0029ac0001027983 */ /* 0x000ee20000300800 */
[----:B------:R-:W-:Y:S02]  /*167170*/  PRMT R9, R12, 0x3340, R10 ;  /* 0x000033400c097816 */ /* 0x000fe4000000000a */
[----:B------:R-:W-:Y:S02]  /*167180*/  PRMT R8, R13, 0x3340, R0 ;  /* 0x000033400d087816 */ /* 0x000fe40000000000 */
[----:B------:R-:W-:Y:S02]  /*167190*/  SHF.R.U32.HI R32, RZ, 0x8, R13 ;  /* 0x00000008ff207819 */ /* 0x000fe4000001160d */
[----:B------:R-:W-:Y:S02]  /*1671a0*/  PRMT R52, R9, 0x5410, R8 ;  /* 0x0000541009347816 */ /* 0x000fe40000000008 */
[----:B------:R-:W-:Y:S02]  /*1671b0*/  SHF.R.U32.HI R9, RZ, 0x8, R12 ;  /* 0x00000008ff097819 */ /* 0x000fe4000001160c */
[----:B------:R-:W-:-:S02]  /*1671c0*/  SHF.R.U32.HI R8, RZ, 0x8, R10 ;  /* 0x00000008ff087819 */ /* 0x000fc4000001160a */
[----:B------:R-:W-:Y:S02]  /*1671d0*/  LOP3.LUT R9, R9, 0xffff, RZ, 0xc0, !PT ;  /* 0x0000ffff09097812 */ /* 0x000fe400078ec0ff */
[----:B------:R-:W-:Y:S02]  /*1671e0*/  LOP3.LUT R8, R8, 0xffff, RZ, 0xc0, !PT ;  /* 0x0000ffff08087812 */ /* 0x000fe400078ec0ff */
[----:B------:R-:W-:Y:S02]  /*1671f0*/  LOP3.LUT R32, R32, 0xffff, RZ, 0xc0, !PT ;  /* 0x0000ffff20207812 */ /* 0x000fe400078ec0ff */
[----:B------:R-:W-:Y:S02]  /*167200*/  PRMT R5, R9, 0x3340, R8 ;  /* 0x0000334009057816 */ /* 0x000fe40000000008 */
[----:B------:R-:W-:Y:S01]  /*167210*/  PRMT R32, R32, 0x3340, R0 ;  /* 0x0000334020207816 */ /* 0x000fe20000000000 */
[----:B------:R-:W-:Y:S01]  /*167220*/  STL [R1+0x82e0], R52 ;  /* 0x0082e03401007387 */ /* 0x000fe20000100800 */
[----:B----4-:R-:W-:-:S03]  /*167230*/  LOP3.LUT R12, R6, 0xffff, RZ, 0xc0, !PT ;  /* 0x0000ffff060c7812 */ /* 0x010fc600078ec0ff */
[----:B------:R-:W-:Y:S01]  /*167240*/  STL [R1+0x82e4], R28 ;  /* 0x0082e41c01007387 */ /* 0x000fe20000100800 */
[----:B------:R-:W-:-:S03]  /*167250*/  LOP3.LUT R13, R3, 0xffff, RZ, 0xc0, !PT ;  /* 0x0000ffff030d7812 */ /* 0x000fc600078ec0ff */
[----:B------:R-:W-:Y:S04]  /*167260*/  STL [R1+0x82e8], R5 ;  /* 0x0082e80501007387 */ /* 0x000fe80000100800 */
[----:B------:R-:W-:Y:S04]  /*167270*/  STL [R1+0x82ec], R32 ;  /* 0x0082ec2001007387 */ /* 0x000fe80000100800 */
[----:B------:R-:W-:Y:S04]  /*167280*/  STL [R1+0x82f0], R31 ;  /* 0x0082f01f01007387 */ /* 0x000fe80000100800 */
[----:B------:R-:W4:Y:S04]  /*167290*/  LDL.LU R6, [R1+0x2980] ;  /* 0x0029800001067983 */ /* 0x000f280000300800 */
[----:B------:R-:W4:Y:S04]  /*1672a0*/  LDL.LU R3, [R1+0x2998] ;  /* 0x0029980001037983 */ /* 0x000f280000300800 */
[----:B------:R-:W4:Y:S04]  /*1672b0*/  LDL.LU R46, [R1+0x25c] ;  /* 0x00025c00012e7983 */ /* 0x000f280000300800 */
[----:B------:R-:W4:Y:S01]  /*1672c0*/  LDL.LU R47, [R1+0x27c] ;  /* 0x00027c00012f7983 */ /* 0x000f220000300800 */
[----:B------:R-:W-:-:S02]  /*1672d0*/  LOP3.LUT R10, R49, 0xffff, RZ, 0xc0, !PT ;  /* 0x0000ffff310a7812 */ /* 0x000fc400078ec0ff */
        /* <DEDUP_REMOVED lines=12> */
[----:B------:R-:W-:-:S03]  /*1673a0*/  SHF.R.U32.HI R26, RZ, 0x8, R13 ;  /* 0x00000008ff1a7819 */ /* 0x000fc6000001160d */
[----:B------:R-:W-:Y:S01]  /*1673b0*/  STL [R1+0x82f4], R27 ;  /* 0x0082f41b01007387 */ /* 0x000fe20000100800 */
[----:B------:R-:W-:-:S03]  /*1673c0*/  LOP3.LUT R26, R26, 0xffff, RZ, 0xc0, !PT ;  /* 0x0000ffff1a1a7812 */ /* 0x000fc600078ec0ff */
[----:B------:R-:W-:Y:S04]  /*1673d0*/  STL [R1+0x82f8], R7 ;  /* 0x0082f80701007387 */ /* 0x000fe80000100800 */
[----:B------:R-:W4:Y:S01]  /*1673e0*/  LDL.LU R60, [R1+0x29c4] ;  /* 0x0029c400013c7983 */ /* 0x000f220000300800 */
[----:B------:R-:W-:-:S05]  /*1673f0*/  PRMT R26, R26, 0x3340, R0 ;  /* 0x000033401a1a7816 */ /* 0x000fca0000000000 */
[----:B------:R-:W-:Y:S01]  /*167400*/  STL [R1+0x82fc], R26 ;  /* 0x0082fc1a01007387 */ /* 0x000fe20000100800 */
[----:B--2---:R-:W-:-:S04]  /*167410*/  SHF.R.U32.HI R25, RZ, 0x8, R50 ;  /* 0x00000008ff197819 */ /* 0x004fc80000011632 */
[----:B------:R-:W-:-:S04]  /*167420*/  LOP3.LUT R25, R25, 0xffff, RZ, 0xc0, !PT ;  /* 0x0000ffff19197812 */ /* 0x000fc800078ec0ff */
[----:B------:R-:W-:Y:S02]  /*167430*/  PRMT R25, R25, 0x3340, R0 ;  /* 0x0000334019197816 */ /* 0x000fe40000000000 */
[----:B---3--:R-:W-:-:S03]  /*167440*/  LOP3.LUT R13, R2, 0xffff, RZ, 0xc0, !PT ;  /* 0x0000ffff020d7812 */ /* 0x008fc600078ec0ff */
[----:B------:R-:W-:Y:S04]  /*167450*/  STL [R1+0x8300], R25 ;  /* 0x0083001901007387 */ /* 0x000fe80000100800 */
[----:B------:R-:W2:Y:S04]  /*167460*/  LDL.LU R50, [R1+0x2988] ;  /* 0x0029880001327983 */ /* 0x000ea80000300800 */
[----:B------:R-:W3:Y:S01]  /*167470*/  LDL.LU R2, [R1+0x299c] ;  /* 0x00299c0001027983 */ /* 0x000ee20000300800 */
[----:B----4-:R-:W-:-:S03]  /*167480*/  LOP3.LUT R10, R6, 0xffff, RZ, 0xc0, !PT ;  /* 0x0000ffff060a7812 */ /* 0x010fc600078ec0ff */
[----:B------:R-:W4:Y:S01]  /*167490*/  LDL.LU R6, [R1+0x188c] ;  /* 0x00188c0001067983 */ /* 0x000f220000300800 */
[----:B------:R-:W-:-:S03]  /*1674a0*/  LOP3.LUT R12, R3, 0xffff, RZ, 0xc0, !PT ;  /* 0x0000ffff030c7812 */ /* 0x000fc600078ec0ff */
[----:B------:R-:W4:Y:S01]  /*1674b0*/  LDL.LU R3, [R1+0x18a0] ;  /* 0x0018a00001037983 */ /* 0x000f220000300800 */
[----:B------:R-:W-:Y:S02]  /*1674c0*/  PRMT R8, R10, 0x3340, R0 ;  /* 0x000033400a087816 */ /* 0x000fe40000000000 */
[----:B------:R-:W-:Y:S02]  /*1674d0*/  PRMT R9, R13, 0x3340, R12 ;  /* 0x000033400d097816 */ /* 0x000fe4000000000c */
[----:B------:R-:W-:Y:S02]  /*1674e0*/  SHF.R.U32.HI R23, RZ, 0x8, R10 ;  /* 0x00000008ff177819 */ /* 0x000fe4000001160a */
[----:B------:R-:W-:Y:S02]  /*1674f0*/  PRMT R4, R9, 0x5410, R8 ;  /* 0x0000541009047816 */ /* 0x000fe40000000008 */
        /* <DEDUP_REMOVED lines=8> */
[----:B------:R-:W-:Y:S02]  /*167580*/  LOP3.LUT R21, R21, 0xffff, RZ, 0xc0, !PT ;  /* 0x0000ffff15157812 */ /* 0x000fe400078ec0ff */
[----:B------:R-:W-:Y:S02]  /*167590*/  PRMT R56, R9, 0x3340, R8 ;  /* 0x0000334009387816 */ /* 0x000fe40000000008 */
[--C-:B------:R-:W-:Y:S02]  /*1675a0*/  PRMT R23, R23, 0x3340, R0.reuse ;  /* 0x0000334017177816 */ /* 0x100fe40000000000 */
[--C-:B------:R-:W-:Y:S01]  /*1675b0*/  PRMT R22, R22, 0x3340, R0.reuse ;  /* 0x0000334016167816 */ /* 0x100fe20000000000 */
[----:B------:R0:W-:Y:S01]  /*1675c0*/  STL [R1+0x278], R4 ;  /* 0x0002780401007387 */ /* 0x0001e20000100800 */
[----:B------:R-:W-:-:S03]  /*1675d0*/  PRMT R21, R21, 0x3340, R0 ;  /* 0x0000334015157816 */ /* 0x000fc60000000000 */
[----:B------:R-:W-:Y:S04]  /*1675e0*/  STL [R1+0x8304], R56 ;  /* 0x0083043801007387 */ /* 0x000fe80000100800 */
[----:B------:R-:W-:Y:S04]  /*1675f0*/  STL [R1+0x8308], R23 ;  /* 0x0083081701007387 */ /* 0x000fe80000100800 */
[----:B------:R-:W-:Y:S04]  /*167600*/  STL [R1+0x830c], R22 ;  /* 0x00830c1601007387 */ /* 0x000fe80000100800 */
[----:B------:R-:W-:Y:S04]  /*167610*/  STL [R1+0x8310], R21 ;  /* 0x0083101501007387 */ /* 0x000fe80000100800 */
[----:B------:R-:W4:Y:S04]  /*167620*/  LDL.LU R45, [R1+0x29d4] ;  /* 0x0029d400012d7983 */ /* 0x000f280000300800 */
[----:B------:R-:W4:Y:S04]  /*167630*/  LDL.LU R46, [R1+0x298c] ;  /* 0x00298c00012e7983 */ /* 0x000f280000300800 */
[----:B------:R-:W4:Y:S01]  /*167640*/  LDL.LU R47, [R1+0x29a0] ;  /* 0x0029a000012f7983 */ /* 0x000f220000300800 */
[----:B------:R-:W-:-:S03]  /*167650*/  LOP3.LUT R13, R60, 0xffff, RZ, 0xc0, !PT ;  /* 0x0000ffff3c0d7812 */ /* 0x000fc600078ec0ff */
[----:B------:R-:W4:Y:S01]  /*167660*/  LDL.LU R60, [R1+0x18a4] ;  /* 0x0018a400013c7983 */ /* 0x000f220000300800 */
[----:B--2---:R-:W-:Y:S02]  /*167670*/  LOP3.LUT R10, R50, 0xffff, RZ, 0xc0, !PT ;  /* 0x0000ffff320a7812 */ /* 0x004fe400078ec0ff */
[----:B---3--:R-:W-:Y:S02]  /*167680*/  LOP3.LUT R12, R2, 0xffff, RZ, 0xc0, !PT ;  /* 0x0000ffff020c7812 */ /* 0x008fe400078ec0ff */
[----:B------:R-:W-:Y:S02]  /*167690*/  PRMT R8, R10, 0x3340, R0 ;  /* 0x000033400a087816 */ /* 0x000fe40000000000 */
[----:B------:R-:W-:Y:S02]  /*1676a0*/  PRMT R9, R13, 0x3340, R12 ;  /* 0x000033400d097816 */ /* 0x000fe4000000000c */
[----:B------:R-:W-:Y:S02]  /*1676b0*/  SHF.R.U32.HI R18, RZ, 0x8, R10 ;  /* 0x00000008ff127819 */ /* 0x000fe4000001160a */
[----:B------:R-:W-:-:S02]  /*1676c0*/  PRMT R2, R9, 0x5410, R8 ;  /* 0x0000541009027816 */ /* 0x000fc40000000008 */
[----:B------:R-:W-:Y:S02]  /*1676d0*/  SHF.R.U32.HI R9, RZ, 0x8, R13 ;  /* 0x00000008ff097819 */ /* 0x000fe4000001160d */
[----:B------:R-:W-:Y:S02]  /*1676e0*/  SHF.R.U32.HI R8, RZ, 0x8, R12 ;  /* 0x00000008ff087819 */ /* 0x000fe4000001160c */
[----:B------:R-:W-:Y:S02]  /*1676f0*/  LOP3.LUT R9, R9, 0xffff, RZ, 0xc0, !PT ;  /* 0x0000ffff09097812 */ /* 0x000fe400078ec0ff */
[----:B------:R-:W-:Y:S02]  /*167700*/  LOP3.LUT R8, R8, 0xffff, RZ, 0xc0, !PT ;  /* 0x0000ffff08087812 */ /* 0x000fe400078ec0ff */
[----:B------:R-:W-:Y:S02]  /*167710*/  LOP3.LUT R18, R18, 0xffff, RZ, 0xc0, !PT ;  /* 0x0000ffff12127812 */ /* 0x000fe400078ec0ff */
[----:B0-----:R-:W-:-:S02]  /*167720*/  PRMT R4, R9, 0x3340, R8 ;  /* 0x0000334009047816 */ /* 0x001fc40000000008 */
[----:B------:R-:W-:Y:S01]  /*167730*/  PRMT R18, R18, 0x3340, R0 ;  /* 0x0000334012127816 */ /* 0x000fe20000000000 */
[----:B------:R0:W-:Y:S04]  /*167740*/  STL [R1+0x81e4], R2 ;  /* 0x0081e40201007387 */ /* 0x0001e80000100800 */
[----:B------:R-:W-:Y:S04]  /*167750*/  STL [R1+0x8314], R4 ;  /* 0x0083140401007387 */ /* 0x000fe80000100800 */
[----:B------:R-:W-:Y:S04]  /*167760*/  STL [R1+0x8318], R18 ;  /* 0x0083181201007387 */ /* 0x000fe80000100800 */
[----:B------:R-:W2:Y:S01]  /*167770*/  LDL.LU R50, [R1+0x29e0] ;  /* 0x0029e00001327983 */ /* 0x000ea20000300800 */
[----:B----4-:R-:W-:-:S02]  /*167780*/  SHF.R.U32.HI R17, RZ, 0x8, R6 ;  /* 0x00000008ff117819 */ /* 0x010fc40000011606 */
[----:B------:R-:W-:Y:S01]  /*167790*/  SHF.R.U32.HI R16, RZ, 0x8, R3 ;  /* 0x00000008ff107819 */ /* 0x000fe20000011603 */
[----:B------:R-:W3:Y:S04]  /*1677a0*/  LDL.LU R6, [R1+0x2994] ;  /* 0x0029940001067983 */ /* 0x000ee80000300800 */
[----:B------:R-:W4:Y:S01]  /*1677b0*/  LDL.LU R3, [R1+0x29a8] ;  /* 0x0029a80001037983 */ /* 0x000f220000300800 */
[----:B------:R-:W-:Y:S02]  /*1677c0*/  LOP3.LUT R17, R17, 0xffff, RZ, 0xc0, !PT ;  /* 0x0000ffff11117812 */ /* 0x000fe400078ec0ff */
[----:B------:R-:W-:Y:S02]  /*1677d0*/  LOP3.LUT R16, R16, 0xffff, RZ, 0xc0, !PT ;  /* 0x0000ffff10107812 */ /* 0x000fe400078ec0ff */
[----:B------:R-:W-:-:S02]  /*1677e0*/  PRMT R17, R17, 0x3340, R0 ;  /* 0x0000334011117816 */ /* 0x000fc40000000000 */
[----:B------:R-:W-:-:S03]  /*1677f0*/  PRMT R16, R16, 0x3340, R0 ;  /* 0x0000334010107816 */ /* 0x000fc60000000000 */
[----:B------:R-:W-:Y:S04]  /*167800*/  STL [R1+0x831c], R17 ;  /* 0x00831c1101007387 */ /* 0x000fe80000100800 */
[----:B------:R-:W-:Y:S01]  /*167810*/  STL [R1+0x8320], R16 ;  /* 0x0083201001007387 */ /* 0x000fe20000100800 */
[----:B------:R-:W-:Y:S02]  /*167820*/  LOP3.LUT R13, R45, 0xffff, RZ, 0xc0, !PT ;  /* 0x0000ffff2d0d7812 */ /* 0x000fe400078ec0ff */
[----:B------:R-:W-:Y:S02]  /*167830*/  LOP3.LUT R10, R46, 0xffff, RZ, 0xc0, !PT ;  /* 0x0000ffff2e0a7812 */ /* 0x000fe400078ec0ff */
[----:B------:R-:W-:Y:S02]  /*167840*/  LOP3.LUT R12, R47, 0xffff, RZ, 0xc0, !PT ;  /* 0x0000ffff2f0c7812 */ /* 0x000fe400078ec0ff */
[----:B------:R-:W-:-:S02]  /*167850*/  PRMT R8, R10, 0x3340, R0 ;  /* 0x000033400a087816 */ /* 0x000fc40000000000 */
[----:B------:R-:W-:Y:S02]  /*167860*/  PRMT R9, R13, 0x3340, R12 ;  /* 0x000033400d097816 */ /* 0x000fe4000000000c */
[----:B------:R-:W-:Y:S02]  /*167870*/  SHF.R.U32.HI R14, RZ, 0x8, R10 ;  /* 0x00000008ff0e7819 */ /* 0x000fe4000001160a */
[----:B0-----:R-:W-:Y:S02]  /*167880*/  PRMT R2, R9, 0x5410, R8 ;  /* 0x0000541009027816 */ /* 0x001fe40000000008 */
[----:B------:R-:W-:Y:S02]  /*167890*/  SHF.R.U32.HI R9, RZ, 0x8, R13 ;  /* 0x00000008ff097819 */ /* 0x000fe4000001160d */
[----:B------:R-:W-:Y:S02]  /*1678a0*/  SHF.R.U32.HI R8, RZ, 0x8, R12 ;  /* 0x00000008ff087819 */ /* 0x000fe4000001160c */
[----:B------:R-:W-:-:S02]  /*1678b0*/  SHF.R.U32.HI R13, RZ, 0x8, R43 ;  /* 0x00000008ff0d7819 */ /* 0x000fc4000001162b */
[----:B------:R-:W-:Y:S02]  /*1678c0*/  SHF.R.U32.HI R12, RZ, 0x8, R60 ;  /* 0x00000008ff0c7819 */ /* 0x000fe4000001163c */
[----:B------:R-:W-:Y:S02]  /*1678d0*/  LOP3.LUT R9, R9, 0xffff, RZ, 0xc0, !PT ;  /* 0x0000ffff09097812 */ /* 0x000fe400078ec0ff */
[----:B------:R-:W-:Y:S02]  /*1678e0*/  LOP3.LUT R8, R8, 0xffff, RZ, 0xc0, !PT ;  /* 0x0000ffff08087812 */ /* 0x000fe400078ec0ff */
[----:B------:R-:W-:Y:S02]  /*1678f0*/  LOP3.LUT R14, R14, 0xffff, RZ, 0xc0, !PT ;  /* 0x0000ffff0e0e7812 */ /* 0x000fe400078ec0ff */
[----:B------:R-:W-:Y:S02]  /*167900*/  LOP3.LUT R13, R13, 0xffff, RZ, 0xc0, !PT ;  /* 0x0000ffff0d0d7812 */ /* 0x000fe400078ec0ff */
[----:B------:R-:W-:-:S02]  /*167910*/  LOP3.LUT R12, R12, 0xffff, RZ, 0xc0, !PT ;  /* 0x0000ffff0c0c7812 */ /* 0x000fc400078ec0ff */
        /* <DEDUP_REMOVED lines=23> */
[----:B--2---:R-:W-:-:S03]  /*167a90*/  LOP3.LUT R44, R50, 0xffff, RZ, 0xc0, !PT ;  /* 0x0000ffff322c7812 */ /* 0x004fc600078ec0ff */
[----:B------:R-:W2:Y:S01]  /*167aa0*/  LDL.LU R50, [R1+0x17d8] ;  /* 0x0017d80001327983 */ /* 0x000ea20000300800 */
[----:B---3--:R-:W-:-:S03]  /*167ab0*/  LOP3.LUT R10, R6, 0xffff, RZ, 0xc0, !PT ;  /* 0x0000ffff060a7812 */ /* 0x008fc600078ec0ff */
[----:B------:R-:W3:Y:S01]  /*167ac0*/  LDL.LU R6, [R1+0x14fc] ;  /* 0x0014fc0001067983 */ /* 0x000ee20000300800 */
[----:B----4-:R-:W-:-:S03]  /*167ad0*/  LOP3.LUT R43, R3, 0xffff, RZ, 0xc0, !PT ;  /* 0x0000ffff032b7812 */ /* 0x010fc600078ec0ff */
[----:B------:R-:W3:Y:S01]  /*167ae0*/  LDL.LU R3, [R1+0x17f8] ;  /* 0x0017f80001037983 */ /* 0x000ee20000300800 */
[----:B------:R-:W-:Y:S02]  /*167af0*/  PRMT R8, R10, 0x3340, R0 ;  /* 0x000033400a087816 */ /* 0x000fe40000000000 */
[----:B------:R-:W-:-:S04]  /*167b00*/  PRMT R9, R44, 0x3340, R43 ;  /* 0x000033402c097816 */ /* 0x000fc8000000002b */
[----:B0-----:R-:W-:Y:S02]  /*167b10*/  PRMT R2, R9, 0x5410, R8 ;  /* 0x0000541009027816 */ /* 0x001fe40000000008 */
[----:B------:R-:W-:Y:S02]  /*167b20*/  SHF.R.U32.HI R9, RZ, 0x8, R44 ;  /* 0x00000008ff097819 */ /* 0x000fe4000001162c */
[----:B------:R-:W-:Y:S02]  /*167b30*/  SHF.R.U32.HI R8, RZ, 0x8, R43 ;  /* 0x00000008ff087819 */ /* 0x000fe4000001162b */
[----:B------:R-:W-:Y:S02]  /*167b40*/  LOP3.LUT R9, R9, 0xffff, RZ, 0xc0, !PT ;  /* 0x0000ffff09097812 */ /* 0x000fe400078ec0ff */
[----:B------:R-:W-:Y:S02]  /*167b50*/  LOP3.LUT R8, R8, 0xffff, RZ, 0xc0, !PT ;  /* 0x0000ffff08087812 */ /* 0x000fe400078ec0ff */
[----:B------:R-:W-:-:S02]  /*167b60*/  SHF.R.U32.HI R10, RZ, 0x8, R10 ;  /* 0x00000008ff0a7819 */ /* 0x000fc4000001160a */
[----:B------:R-:W-:Y:S02]  /*167b70*/  PRMT R57, R9, 0x3340, R8 ;  /* 0x0000334009397816 */ /* 0x000fe40000000008 */
[----:B------:R-:W-:Y:S02]  /*167b80*/  SHF.R.U32.HI R9, RZ, 0x8, R59 ;  /* 0x00000008ff097819 */ /* 0x000fe4000001163b */
[----:B------:R-:W-:Y:S02]  /*167b90*/  LOP3.LUT R10, R10, 0xffff, RZ, 0xc0, !PT ;  /* 0x0000ffff0a0a7812 */ /* 0x000fe400078ec0ff */
[----:B------:R-:W-:Y:S02]  /*167ba0*/  LOP3.LUT R9, R9, 0xffff, RZ, 0xc0, !PT ;  /* 0x0000ffff09097812 */ /* 0x000fe400078ec0ff */
[--C-:B------:R-:W-:Y:S02]  /*167bb0*/  PRMT R10, R10, 0x3340, R0.reuse ;  /* 0x000033400a0a7816 */ /* 0x100fe40000000000 */
[----:B------:R-:W-:Y:S01]  /*167bc0*/  PRMT R9, R9, 0x3340, R0 ;  /* 0x0000334009097816 */ /* 0x000fe20000000000 */
[----:B------:R0:W-:Y:S04]  /*167bd0*/  STL [R1+0x14c0], R2 ;  /* 0x0014c00201007387 */ /* 0x0001e80000100800 */
[----:B------:R-:W-:Y:S04]  /*167be0*/  STL [R1+0x8334], R57 ;  /* 0x0083343901007387 */ /* 0x000fe80000100800 */
[----:B------:R-:W-:Y:S04]  /*167bf0*/  STL [R1+0x8338], R10 ;  /* 0x0083380a01007387 */ /* 0x000fe80000100800 */
[----:B------:R-:W-:Y:S04]  /*167c00*/  STL [R1+0x833c], R9 ;  /* 0x00833c0901007387 */ /* 0x000fe80000100800 */
[----:B------:R1:W-:Y:S01]  /*167c10*/  STL [R1+0x81c8], R0 ;  /* 0x0081c80001007387 */ /* 0x0003e20000100800 */
[----:B------:R-:W-:-:S04]  /*167c20*/  SHF.R.U32.HI R8, RZ, 0x8, R34 ;  /* 0x00000008ff087819 */ /* 0x000fc80000011622 */
[----:B------:R-:W-:-:S04]  /*167c30*/  LOP3.LUT R8, R8, 0xffff, RZ, 0xc0, !PT ;  /* 0x0000ffff08087812 */ /* 0x000fc800078ec0ff */
[----:B------:R-:W-:Y:S02]  /*167c40*/  PRMT R8, R8, 0x3340, R0 ;  /* 0x0000334008087816 */ /* 0x000fe40000000000 */
[----:B0-----:R-:W-:Y:S02]  /*167c50*/  PRMT R2, R36, 0x5410, R35 ;  /* 0x0000541024027816 */ /* 0x001fe40000000023 */
[----:B-1----:R-:W-:-:S05]  /*167c60*/  PRMT R0, R61, 0x5410, R37 ;  /* 0x000054103d007816 */ /* 0x002fca0000000025 */
[----:B------:R-:W-:Y:S01]  /*167c70*/  STL [R1+0x81d0], R0 ;  /* 0x0081d00001007387 */ /* 0x000fe20000100800 */
[----:B------:R-:W-:-:S03]  /*167c80*/  PRMT R60, R60, 0x5410, R38 ;  /* 0x000054103c3c7816 */ /* 0x000fc60000000026 */
[----:B------:R0:W-:Y:S04]  /*167c90*/  STL [R1+0x14b8], R2 ;  /* 0x0014b80201007387 */ /* 0x0001e80000100800 */
[----:B------:R-:W-:Y:S01]  /*167ca0*/  STL [R1+0x81cc], R60 ;  /* 0x0081cc3c01007387 */ /* 0x000fe20000100800 */
[----:B0-----:R-:W-:Y:S02]  /*167cb0*/  PRMT R2, R40, 0x5410, R39 ;  /* 0x0000541028027816 */ /* 0x001fe40000000027 */
[----:B------:R-:W-:-:S05]  /*167cc0*/  PRMT R0, R41, 0x5410, R42 ;  /* 0x0000541029007816 */ /* 0x000fca000000002a */
[----:B------:R-:W-:Y:S01]  /*167cd0*/  STL [R1+0x81d4], R0 ;  /* 0x0081d40001007387 */ /* 0x000fe20000100800 */
[----:B------:R-:W-:-:S03]  /*167ce0*/  PRMT R4, R46, 0x5410, R45 ;  /* 0x000054102e047816 */ /* 0x000fc6000000002d */
[----:B------:R2:W-:Y:S04]  /*167cf0*/  STL [R1+0x14ac], R2 ;  /* 0x0014ac0201007387 */ /* 0x0005e80000100800 */
[----:B------:R0:W-:Y:S04]  /*167d00*/  STL [R1+0x14b0], R4 ;  /* 0x0014b00401007387 */ /* 0x0001e80000100800 */
[----:B------:R-:W4:Y:S01]  /*167d10*/  LDL.LU R9, [R1+0x14ec] ;  /* 0x0014ec0001097983 */ /* 0x000f220000300800 */
[----:B--2---:R-:W-:-:S05]  /*167d20*/  PRMT R2, R50, 0x5410, R47 ;  /* 0x0000541032027816 */ /* 0x004fca000000002f */
[----:B------:R1:W-:Y:S04]  /*167d30*/  STL [R1+0x14a0], R2 ;  /* 0x0014a00201007387 */ /* 0x0003e80000100800 */
        /* <DEDUP_REMOVED lines=50> */
[----:B---3--:R-:W-:-:S03]  /*168060*/  PRMT R0, R3, 0x5410, R6 ;  /* 0x0000541003007816 */ /* 0x008fc60000000006 */
        /* <DEDUP_REMOVED lines=8> */
[----:B------:R0:W-:Y:S04]  /*1680f0*/  STL [R1+0x81d8], R0 ;  /* 0x0081d80001007387 */ /* 0x0001e80000100800 */
[----:B0-----:R-:W3:Y:S01]  /*168100*/  LDL.LU R0, [R1+0x14d0] ;  /* 0x0014d00001007983 */ /* 0x001ee20000300800 */
[----:B----4-:R-:W-:-:S03]  /*168110*/  PRMT R10, R10, 0x5410, R9 ;  /* 0x000054100a0a7816 */ /* 0x010fc60000000009 */
[----:B------:R-:W4:Y:S04]  /*168120*/  LDL.LU R9, [R1+0x833c] ;  /* 0x00833c0001097983 */ /* 0x000f280000300800 */
[----:B------:R0:W-:Y:S01]  /*168130*/  STL [R1+0x132c], R10 ;  /* 0x00132c0a01007387 */ /* 0x0001e20000100800 */
[----:B--2---:R-:W-:-:S03]  /*168140*/  PRMT R12, R12, 0x5410, R57 ;  /* 0x000054100c0c7816 */ /* 0x004fc60000000039 */
[----:B0-----:R-:W2:Y:S01]  /*168150*/  LDL.LU R10, [R1+0x8338] ;  /* 0x00833800010a7983 */ /* 0x001ea20000300800 */
[----:B------:R-:W-:-:S03]  /*168160*/  PRMT R14, R14, 0x5410, R13 ;  /* 0x000054100e0e7816 */ /* 0x000fc6000000000d */
[----:B------:R-:W2:Y:S04]  /*168170*/  LDL.LU R57, [R1+0x8334] ;  /* 0x0083340001397983 */ /* 0x000ea80000300800 */
[----:B------:R0:W-:Y:S01]  /*168180*/  STL [R1+0x14a4], R12 ;  /* 0x0014a40c01007387 */ /* 0x0001e20000100800 */
[----:B------:R-:W-:-:S03]  /*168190*/  PRMT R16, R16, 0x5410, R53 ;  /* 0x0000541010107816 */ /* 0x000fc60000000035 */
[----:B0-----:R-:W4:Y:S04]  /*1681a0*/  LDL.LU R12, [R1+0x8330] ;  /* 0x00833000010c7983 */ /* 0x001f280000300800 */
[----:B------:R-:W2:Y:S04]  /*1681b0*/  LDL.LU R13, [R1+0x832c] ;  /* 0x00832c00010d7983 */ /* 0x000ea80000300800 */
[----:B------:R0:W-:Y:S04]  /*1681c0*/  STL [R1+0x1330], R14 ;  /* 0x0013300e01007387 */ /* 0x0001e80000100800 */
[----:B0-----:R-:W4:Y:S04]  /*1681d0*/  LDL.LU R14, [R1+0x8328] ;  /* 0x00832800010e7983 */ /* 0x001f280000300800 */
[----:B------:R-:W4:Y:S04]  /*1681e0*/  LDL.LU R53, [R1+0x8324] ;  /* 0x0083240001357983 */ /* 0x000f280000300800 */
[----:B------:R0:W-:Y:S04]  /*1681f0*/  STL [R1+0x1334], R16 ;  /* 0x0013341001007387 */ /* 0x0001e80000100800 */
[----:B0-----:R-:W2:Y:S01]  /*168200*/  LDL.LU R16, [R1+0x8320] ;  /* 0x0083200001107983 */ /* 0x001ea20000300800 */
[----:B---3--:R-:W-:-:S02]  /*168210*/  PRMT R60, R60, 0x5410, R0 ;  /* 0x000054103c3c7816 */ /* 0x008fc40000000000 */
[----:B------:R-:W-:Y:S02]  /*168220*/  PRMT R0, R43, 0x5410, R59 ;  /* 0x000054102b007816 */ /* 0x000fe4000000003b */
[----:B------:R-:W-:Y:S01]  /*168230*/  PRMT R43, R17, 0x5410, R44 ;  /* 0x00005410112b7816 */ /* 0x000fe2000000002c */
[----:B------:R-:W-:Y:S01]  /*168240*/  STL [R1+0x1338], R60 ;  /* 0x0013383c01007387 */ /* 0x000fe20000100800 */
[----:B------:R-:W-:-:S03]  /*168250*/  PRMT R17, R4, 0x5410, R18 ;  /* 0x0000541004117816 */ /* 0x000fc60000000012 */
[----:B------:R0:W-:Y:S01]  /*168260*/  STL [R1+0x1324], R0 ;  /* 0x0013240001007387 */ /* 0x0001e20000100800 */
[----:B------:R-:W-:-:S03]  /*168270*/  PRMT R4, R23, 0x5410, R22 ;  /* 0x0000541017047816 */ /* 0x000fc60000000016 */
[----:B------:R-:W-:Y:S01]  /*168280*/  STL [R1+0x1320], R43 ;  /* 0x0013202b01007387 */ /* 0x000fe20000100800 */
[----:B0-----:R-:W-:-:S03]  /*168290*/  PRMT R0, R21, 0x5410, R2 ;  /* 0x0000541015007816 */ /* 0x001fc60000000002 */
[----:B------:R-:W-:Y:S01]  /*1682a0*/  STL [R1+0x1328], R17 ;  /* 0x0013281101007387 */ /* 0x000fe20000100800 */
[----:B------:R-:W-:-:S03]  /*1682b0*/  PRMT R2, R25, 0x5410, R56 ;  /* 0x0000541019027816 */ /* 0x000fc60000000038 */
[----:B------:R0:W-:Y:S04]  /*1682c0*/  STL [R1+0x308], R0 ;  /* 0x0003080001007387 */ /* 0x0001e80000100800 */
[----:B------:R1:W-:Y:S01]  /*1682d0*/  STL [R1+0x358], R4 ;  /* 0x0003580401007387 */ /* 0x0003e20000100800 */
[----:B0-----:R-:W-:-:S03]  /*1682e0*/  PRMT R0, R7, 0x5410, R26 ;  /* 0x0000541007007816 */ /* 0x001fc6000000001a */
[----:B------:R0:W-:Y:S01]  /*1682f0*/  STL [R1+0x30c], R2 ;  /* 0x00030c0201007387 */ /* 0x0001e20000100800 */
[----:B-1----:R-:W-:-:S03]  /*168300*/  PRMT R4, R49, 0x5410, R27 ;  /* 0x0000541031047816 */ /* 0x002fc6000000001b */
        /* <DEDUP_REMOVED lines=32> */
[----:B------:R1:W-:Y:S04]  /*168510*/  STL [R1+0x240], R4 ;  /* 0x0002400401007387 */ /* 0x0003e80000100800 */
[----:B------:R-:W3:Y:S01]  /*168520*/  LDL.LU R17, [R1+0x224] ;  /* 0x0002240001117983 */ /* 0x000ee20000300800 */
[----:B0-----:R-:W-:-:S03]  /*168530*/  PRMT R0, R3, 0x5410, R6 ;  /* 0x0000541003007816 */ /* 0x001fc60000000006 */
[----:B------:R0:W-:Y:S04]  /*168540*/  STL [R1+0x244], R2 ;  /* 0x0002440201007387 */ /* 0x0001e80000100800 */
[----:B------:R-:W3:Y:S04]  /*168550*/  LDL.LU R18, [R1+0x1688] ;  /* 0x0016880001127983 */ /* 0x000ee80000300800 */
[----:B------:R4:W-:Y:S04]  /*168560*/  STL [R1+0x248], R0 ;  /* 0x0002480001007387 */ /* 0x0009e80000100800 */
[----:B-1----:R-:W2:Y:S04]  /*168570*/  LDL.LU R4, [R1+0x220] ;  /* 0x0002200001047983 */ /* 0x002ea80000300800 */
        /* <DEDUP_REMOVED lines=45> */
[----:B----4-:R-:W4:Y:S04]  /*168850*/  LDL.LU R0, [R1+0xd4] ;  /* 0x0000d40001007983 */ /* 0x010f280000300800 */
[----:B------:R-:W4:Y:S04]  /*168860*/  LDL.LU R46, [R1+0x2b0] ;  /* 0x0002b000012e7983 */ /* 0x000f280000300800 */
[----:B------:R-:W4:Y:S04]  /*168870*/  LDL.LU R60, [R1+0xd0] ;  /* 0x0000d000013c7983 */ /* 0x000f280000300800 */
[----:B------:R-:W4:Y:S01]  /*168880*/  LDL.LU R47, [R1+0x2b4] ;  /* 0x0002b400012f7983 */ /* 0x000f220000300800 */
[----:B---3--:R-:W-:-:S03]  /*168890*/  PRMT R18, R18, 0x5410, R17 ;  /* 0x0000541012127816 */ /* 0x008fc60000000011 */
[----:B------:R-:W3:Y:S04]  /*1688a0*/  LDL.LU R17, [R1+0x831c] ;  /* 0x00831c0001117983 */ /* 0x000ee80000300800 */
[----:B------:R0:W-:Y:S01]  /*1688b0*/  STL [R1+0x24c], R18 ;  /* 0x00024c1201007387 */ /* 0x0001e20000100800 */
[----:B--2---:R-:W-:-:S03]  /*1688c0*/  PRMT R21, R21, 0x5410, R4 ;  /* 0x0000541015157816 */ /* 0x004fc60000000004 */
[----:B0-----:R-:W2:Y:S01]  /*1688d0*/  LDL.LU R18, [R1+0x8318] ;  /* 0x0083180001127983 */ /* 0x001ea20000300800 */
[----:B------:R-:W-:-:S03]  /*1688e0*/  PRMT R23, R23, 0x5410, R22 ;  /* 0x0000541017177816 */ /* 0x000fc60000000016 */
[----:B------:R-:W2:Y:S04]  /*1688f0*/  LDL.LU R4, [R1+0x8314] ;  /* 0x0083140001047983 */ /* 0x000ea80000300800 */
[----:B------:R0:W-:Y:S01]  /*168900*/  STL [R1+0x22c], R21 ;  /* 0x00022c1501007387 */ /* 0x0001e20000100800 */
[----:B------:R-:W-:-:S03]  /*168910*/  PRMT R43, R43, 0x5410, R56 ;  /* 0x000054102b2b7816 */ /* 0x000fc60000000038 */
[----:B0-----:R-:W3:Y:S01]  /*168920*/  LDL.LU R21, [R1+0x8310] ;  /* 0x0083100001157983 */ /* 0x001ee20000300800 */
[----:B------:R-:W-:-:S03]  /*168930*/  PRMT R49, R49, 0x5410, R2 ;  /* 0x0000541031317816 */ /* 0x000fc60000000002 */
[----:B------:R-:W2:Y:S04]  /*168940*/  LDL.LU R22, [R1+0x830c] ;  /* 0x00830c0001167983 */ /* 0x000ea80000300800 */
[----:B------:R0:W-:Y:S01]  /*168950*/  STL [R1+0x228], R23 ;  /* 0x0002281701007387 */ /* 0x0001e20000100800 */
[----:B------:R-:W-:-:S03]  /*168960*/  PRMT R26, R26, 0x5410, R25 ;  /* 0x000054101a1a7816 */ /* 0x000fc60000000019 */
[----:B0-----:R-:W3:Y:S04]  /*168970*/  LDL.LU R23, [R1+0x8308] ;  /* 0x0083080001177983 */ /* 0x001ee80000300800 */
[----:B------:R-:W3:Y:S04]  /*168980*/  LDL.LU R56, [R1+0x8304] ;  /* 0x0083040001387983 */ /* 0x000ee80000300800 */
[----:B------:R0:W-:Y:S01]  /*168990*/  STL [R1+0x230], R43 ;  /* 0x0002302b01007387 */ /* 0x0001e20000100800 */
[----:B------:R-:W-:Y:S02]  /*1689a0*/  PRMT R27, R27, 0x5410, R7 ;  /* 0x000054101b1b7816 */ /* 0x000fe40000000007 */
[----:B------:R-:W-:Y:S01]  /*1689b0*/  PRMT R32, R32, 0x5410, R31 ;  /* 0x0000541020207816 */ /* 0x000fe2000000001f */
[----:B0-----:R-:W2:Y:S04]  /*1689c0*/  LDL.LU R43, [R1+0x2a4] ;  /* 0x0002a400012b7983 */ /* 0x001ea80000300800 */
[----:B------:R-:W3:Y:S04]  /*1689d0*/  LDL.LU R2, [R1+0x44] ;  /* 0x0000440001027983 */ /* 0x000ee80000300800 */
[----:B------:R0:W-:Y:S01]  /*1689e0*/  STL [R1+0x220], R49 ;  /* 0x0002203101007387 */ /* 0x0001e20000100800 */
[----:B------:R-:W-:-:S03]  /*1689f0*/  PRMT R28, R28, 0x5410, R5 ;  /* 0x000054101c1c7816 */ /* 0x000fc60000000005 */
[----:B0-----:R-:W3:Y:S04]  /*168a00*/  LDL.LU R49, [R1+0x3c] ;  /* 0x00003c0001317983 */ /* 0x001ee80000300800 */
        /* <DEDUP_REMOVED lines=41> */
[----:B------:R0:W-:Y:S04]  /*168ca0*/  STL [R1+0x1e8], R33 ;  /* 0x0001e82101007387 */ /* 0x0001e80000100800 */
        /* <DEDUP_REMOVED lines=9> */
[----:B0-----:R-:W4:Y:S01]  /*168d40*/  LDL.LU R3, [R1+0x8294] ;  /* 0x0082940001037983 */ /* 0x001f220000300800 */
[----:B------:R-:W-:-:S02]  /*168d50*/  PRMT R50, R50, 0x5410, R39 ;  /* 0x0000541032327816 */ /* 0x000fc40000000027 */
[----:B------:R-:W-:Y:S02]  /*168d60*/  PRMT R59, R59, 0x5410, R6 ;  /* 0x000054103b3b7816 */ /* 0x000fe40000000006 */
[----:B----4-:R-:W-:Y:S02]  /*168d70*/  PRMT R3, R3, 0x5410, R38 ;  /* 0x0000541003037816 */ /* 0x010fe40000000026 */
[----:B------:R-:W4:Y:S04]  /*168d80*/  LDL.LU R38, [R1+0x8290] ;  /* 0x0082900001267983 */ /* 0x000f280000300800 */
[----:B------:R-:W3:Y:S04]  /*168d90*/  LDL.LU R39, [R1+0x828c] ;  /* 0x00828c0001277983 */ /* 0x000ee80000300800 */
[----:B------:R0:W-:Y:S04]  /*168da0*/  STL [R1], R50 ;  /* 0x0000003201007387 */ /* 0x0001e80000100800 */
[----:B0-----:R-:W2:Y:S04]  /*168db0*/  LDL.LU R50, [R1+0x8288] ;  /* 0x0082880001327983 */ /* 0x001ea80000300800 */
[----:B------:R-:W2:Y:S02]  /*168dc0*/  LDL.LU R6, [R1+0x8284] ;  /* 0x0082840001067983 */ /* 0x000ea40000300800 */
[----:B--2---:R-:W-:-:S02]  /*168dd0*/  PRMT R6, R6, 0x5410, R50 ;  /* 0x0000541006067816 */ /* 0x004fc40000000032 */
[----:B------:R-:W2:Y:S01]  /*168de0*/  LDL.LU R50, [R1+0x8280] ;  /* 0x0082800001327983 */ /* 0x000ea20000300800 */
[----:B------:R-:W-:Y:S02]  /*168df0*/  PRMT R45, R45, 0x5410, R42 ;  /* 0x000054102d2d7816 */ /* 0x000fe4000000002a */
[----:B------:R-:W-:Y:S02]  /*168e00*/  PRMT R44, R44, 0x5410, R41 ;  /* 0x000054102c2c7816 */ /* 0x000fe40000000029 */
[----:B--2---:R-:W-:Y:S02]  /*168e10*/  PRMT R50, R50, 0x5410, R40 ;  /* 0x0000541032327816 */ /* 0x004fe40000000028 */
[----:B------:R-:W2:Y:S04]  /*168e20*/  LDL.LU R40, [R1+0x827c] ;  /* 0x00827c0001287983 */ /* 0x000ea80000300800 */
[----:B------:R-:W2:Y:S04]  /*168e30*/  LDL.LU R42, [R1+0x8278] ;  /* 0x00827800012a7983 */ /* 0x000ea80000300800 */
[----:B------:R-:W4:Y:S01]  /*168e40*/  LDL.LU R41, [R1+0x8274] ;  /* 0x0082740001297983 */ /* 0x000f220000300800 */
[----:B------:R-:W-:-:S02]  /*168e50*/  PRMT R46, R46, 0x5410, R0 ;  /* 0x000054102e2e7816 */ /* 0x000fc40000000000 */
[----:B------:R-:W-:-:S05]  /*168e60*/  PRMT R47, R47, 0x5410, R60 ;  /* 0x000054102f2f7816 */ /* 0x000fca000000003c */
[----:B------:R0:W-:Y:S04]  /*168e70*/  STL.64 [R1+0x8218], R46 ;  /* 0x0082182e01007387 */ /* 0x0001e80000100a00 */
[----:B0-----:R-:W2:Y:S04]  /*168e80*/  LDL.LU R46, [R1+0x60] ;  /* 0x00006000012e7983 */ /* 0x001ea80000300800 */
[----:B------:R-:W2:Y:S04]  /*168e90*/  LDL.LU R47, [R1+0x68] ;  /* 0x00006800012f7983 */ /* 0x000ea80000300800 */
[----:B------:R0:W-:Y:S01]  /*168ea0*/  STL.64 [R1+0x8210], R44 ;  /* 0x0082102c01007387 */ /* 0x0001e20000100a00 */
[----:B----4-:R-:W-:-:S02]  /*168eb0*/  PRMT R43, R43, 0x5410, R41 ;  /* 0x000054102b2b7816 */ /* 0x010fc40000000029 */
[----:B---3--:R-:W-:Y:S02]  /*168ec0*/  PRMT R41, R2, 0x5410, R39 ;  /* 0x0000541002297816 */ /* 0x008fe40000000027 */
[----:B------:R-:W-:Y:S02]  /*168ed0*/  PRMT R39, R49, 0x5410, R38 ;  /* 0x0000541031277816 */ /* 0x000fe40000000026 */
[----:B------:R-:W3:Y:S01]  /*168ee0*/  LDL.LU R38, [R1+0x34] ;  /* 0x0000340001267983 */ /* 0x000ee20000300800 */
[----:B--2---:R-:W-:Y:S02]  /*168ef0*/  PRMT R42, R42, 0x5410, R40 ;  /* 0x000054102a2a7816 */ /* 0x004fe40000000028 */
[----:B------:R-:W-:Y:S01]  /*168f00*/  PRMT R40, R61, 0x5410, R37 ;  /* 0x000054103d287816 */ /* 0x000fe20000000025 */
[----:B------:R-:W2:Y:S04]  /*168f10*/  LDL.LU R2, [R1+0x1674] ;  /* 0x0016740001027983 */ /* 0x000ea80000300800 */
[----:B------:R-:W4:Y:S04]  /*168f20*/  LDL.LU R37, [R1+0x18] ;  /* 0x0000180001257983 */ /* 0x000f280000300800 */
        /* <DEDUP_REMOVED lines=8> */
[----:B------:R-:W2:Y:S04]  /*168fb0*/  LDL.LU R43, [R1+0x1624] ;  /* 0x00162400012b7983 */ /* 0x000ea80000300800 */
[----:B------:R0:W-:Y:S04]  /*168fc0*/  STL.64 [R1+0x8228], R40 ;  /* 0x0082282801007387 */ /* 0x0001e80000100a00 */
[----:B0-----:R-:W2:Y:S04]  /*168fd0*/  LDL.LU R40, [R1+0x10] ;  /* 0x0000100001287983 */ /* 0x001ea80000300800 */
[----:B------:R-:W2:Y:S01]  /*168fe0*/  LDL.LU R41, [R1+0x24] ;  /* 0x0000240001297983 */ /* 0x000ea20000300800 */
[----:B---3--:R-:W-:-:S03]  /*168ff0*/  PRMT R38, R38, 0x5410, R36 ;  /* 0x0000541026267816 */ /* 0x008fc60000000024 */
[----:B------:R-:W3:Y:S02]  /*169000*/  LDL.LU R36, [R1+0x30] ;  /* 0x0000300001247983 */ /* 0x000ee40000300800 */
[----:B---3--:R-:W-:Y:S02]  /*169010*/  PRMT R36, R36, 0x5410, R35 ;  /* 0x0000541024247816 */ /* 0x008fe40000000023 */
[----:B------:R-:W3:Y:S01]  /*169020*/  LDL.LU R35, [R1+0x2c] ;  /* 0x00002c0001237983 */ /* 0x000ee20000300800 */
[----:B----4-:R-:W-:-:S03]  /*169030*/  PRMT R37, R37, 0x5410, R34 ;  /* 0x0000541025257816 */ /* 0x010fc60000000022 */
[----:B------:R-:W4:Y:S01]  /*169040*/  LDL.LU R34, [R1+0x14] ;  /* 0x0000140001227983 */ /* 0x000f220000300800 */
[----:B---3--:R-:W-:-:S03]  /*169050*/  PRMT R35, R35, 0x5410, R33 ;  /* 0x0000541023237816 */ /* 0x008fc60000000021 */
[----:B------:R-:W3:Y:S01]  /*169060*/  LDL.LU R33, [R1+0x28] ;  /* 0x0000280001217983 */ /* 0x000ee20000300800 */
[----:B----4-:R-:W-:Y:S02]  /*169070*/  PRMT R34, R34, 0x5410, R30 ;  /* 0x0000541022227816 */ /* 0x010fe4000000001e */
[----:B------:R-:W-:Y:S02]  /*169080*/  PRMT R11, R55, 0x5410, R11 ;  /* 0x00005410370b7816 */ /* 0x000fe4000000000b */
[----:B------:R-:W4:Y:S01]  /*169090*/  LDL.LU R55, [R1+0x8270] ;  /* 0x0082700001377983 */ /* 0x000f220000300800 */
[----:B------:R-:W-:Y:S02]  /*1690a0*/  PRMT R32, R5, 0x5410, R32 ;  /* 0x0000541005207816 */ /* 0x000fe40000000020 */
[----:B------:R-:W-:Y:S02]  /*1690b0*/  PRMT R31, R46, 0x5410, R31 ;  /* 0x000054102e1f7816 */ /* 0x000fe4000000001f */
[----:B------:R-:W-:-:S02]  /*1690c0*/  PRMT R23, R56, 0x5410, R23 ;  /* 0x0000541038177816 */ /* 0x000fc40000000017 */
[----:B------:R-:W-:Y:S02]  /*1690d0*/  PRMT R27, R47, 0x5410, R27 ;  /* 0x000054102f1b7816 */ /* 0x000fe4000000001b */
[----:B--2---:R-:W-:Y:S02]  /*1690e0*/  PRMT R22, R43, 0x5410, R22 ;  /* 0x000054102b167816 */ /* 0x004fe40000000016 */
[----:B------:R-:W-:Y:S02]  /*1690f0*/  PRMT R26, R7, 0x5410, R26 ;  /* 0x00005410071a7816 */ /* 0x000fe4000000001a */
[----:B------:R-:W-:Y:S02]  /*169100*/  PRMT R18, R4, 0x5410, R18 ;  /* 0x0000541004127816 */ /* 0x000fe40000000012 */
[----:B------:R-:W-:Y:S02]  /*169110*/  PRMT R17, R44, 0x5410, R17 ;  /* 0x000054102c117816 */ /* 0x000fe40000000011 */
[----:B------:R-:W-:-:S02]  /*169120*/  PRMT R16, R45, 0x5410, R16 ;  /* 0x000054102d107816 */ /* 0x000fc40000000010 */
[----:B------:R-:W-:Y:S02]  /*169130*/  PRMT R14, R53, 0x5410, R14 ;  /* 0x00005410350e7816 */ /* 0x000fe4000000000e */
[----:B------:R-:W-:Y:S02]  /*169140*/  PRMT R13, R0, 0x5410, R13 ;  /* 0x00005410000d7816 */ /* 0x000fe4000000000d */
[----:B------:R-:W-:Y:S02]  /*169150*/  PRMT R10, R57, 0x5410, R10 ;  /* 0x00005410390a7816 */ /* 0x000fe4000000000a */
[----:B---3--:R-:W-:Y:S02]  /*169160*/  PRMT R30, R33, 0x5410, R24 ;  /* 0x00005410211e7816 */ /* 0x008fe40000000018 */
[----:B------:R-:W-:Y:S02]  /*169170*/  PRMT R33, R40, 0x5410, R19 ;  /* 0x0000541028217816 */ /* 0x000fe40000000013 */
[----:B------:R-:W-:-:S02]  /*169180*/  PRMT R24, R41, 0x5410, R15 ;  /* 0x0000541029187816 */ /* 0x000fc4000000000f */
[----:B------:R-:W-:Y:S02]  /*169190*/  PRMT R19, R58, 0x5410, R20 ;  /* 0x000054103a137816 */ /* 0x000fe40000000014 */
[----:B------:R-:W2:Y:S01]  /*1691a0*/  LDL.LU R58, [R1+0x826c] ;  /* 0x00826c00013a7983 */ /* 0x000ea20000300800 */
[----:B------:R-:W-:Y:S02]  /*1691b0*/  PRMT R15, R54, 0x5410, R29 ;  /* 0x00005410360f7816 */ /* 0x000fe4000000001d */
[----:B------:R-:W-:Y:S01]  /*1691c0*/  PRMT R20, R51, 0x5410, R28 ;  /* 0x0000541033147816 */ /* 0x000fe2000000001c */
[----:B------:R-:W3:Y:S04]  /*1691d0*/  LDL.LU R54, [R1+0x8268] ;  /* 0x0082680001367983 */ /* 0x000ee80000300800 */
[----:B------:R-:W4:Y:S04]  /*1691e0*/  LDL.LU R51, [R1+0x8264] ;  /* 0x0082640001337983 */ /* 0x000f280000300800 */
[----:B------:R-:W4:Y:S04]  /*1691f0*/  LDL.LU R5, [R1+0x8260] ;  /* 0x0082600001057983 */ /* 0x000f280000300800 */
[----:B------:R-:W2:Y:S04]  /*169200*/  LDL.LU R46, [R1+0x2a50] ;  /* 0x002a5000012e7983 */ /* 0x000ea80000300800 */
[----:B------:R-:W4:Y:S04]  /*169210*/  LDL.LU R47, [R1+0x2a4c] ;  /* 0x002a4c00012f7983 */ /* 0x000f280000300800 */
[----:B------:R-:W3:Y:S04]  /*169220*/  LDL.LU R7, [R1+0x825c] ;  /* 0x00825c0001077983 */ /* 0x000ee80000300800 */
[----:B------:R-:W2:Y:S04]  /*169230*/  LDL.LU R56, [R1+0x8258] ;  /* 0x0082580001387983 */ /* 0x000ea80000300800 */
[----:B------:R-:W-:Y:S04]  /*169240*/  STL [R1+0x1f4], R23 ;  /* 0x0001f41701007387 */ /* 0x000fe80000100800 */
[----:B------:R-:W-:Y:S04]  /*169250*/  STL [R1+0x1f8], R22 ;  /* 0x0001f81601007387 */ /* 0x000fe80000100800 */
[----:B------:R-:W4:Y:S04]  /*169260*/  LDL.LU R4, [R1+0x8254] ;  /* 0x0082540001047983 */ /* 0x000f280000300800 */
[----:B------:R-:W-:Y:S04]  /*169270*/  STL [R1+0x234], R18 ;  /* 0x0002341201007387 */ /* 0x000fe80000100800 */
[----:B------:R-:W-:Y:S04]  /*169280*/  STL [R1+0x238], R17 ;  /* 0x0002381101007387 */ /* 0x000fe80000100800 */
[----:B------:R-:W3:Y:S04]  /*169290*/  LDL.LU R53, [R1+0x8250] ;  /* 0x0082500001357983 */ /* 0x000ee80000300800 */
[----:B------:R-:W-:Y:S04]  /*1692a0*/  STL [R1+0x23c], R16 ;  /* 0x00023c1001007387 */ /* 0x000fe80000100800 */
[----:B------:R-:W-:Y:S04]  /*1692b0*/  STL [R1+0x2e0], R14 ;  /* 0x0002e00e01007387 */ /* 0x000fe80000100800 */
[----:B------:R-:W-:Y:S04]  /*1692c0*/  STL [R1+0x2e4], R13 ;  /* 0x0002e40d01007387 */ /* 0x000fe80000100800 */
[----:B------:R-:W2:Y:S01]  /*1692d0*/  LDL.LU R57, [R1+0x824c] ;  /* 0x00824c0001397983 */ /* 0x000ea20000300800 */
[----:B------:R-:W-:-:S02]  /*1692e0*/  PRMT R0, R60, 0x5410, R12 ;  /* 0x000054103c007816 */ /* 0x000fc4000000000c */
[----:B------:R-:W-:Y:S01]  /*1692f0*/  PRMT R60, R49, 0x5410, R9 ;  /* 0x00005410313c7816 */ /* 0x000fe20000000009 */
[----:B------:R0:W-:Y:S01]  /*169300*/  STL [R1+0x350], R10 ;  /* 0x0003500a01007387 */ /* 0x0001e20000100800 */
[----:B------:R-:W-:Y:S02]  /*169310*/  PRMT R61, R61, 0x5410, R8 ;  /* 0x000054103d3d7816 */ /* 0x000fe40000000008 */
[----:B------:R-:W-:Y:S02]  /*169320*/  PRMT R25, R42, 0x5410, R25 ;  /* 0x000054102a197816 */ /* 0x000fe40000000019 */
[----:B---3--:R-:W-:Y:S02]  /*169330*/  PRMT R9, R15, 0x5210, R53 ;  /* 0x000052100f097816 */ /* 0x008fe40000000035 */
[----:B--2---:R-:W1:Y:S01]  /*169340*/  LDS.128 R12, [R57] ;  /* 0x00000000390c7984 */ /* 0x004e620000000c00 */
[----:B----4-:R-:W-:-:S03]  /*169350*/  PRMT R8, R11, 0x5210, R4 ;  /* 0x000052100b087816 */ /* 0x010fc60000000004 */
[----:B------:R-:W2:Y:S01]  /*169360*/  LDL.LU R4, [R1+0x8248] ;  /* 0x0082480001047983 */ /* 0x000ea20000300800 */
[----:B0-----:R-:W-:-:S03]  /*169370*/  PRMT R10, R19, 0x5210, R56 ;  /* 0x00005210130a7816 */ /* 0x001fc60000000038 */
[----:B------:R-:W3:Y:S01]  /*169380*/  LDL.LU R53, [R1+0x8244] ;  /* 0x0082440001357983 */ /* 0x000ee20000300800 */
[----:B------:R-:W-:Y:S01]  /*169390*/  PRMT R11, R20, 0x5210, R7 ;  /* 0x00005210140b7816 */ /* 0x000fe20000000007 */
[----:B------:R-:W-:Y:S02]  /*1693a0*/  NOP ;  /* 0x0000000000007918 */ /* 0x000fe40000000000 */
[----:B------:R-:W4:Y:S01]  /*1693b0*/  LDL.LU R41, [R1+0x29dc] ;  /* 0x0029dc0001297983 */ /* 0x000f220000300800 */
[----:B------:R-:W-:-:S03]  /*1693c0*/  LOP3.LUT R19, R46, 0xffff, RZ, 0xc0, !PT ;  /* 0x0000ffff2e137812 */ /* 0x000fc600078ec0ff */
[----:B------:R-:W4:Y:S04]  /*1693d0*/  LDL.LU R42, [R1+0x29d8] ;  /* 0x0029d800012a7983 */ /* 0x000f280000300800 */
[----:B------:R-:W4:Y:S04]  /*1693e0*/  LDL.LU R49, [R1+0x29bc] ;  /* 0x0029bc0001317983 */ /* 0x000f280000300800 */
[----:B------:R0:W-:Y:S01]  /*1693f0*/  STSM.16.M88.4 [R57], R8 ;  /* 0x0000000839007844 */ /* 0x0001e20000000200 */
[----:B-1----:R-:W-:-:S03]  /*169400*/  IMAD.MOV.U32 R56, RZ, RZ, R13 ;  /* 0x000000ffff387224 */ /* 0x002fc600078e000d */
[----:B------:R-:W-:Y:S04]  /*169410*/  STL [R1+0xf0], R12 ;  /* 0x0000f00c01007387 */ /* 0x000fe80000100800 */
[----:B------:R-:W-:Y:S01]  /*169420*/  STL.64 [R1+0xf8], R14 ;  /* 0x0000f80e01007387 */ /* 0x000fe20000100a00 */
[----:B0-----:R-:W-:Y:S01]  /*169430*/  PRMT R8, R54, 0x4210, R19 ;  /* 0x0000421036087816 */ /* 0x001fe20000000013 */
[----:B------:R-:W-:Y:S02]  /*169440*/  NOP ;  /* 0x0000000000007918 */ /* 0x000fe40000000000 */
[----:B------:R-:W4:Y:S04]  /*169450*/  LDL.LU R7, [R1+0x29b8] ;  /* 0x0029b80001077983 */ /* 0x000f280000300800 */
[----:B------:R-:W4:Y:S04]  /*169460*/  LDL.LU R43, [R1+0x88] ;  /* 0x00008800012b7983 */ /* 0x000f280000300800 */
[----:B------:R-:W-:Y:S04]  /*169470*/  STL [R1+0x81a8], R56 ;  /* 0x0081a83801007387 */ /* 0x000fe80000100800 */
[----:B------:R-:W4:Y:S04]  /*169480*/  LDL.LU R54, [R1+0x8240] ;  /* 0x0082400001367983 */ /* 0x000f280000300800 */
[----:B------:R-:W0:Y:S01]  /*169490*/  LDS.128 R12, [R57] ;  /* 0x00000000390c7984 */ /* 0x000e220000000c00 */
[----:B------:R-:W-:-:S03]  /*1694a0*/  LOP3.LUT R23, R47, 0xffff, RZ, 0xc0, !PT ;  /* 0x0000ffff2f177812 */ /* 0x000fc600078ec0ff */
[----:B------:R-:W4:Y:S04]  /*1694b0*/  LDL.LU R44, [R1+0x16e4] ;  /* 0x0016e400012c7983 */ /* 0x000f280000300800 */
[----:B------:R-:W4:Y:S01]  /*1694c0*/  LDL.LU R45, [R1+0x16e0] ;  /* 0x0016e000012d7983 */ /* 0x000f220000300800 */
[----:B------:R-:W-:-:S03]  /*1694d0*/  PRMT R9, R58, 0x4210, R23 ;  /* 0x000042103a097816 */ /* 0x000fc60000000017 */
[----:B------:R-:W4:Y:S01]  /*1694e0*/  LDL.LU R46, [R1+0x16c4] ;  /* 0x0016c400012e7983 */ /* 0x000f220000300800 */
[----:B0-----:R-:W-:Y:S02]  /*1694f0*/  IMAD.MOV.U32 R56, RZ, RZ, R12 ;  /* 0x000000ffff387224 */ /* 0x001fe400078e000c */
[----:B------:R-:W-:Y:S01]  /*169500*/  IMAD.MOV.U32 R58, RZ, RZ, R13 ;  /* 0x000000ffff3a7224 */ /* 0x000fe200078e000d */
[----:B--2---:R-:W-:Y:S02]  /*169510*/  LOP3.LUT R4, R4, 0xffff, RZ, 0xc0, !PT ;  /* 0x0000ffff04047812 */ /* 0x004fe400078ec0ff */
[----:B---3--:R-:W-:Y:S02]  /*169520*/  LOP3.LUT R53, R53, 0xffff, RZ, 0xc0, !PT ;  /* 0x0000ffff35357812 */ /* 0x008fe400078ec0ff */
[----:B------:R-:W-:Y:S02]  /*169530*/  PRMT R11, R48, 0x4210, R4 ;  /* 0x00004210300b7816 */ /* 0x000fe40000000004 */
[----:B------:R-:W2:Y:S01]  /*169540*/  LDL.LU R48, [R1+0x16c0] ;  /* 0x0016c00001307983 */ /* 0x000ea20000300800 */
[----:B------:R-:W-:Y:S01]  /*169550*/  PRMT R10, R55, 0x4210, R53 ;  /* 0x00004210370a7816 */ /* 0x000fe20000000035 */
[----:B------:R-:W-:-:S02]  /*169560*/  NOP ;  /* 0x0000000000007918 */ /* 0x000fc40000000000 */
[----:B------:R-:W3:Y:S01]  /*169570*/  LDL.LU R47, [R1+0x98] ;  /* 0x00009800012f7983 */ /* 0x000ee20000300800 */
[----:B----4-:R-:W-:-:S03]  /*169580*/  LOP3.LUT R22, R42, 0xffff, RZ, 0xc0, !PT ;  /* 0x0000ffff2a167812 */ /* 0x010fc600078ec0ff */
[----:B------:R0:W-:Y:S01]  /*169590*/  STL [R1+0xec], R15 ;  /* 0x0000ec0f01007387 */ /* 0x0001e20000100800 */
[----:B------:R-:W-:-:S03]  /*1695a0*/  LOP3.LUT R49, R49, 0xffff, RZ, 0xc0, !PT ;  /* 0x0000ffff31317812 */ /* 0x000fc600078ec0ff */
[----:B------:R-:W4:Y:S01]  /*1695b0*/  LDL.LU R16, [R1+0x1634] ;  /* 0x0016340001107983 */ /* 0x000f220000300800 */
[----:B------:R-:W-:-:S03]  /*1695c0*/  IMAD.MOV.U32 R55, RZ, RZ, R14 ;  /* 0x000000ffff377224 */ /* 0x000fc600078e000e */
[----:B0-----:R-:W4:Y:S04]  /*1695d0*/  LDL.LU R15, [R1+0x1630] ;  /* 0x00163000010f7983 */ /* 0x001f280000300800 */
[----:B------:R-:W4:Y:S04]  /*1695e0*/  LDL.LU R28, [R1+0x1620] ;  /* 0x00162000011c7983 */ /* 0x000f280000300800 */
[----:B------:R-:W4:Y:S04]  /*1695f0*/  LDL.LU R12, [R1+0x161c] ;  /* 0x00161c00010c7983 */ /* 0x000f280000300800 */
[----:B------:R0:W-:Y:S04]  /*169600*/  STSM.16.M88.4 [R57], R8 ;  /* 0x0000000839007844 */ /* 0x0001e80000000200 */
[----:B------:R-:W4:Y:S04]  /*169610*/  LDL.LU R13, [R1+0x2dc] ;  /* 0x0002dc00010d7983 */ /* 0x000f280000300800 */
[----:B------:R-:W4:Y:S01]  /*169620*/  LDL.LU R14, [R1+0xa0] ;  /* 0x0000a000010e7983 */ /* 0x000f220000300800 */
[----:B0-----:R-:W-:-:S02]  /*169630*/  PRMT R10, R51, 0x4210, R49 ;  /* 0x00004210330a7816 */ /* 0x001fc40000000031 */
[----:B------:R-:W-:Y:S02]  /*169640*/  PRMT R9, R54, 0x4210, R22 ;  /* 0x0000421036097816 */ /* 0x000fe40000000016 */
[----:B------:R-:W2:Y:S04]  /*169650*/  LDL.LU R54, [R1+0x823c] ;  /* 0x00823c0001367983 */ /* 0x000ea80000300800 */
[----:B------:R-:W3:Y:S01]  /*169660*/  LDL.LU R51, [R1+0x8238] ;  /* 0x0082380001337983 */ /* 0x000ee20000300800 */
[----:B------:R-:W-:-:S04]  /*169670*/  LOP3.LUT R18, R41, 0xffff, RZ, 0xc0, !PT ;  /* 0x0000ffff29127812 */ /* 0x000fc800078ec0ff */
[----:B------:R-:W-:Y:S01]  /*169680*/  PRMT R8, R43, 0x4210, R18 ;  /* 0x000042102b087816 */ /* 0x000fe20000000012 */
[----:B------:R-:W-:Y:S01]  /*169690*/  NOP ;  /* 0x0000000000007918 */ /* 0x000fe20000000000 */
[----:B------:R-:W0:Y:S01]  /*1696a0*/  LDS.128 R40, [R57] ;  /* 0x0000000039287984 */ /* 0x000e220000000c00 */
[----:B------:R-:W-:Y:S02]  /*1696b0*/  LOP3.LUT R7, R7, 0xffff, RZ, 0xc0, !PT ;  /* 0x0000ffff07077812 */ /* 0x000fe400078ec0ff */
[----:B------:R-:W-:Y:S02]  /*1696c0*/  PRMT R2, R2, 0x5410, R21 ;  /* 0x0000541002027816 */ /* 0x000fe40000000015 */
[----:B------:R-:W-:Y:S01]  /*1696d0*/  PRMT R11, R52, 0x4210, R7 ;  /* 0x00004210340b7816 */ /* 0x000fe20000000007 */
[----:B------:R-:W-:Y:S01]  /*1696e0*/  NOP ;  /* 0x0000000000007918 */ /* 0x000fe20000000000 */
[----:B------:R-:W-:Y:S02]  /*1696f0*/  LOP3.LUT R21, R45, 0xffff, RZ, 0xc0, !PT ;  /* 0x0000ffff2d157812 */ /* 0x000fe400078ec0ff */
[----:B------:R-:W-:Y:S01]  /*169700*/  LOP3.LUT R29, R46, 0xffff, RZ, 0xc0, !PT ;  /* 0x0000ffff2e1d7812 */ /* 0x000fe200078ec0ff */
[----:B------:R-:W-:Y:S01]  /*169710*/  STSM.16.M88.4 [R57], R8 ;  /* 0x0000000839007844 */ /* 0x000fe20000000200 */
[----:B0-----:R-:W-:-:S03]  /*169720*/  IMAD.MOV.U32 R52, RZ, RZ, R42 ;  /* 0x000000ffff347224 */ /* 0x001fc600078e002a */
[----:B------:R-:W-:Y:S04]  /*169730*/  STL.64 [R1+0xd0], R40 ;  /* 0x0000d02801007387 */ /* 0x000fe80000100a00 */
[----:B------:R0:W-:Y:S04]  /*169740*/  STL [R1+0xdc], R43 ;  /* 0x0000dc2b01007387 */ /* 0x0001e80000100800 */
[----:B0-----:R-:W4:Y:S04]  /*169750*/  LDL.LU.64 R42, [R1+0x8230] ;  /* 0x00823000012a7983 */ /* 0x001f280000300a00 */
[----:B------:R-:W4:Y:S04]  /*169760*/  LDL.LU.64 R40, [R1+0x8228] ;  /* 0x0082280001287983 */ /* 0x000f280000300a00 */
[----:B------:R0:W-:Y:S01]  /*169770*/  STL [R1+0x8150], R52 ;  /* 0x0081503401007387 */ /* 0x0001e20000100800 */
[----:B------:R-:W-:-:S02]  /*169780*/  LOP3.LUT R17, R44, 0xffff, RZ, 0xc0, !PT ;  /* 0x0000ffff2c117812 */ /* 0x000fc400078ec0ff */
[----:B--2---:R-:W-:Y:S02]  /*169790*/  PRMT R10, R54, 0x4210, R29 ;  /* 0x00004210360a7816 */ /* 0x004fe4000000001d */
[----:B---3--:R-:W-:Y:S02]  /*1697a0*/  PRMT R9, R51, 0x4210, R21 ;  /* 0x0000421033097816 */ /* 0x008fe40000000015 */
[----:B------:R-:W2:Y:S04]  /*1697b0*/  LDL.LU R51, [R1+0x8224] ;  /* 0x0082240001337983 */ /* 0x000ea80000300800 */
[----:B------:R-:W3:Y:S01]  /*1697c0*/  LDL.LU R54, [R1+0x8220] ;  /* 0x0082200001367983 */ /* 0x000ee20000300800 */
[----:B------:R-:W-:Y:S02]  /*1697d0*/  LOP3.LUT R48, R48, 0xffff, RZ, 0xc0, !PT ;  /* 0x0000ffff30307812 */ /* 0x000fe400078ec0ff */
[----:B------:R-:W-:Y:S01]  /*1697e0*/  PRMT R8, R47, 0x4210, R17 ;  /* 0x000042102f087816 */ /* 0x000fe20000000011 */
[----:B------:R-:W-:Y:S01]  /*1697f0*/  NOP ;  /* 0x0000000000007918 */ /* 0x000fe20000000000 */
[----:B------:R-:W-:Y:S01]  /*169800*/  PRMT R11, R5, 0x4210, R48 ;  /* 0x00004210050b7816 */ /* 0x000fe20000000030 */
[----:B------:R-:W1:Y:S01]  /*169810*/  LDS.128 R44, [R57] ;  /* 0x00000000392c7984 */ /* 0x000e620000000c00 */
[----:B------:R-:W-:-:S03]  /*169820*/  NOP ;  /* 0x0000000000007918 */ /* 0x000fc60000000000 */
[----:B------:R-:W-:Y:S01]  /*169830*/  STSM.16.M88.4 [R57], R8 ;  /* 0x0000000839007844 */ /* 0x000fe20000000200 */
[----:B------:R-:W-:-:S03]  /*169840*/  NOP ;  /* 0x0000000000007918 */ /* 0x000fc60000000000 */
[----:B------:R-:W1:Y:S01]  /*169850*/  LDS.128 R8, [R57] ;  /* 0x0000000039087984 */ /* 0x000e620000000c00 */
[----:B----4-:R-:W-:Y:S02]  /*169860*/  LOP3.LUT R16, R16, 0xffff, RZ, 0xc0, !PT ;  /* 0x0000ffff10107812 */ /* 0x010fe400078ec0ff */
[----:B------:R-:W-:Y:S02]  /*169870*/  LOP3.LUT R20, R15, 0xffff, RZ, 0xc0, !PT ;  /* 0x0000ffff0f147812 */ /* 0x000fe400078ec0ff */
[----:B------:R-:W-:Y:S02]  /*169880*/  LOP3.LUT R28, R28, 0xffff, RZ, 0xc0, !PT ;  /* 0x0000ffff1c1c7812 */ /* 0x000fe400078ec0ff */
[----:B0-----:R-:W-:Y:S02]  /*169890*/  LOP3.LUT R52, R12, 0xffff, RZ, 0xc0, !PT ;  /* 0x0000ffff0c347812 */ /* 0x001fe400078ec0ff */
[----:B------:R-:W-:Y:S02]  /*1698a0*/  PRMT R12, R13, 0x4210, R16 ;  /* 0x000042100d0c7816 */ /* 0x000fe40000000010 */
[----:B------:R-:W-:Y:S01]  /*1698b0*/  PRMT R13, R14, 0x4210, R20 ;  /* 0x000042100e0d7816 */ /* 0x000fe20000000014 */
[----:B-1----:R-:W-:Y:S01]  /*1698c0*/  IMAD.MOV.U32 R5, RZ, RZ, R46 ;  /* 0x000000ffff057224 */ /* 0x002fe200078e002e */
[----:B------:R-:W-:Y:S04]  /*1698d0*/  STL.64 [R1+0xc0], R44 ;  /* 0x0000c02c01007387 */ /* 0x000fe80000100a00 */
[----:B------:R0:W-:Y:S04]  /*1698e0*/  STL [R1+0xcc], R47 ;  /* 0x0000cc2f01007387 */ /* 0x0001e80000100800 */
[----:B0-----:R-:W4:Y:S04]  /*1698f0*/  LDL.LU.64 R46, [R1+0x8218] ;  /* 0x00821800012e7983 */ /* 0x001f280000300a00 */
[----:B------:R-:W4:Y:S04]  /*169900*/  LDL.LU.64 R44, [R1+0x8210] ;  /* 0x00821000012c7983 */ /* 0x000f280000300a00 */
[----:B------:R-:W-:Y:S04]  /*169910*/  STL [R1+0x8144], R5 ;  /* 0x0081440501007387 */ /* 0x000fe80000100800 */
[----:B------:R0:W-:Y:S04]  /*169920*/  STL.64 [R1+0xb0], R8 ;  /* 0x0000b00801007387 */ /* 0x0001e80000100a00 */
[----:B------:R1:W-:Y:S01]  /*169930*/  STL [R1+0xb8], R10 ;  /* 0x0000b80a01007387 */ /* 0x0003e20000100800 */
[----:B0-----:R-:W-:-:S02]  /*169940*/  PRMT R8, R30, 0x5210, R19 ;  /* 0x000052101e087816 */ /* 0x001fc40000000013 */
[----:B------:R-:W-:Y:S02]  /*169950*/  PRMT R9, R34, 0x5210, R23 ;  /* 0x0000521022097816 */ /* 0x000fe40000000017 */
[----:B-1----:R-:W-:Y:S01]  /*169960*/  PRMT R10, R24, 0x5210, R53 ;  /* 0x00005210180a7816 */ /* 0x002fe20000000035 */
[----:B------:R-:W-:Y:S01]  /*169970*/  NOP ;  /* 0x0000000000007918 */ /* 0x000fe20000000000 */
[----:B--2---:R-:W-:Y:S02]  /*169980*/  PRMT R15, R51, 0x4210, R52 ;  /* 0x00004210330f7816 */ /* 0x004fe40000000034 */
[----:B---3--:R-:W-:-:S05]  /*169990*/  PRMT R14, R54, 0x4210, R28 ;  /* 0x00004210360e7816 */ /* 0x008fca000000001c */
[----:B------:R-:W-:Y:S01]  /*1699a0*/  STSM.16.M88.4 [R57], R12 ;  /* 0x0000000c39007844 */ /* 0x000fe20000000200 */
[----:B------:R-:W-:-:S03]  /*1699b0*/  NOP ;  /* 0x0000000000007918 */ /* 0x000fc60000000000 */
[----:B------:R-:W0:Y:S01]  /*1699c0*/  LDS.128 R12, [R57] ;  /* 0x00000000390c7984 */ /* 0x000e220000000c00 */
[----:B------:R-:W-:Y:S01]  /*1699d0*/  IMAD.MOV.U32 R51, RZ, RZ, R11 ;  /* 0x000000ffff337224 */ /* 0x000fe200078e000b */
[----:B------:R-:W-:Y:S01]  /*1699e0*/  PRMT R11, R33, 0x5210, R4 ;  /* 0x00005210210b7816 */ /* 0x000fe20000000004 */
[----:B------:R-:W-:-:S04]  /*1699f0*/  NOP ;  /* 0x0000000000007918 */ /* 0x000fc80000000000 */
[----:B------:R1:W-:Y:S02]  /*169a00*/  STSM.16.M88.4 [R57], R8 ;  /* 0x0000000839007844 */ /* 0x0003e40000000200 */
[----:B-1----:R-:W-:Y:S02]  /*169a10*/  PRMT R9, R35, 0x5210, R22 ;  /* 0x0000521023097816 */ /* 0x002fe40000000016 */
[----:B------:R-:W-:Y:S01]  /*169a20*/  PRMT R11, R32, 0x5210, R7 ;  /* 0x00005210200b7816 */ /* 0x000fe20000000007 */
[----:B------:R-:W-:Y:S01]  /*169a30*/  NOP ;  /* 0x0000000000007918 */ /* 0x000fe20000000000 */
[----:B------:R-:W1:Y:S01]  /*169a40*/  LDS.128 R32, [R57] ;  /* 0x0000000039207984 */ /* 0x000e620000000c00 */
[----:B0-----:R-:W-:Y:S02]  /*169a50*/  IMAD.MOV.U32 R54, RZ, RZ, R12 ;  /* 0x000000ffff367224 */ /* 0x001fe400078e000c */
[----:B------:R-:W-:Y:S01]  /*169a60*/  IMAD.MOV.U32 R53, RZ, RZ, R13 ;  /* 0x000000ffff357224 */ /* 0x000fe200078e000d */
[----:B------:R-:W-:Y:S01]  /*169a70*/  STL [R1+0x813c], R51 ;  /* 0x00813c3301007387 */ /* 0x000fe20000100800 */
[----:B------:R-:W-:-:S03]  /*169a80*/  IMAD.MOV.U32 R4, RZ, RZ, R14 ;  /* 0x000000ffff047224 */ /* 0x000fc600078e000e */
[----:B------:R-:W-:Y:S01]  /*169a90*/  STL [R1+0xac], R15 ;  /* 0x0000ac0f01007387 */ /* 0x000fe20000100800 */
[----:B------:R-:W-:-:S03]  /*169aa0*/  PRMT R10, R37, 0x5210, R49 ;  /* 0x00005210250a7816 */ /* 0x000fc60000000031 */
[----:B------:R-:W-:Y:S04]  /*169ab0*/  STL.64 [R1+0x8198], R54 ;  /* 0x0081983601007387 */ /* 0x000fe80000100a00 */
[----:B------:R-:W-:Y:S04]  /*169ac0*/  STL [R1+0x815c], R53 ;  /* 0x00815c3501007387 */ /* 0x000fe80000100800 */
[----:B------:R-:W-:Y:S01]  /*169ad0*/  STL [R1+0x8154], R4 ;  /* 0x0081540401007387 */ /* 0x000fe20000100800 */
[----:B------:R-:W-:Y:S01]  /*169ae0*/  PRMT R8, R36, 0x5210, R18 ;  /* 0x0000521024087816 */ /* 0x000fe20000000012 */
[----:B------:R-:W-:-:S02]  /*169af0*/  NOP ;  /* 0x0000000000007918 */ /* 0x000fc40000000000 */
[----:B------:R-:W2:Y:S04]  /*169b00*/  LDL.LU R49, [R1+0x8208] ;  /* 0x0082080001317983 */ /* 0x000ea80000300800 */
[----:B------:R-:W3:Y:S04]  /*169b10*/  LDL.LU R7, [R1+0x8204] ;  /* 0x0082040001077983 */ /* 0x000ee80000300800 */
[----:B------:R-:W4:Y:S04]  /*169b20*/  LDL.LU R23, [R1+0x2a70] ;  /* 0x002a700001177983 */ /* 0x000f280000300800 */
[----:B------:R-:W2:Y:S04]  /*169b30*/  LDL.LU R30, [R1+0x2a6c] ;  /* 0x002a6c00011e7983 */ /* 0x000ea80000300800 */
[----:B------:R-:W3:Y:S04]  /*169b40*/  LDL.LU R19, [R1+0x2a60] ;  /* 0x002a600001137983 */ /* 0x000ee80000300800 */
[----:B------:R-:W2:Y:S04]  /*169b50*/  LDL.LU R12, [R1+0x2a5c] ;  /* 0x002a5c00010c7983 */ /* 0x000ea80000300800 */
[----:B-1----:R-:W-:Y:S04]  /*169b60*/  STL.64 [R1+0x90], R32 ;  /* 0x0000902001007387 */ /* 0x002fe80000100a00 */
[----:B------:R-:W-:Y:S04]  /*169b70*/  STL.64 [R1+0x98], R34 ;  /* 0x0000982201007387 */ /* 0x000fe80000100a00 */
[----:B------:R-:W2:Y:S04]  /*169b80*/  LDL.LU R13, [R1+0x348] ;  /* 0x00034800010d7983 */ /* 0x000ea80000300800 */
[----:B------:R0:W-:Y:S01]  /*169b90*/  STSM.16.M88.4 [R57], R8 ;  /* 0x0000000839007844 */ /* 0x0001e20000000200 */
[----:B------:R-:W-:-:S03]  /*169ba0*/  NOP ;  /* 0x0000000000007918 */ /* 0x000fc60000000000 */
[----:B------:R-:W2:Y:S04]  /*169bb0*/  LDL.LU R5, [R1+0x33c] ;  /* 0x00033c0001057983 */ /* 0x000ea80000300800 */
[----:B------:R-:W1:Y:S01]  /*169bc0*/  LDS.128 R32, [R57] ;  /* 0x0000000039207984 */ /* 0x000e620000000c00 */
[----:B0-----:R-:W-:-:S03]  /*169bd0*/  PRMT R11, R31, 0x5210, R48 ;  /* 0x000052101f0b7816 */ /* 0x001fc60000000030 */
[----:B------:R-:W2:Y:S01]  /*169be0*/  LDL.LU R48, [R1+0x8200] ;  /* 0x0082000001307983 */ /* 0x000ea20000300800 */
[----:B------:R-:W-:Y:S02]  /*169bf0*/  PRMT R8, R39, 0x5210, R17 ;  /* 0x0000521027087816 */ /* 0x000fe40000000011 */
[----:B------:R-:W-:Y:S02]  /*169c00*/  PRMT R9, R38, 0x5210, R21 ;  /* 0x0000521026097816 */ /* 0x000fe40000000015 */
[----:B------:R-:W-:Y:S01]  /*169c10*/  PRMT R10, R40, 0x5210, R29 ;  /* 0x00005210280a7816 */ /* 0x000fe2000000001d */
[----:B------:R-:W-:-:S04]  /*169c20*/  NOP ;  /* 0x0000000000007918 */ /* 0x000fc80000000000 */
[----:B------:R0:W-:Y:S04]  /*169c30*/  STSM.16.M88.4 [R57], R8 ;  /* 0x0000000839007844 */ /* 0x0001e80000000200 */
[----:B-1----:R-:W-:Y:S01]  /*169c40*/  STL [R1+0x80], R32 ;  /* 0x0000802001007387 */ /* 0x002fe20000100800 */
[----:B------:R-:W-:-:S03]  /*169c50*/  IMAD.MOV.U32 R4, RZ, RZ, R33 ;  /* 0x000000ffff047224 */ /* 0x000fc600078e0021 */
[----:B------:R-:W-:Y:S01]  /*169c60*/  STL.64 [R1+0x88], R34 ;  /* 0x0000882201007387 */ /* 0x000fe20000100a00 */
[----:B------:R-:W-:-:S03]  /*169c70*/  NOP ;  /* 0x0000000000007918 */ /* 0x000fc60000000000 */
[----:B------:R-:W1:Y:S01]  /*169c80*/  LDS.128 R32, [R57] ;  /* 0x0000000039207984 */ /* 0x000e620000000c00 */
[----:B0-----:R-:W-:Y:S02]  /*169c90*/  PRMT R8, R43, 0x5210, R16 ;  /* 0x000052102b087816 */ /* 0x001fe40000000010 */
[----:B------:R-:W-:Y:S01]  /*169ca0*/  PRMT R9, R42, 0x5210, R20 ;  /* 0x000052102a097816 */ /* 0x000fe20000000014 */
[----:B------:R-:W2:Y:S01]  /*169cb0*/  LDL.LU R14, [R1+0x2a08] ;  /* 0x002a0800010e7983 */ /* 0x000ea20000300800 */
[----:B------:R-:W-:Y:S01]  /*169cc0*/  PRMT R10, R41, 0x5210, R28 ;  /* 0x00005210290a7816 */ /* 0x000fe2000000001c */
[----:B------:R-:W-:Y:S01]  /*169cd0*/  NOP ;  /* 0x0000000000007918 */ /* 0x000fe20000000000 */
[----:B------:R-:W-:Y:S01]  /*169ce0*/  PRMT R11, R27, 0x5210, R52 ;  /* 0x000052101b0b7816 */ /* 0x000fe20000000034 */
[----:B------:R-:W2:Y:S04]  /*169cf0*/  LDL.LU R15, [R1+0x2a04] ;  /* 0x002a0400010f7983 */ /* 0x000ea80000300800 */
[----:B------:R-:W-:Y:S01]  /*169d00*/  STSM.16.M88.4 [R57], R8 ;  /* 0x0000000839007844 */ /* 0x000fe20000000200 */
[----:B------:R-:W-:-:S03]  /*169d10*/  NOP ;  /* 0x0000000000007918 */ /* 0x000fc60000000000 */
[----:B------:R-:W0:Y:S04]  /*169d20*/  LDS.128 R40, [R57] ;  /* 0x0000000039287984 */ /* 0x000e280000000c00 */
[----:B-1----:R-:W-:Y:S04]  /*169d30*/  STL [R1+0x70], R32 ;  /* 0x0000702001007387 */ /* 0x002fe80000100800 */
[----:B------:R1:W-:Y:S04]  /*169d40*/  STL [R1+0x7c], R35 ;  /* 0x00007c2301007387 */ /* 0x0003e80000100800 */
[----:B------:R-:W2:Y:S01]  /*169d50*/  LDL.LU R22, [R1+0x29f8] ;  /* 0x0029f80001167983 */ /* 0x000ea20000300800 */
[----:B----4-:R-:W-:-:S03]  /*169d60*/  LOP3.LUT R16, R23, 0xffff, RZ, 0xc0, !PT ;  /* 0x0000ffff17107812 */ /* 0x010fc600078ec0ff */
[----:B------:R-:W4:Y:S04]  /*169d70*/  LDL.LU R23, [R1+0x29f4] ;  /* 0x0029f40001177983 */ /* 0x000f280000300800 */
[----:B------:R-:W4:Y:S01]  /*169d80*/  LDL.LU R37, [R1+0x15f0] ;  /* 0x0015f00001257983 */ /* 0x000f220000300800 */
[----:B---3--:R-:W-:-:S03]  /*169d90*/  LOP3.LUT R18, R19, 0xffff, RZ, 0xc0, !PT ;  /* 0x0000ffff13127812 */ /* 0x008fc600078ec0ff */
[----:B-1----:R-:W3:Y:S01]  /*169da0*/  LDL.LU R35, [R1+0x15d8] ;  /* 0x0015d80001237983 */ /* 0x002ee20000300800 */
[----:B--2---:R-:W-:Y:S02]  /*169db0*/  LOP3.LUT R19, R12, 0xffff, RZ, 0xc0, !PT ;  /* 0x0000ffff0c137812 */ /* 0x004fe400078ec0ff */
[----:B------:R-:W-:Y:S02]  /*169dc0*/  PRMT R10, R7, 0x4210, R18 ;  /* 0x00004210070a7816 */ /* 0x000fe40000000012 */
[----:B------:R-:W2:Y:S01]  /*169dd0*/  LDL.LU R7, [R1+0x81fc] ;  /* 0x0081fc0001077983 */ /* 0x000ea20000300800 */
[----:B------:R-:W-:-:S03]  /*169de0*/  PRMT R11, R48, 0x4210, R19 ;  /* 0x00004210300b7816 */ /* 0x000fc60000000013 */
[----:B------:R-:W3:Y:S01]  /*169df0*/  LDL.LU R48, [R1+0x81f8] ;  /* 0x0081f80001307983 */ /* 0x000ee20000300800 */
[----:B------:R-:W-:Y:S01]  /*169e00*/  LOP3.LUT R17, R30, 0xffff, RZ, 0xc0, !PT ;  /* 0x0000ffff1e117812 */ /* 0x000fe200078ec0ff */
[----:B------:R-:W-:Y:S02]  /*169e10*/  IMAD.MOV.U32 R52, RZ, RZ, R33 ;  /* 0x000000ffff347224 */ /* 0x000fe400078e0021 */
[----:B------:R-:W3:Y:S01]  /*169e20*/  LDL.LU R24, [R1+0x1714] ;  /* 0x0017140001187983 */ /* 0x000ee20000300800 */
[----:B------:R-:W-:Y:S01]  /*169e30*/  PRMT R9, R5, 0x4210, R17 ;  /* 0x0000421005097816 */ /* 0x000fe20000000011 */
[----:B0-----:R-:W-:Y:S02]  /*169e40*/  IMAD.MOV.U32 R5, RZ, RZ, R41 ;  /* 0x000000ffff057224 */ /* 0x001fe400078e0029 */
[----:B------:R-:W3:Y:S01]  /*169e50*/  LDL.LU R36, [R1+0x1710] ;  /* 0x0017100001247983 */ /* 0x000ee20000300800 */
[----:B------:R-:W-:-:S03]  /*169e60*/  IMAD.MOV.U32 R53, RZ, RZ, R40 ;  /* 0x000000ffff357224 */ /* 0x000fc600078e0028 */
[----:B------:R-:W3:Y:S04]  /*169e70*/  LDL.LU R54, [R1+0x16f8] ;  /* 0x0016f80001367983 */ /* 0x000ee80000300800 */
[----:B------:R-:W3:Y:S01]  /*169e80*/  LDL.LU R30, [R1+0x16f4] ;  /* 0x0016f400011e7983 */ /* 0x000ee20000300800 */
[----:B------:R-:W-:Y:S01]  /*169e90*/  PRMT R8, R13, 0x4210, R16 ;  /* 0x000042100d087816 */ /* 0x000fe20000000010 */
[----:B------:R-:W-:Y:S01]  /*169ea0*/  IMAD.MOV.U32 R51, RZ, RZ, R34 ;  /* 0x000000ffff337224 */ /* 0x000fe200078e0022 */
[----:B------:R-:W-:Y:S01]  /*169eb0*/  NOP ;  /* 0x0000000000007918 */ /* 0x000fe20000000000 */
[----:B------:R-:W3:Y:S04]  /*169ec0*/  LDL.LU R55, [R1+0x1614] ;  /* 0x0016140001377983 */ /* 0x000ee80000300800 */
[----:B------:R-:W-:Y:S04]  /*169ed0*/  STL.64 [R1+0x68], R42 ;  /* 0x0000682a01007387 */ /* 0x000fe80000100a00 */
[----:B------:R-:W-:Y:S04]  /*169ee0*/  STL.64 [R1+0x8168], R4 ;  /* 0x0081680401007387 */ /* 0x000fe80000100a00 */
[----:B------:R-:W-:Y:S04]  /*169ef0*/  STL.64 [R1+0x8160], R52 ;  /* 0x0081603401007387 */ /* 0x000fe80000100a00 */
[----:B------:R-:W3:Y:S04]  /*169f00*/  LDL.LU R33, [R1+0x1668] ;  /* 0x0016680001217983 */ /* 0x000ee80000300800 */
[----:B------:R-:W3:Y:S01]  /*169f10*/  LDL.LU R34, [R1+0x1664] ;  /* 0x0016640001227983 */ /* 0x000ee20000300800 */
[----:B------:R-:W-:-:S03]  /*169f20*/  LOP3.LUT R20, R14, 0xffff, RZ, 0xc0, !PT ;  /* 0x0000ffff0e147812 */ /* 0x000fc600078ec0ff */
[----:B------:R-:W3:Y:S04]  /*169f30*/  LDL.LU R12, [R1+0x164c] ;  /* 0x00164c00010c7983 */ /* 0x000ee80000300800 */
[----:B------:R-:W3:Y:S01]  /*169f40*/  LDL.LU R13, [R1+0x1648] ;  /* 0x00164800010d7983 */ /* 0x000ee20000300800 */
[----:B------:R-:W-:-:S03]  /*169f50*/  LOP3.LUT R21, R15, 0xffff, RZ, 0xc0, !PT ;  /* 0x0000ffff0f157812 */ /* 0x000fc600078ec0ff */
[----:B------:R2:W-:Y:S01]  /*169f60*/  STSM.16.M88.4 [R57], R8 ;  /* 0x0000000839007844 */ /* 0x0005e20000000200 */
[----:B------:R-:W-:-:S03]  /*169f70*/  NOP ;  /* 0x0000000000007918 */ /* 0x000fc60000000000 */
[----:B------:R-:W3:Y:S04]  /*169f80*/  LDL.LU R14, [R1+0x165c] ;  /* 0x00165c00010e7983 */ /* 0x000ee80000300800 */
[----:B------:R-:W3:Y:S04]  /*169f90*/  LDL.LU R15, [R1+0x1644] ;  /* 0x00164400010f7983 */ /* 0x000ee80000300800 */
[----:B------:R-:W0:Y:S01]  /*169fa0*/  LDS.128 R40, [R57] ;  /* 0x0000000039287984 */ /* 0x000e220000000c00 */
[----:B------:R-:W-:Y:S02]  /*169fb0*/  LOP3.LUT R22, R22, 0xffff, RZ, 0xc0, !PT ;  /* 0x0000ffff16167812 */ /* 0x000fe400078ec0ff */
[----:B----4-:R-:W-:-:S04]  /*169fc0*/  LOP3.LUT R23, R23, 0xffff, RZ, 0xc0, !PT ;  /* 0x0000ffff17177812 */ /* 0x010fc800078ec0ff */
[----:B--2---:R-:W-:Y:S02]  /*169fd0*/  PRMT R11, R7, 0x4210, R23 ;  /* 0x00004210070b7816 */ /* 0x004fe40000000017 */
[----:B---3--:R-:W-:Y:S02]  /*169fe0*/  PRMT R10, R48, 0x4210, R22 ;  /* 0x00004210300a7816 */ /* 0x008fe40000000016 */
[----:B------:R-:W2:Y:S04]  /*169ff0*/  LDL.LU R48, [R1+0x81f4] ;  /* 0x0081f40001307983 */ /* 0x000ea80000300800 */
[----:B------:R-:W3:Y:S01]  /*16a000*/  LDL.LU R7, [R1+0x81f0] ;  /* 0x0081f00001077983 */ /* 0x000ee20000300800 */
[----:B------:R-:W-:Y:S02]  /*16a010*/  PRMT R8, R37, 0x4210, R20 ;  /* 0x0000421025087816 */ /* 0x000fe40000000014 */
[----:B------:R-:W-:Y:S01]  /*16a020*/  PRMT R9, R35, 0x4210, R21 ;  /* 0x0000421023097816 */ /* 0x000fe20000000015 */
[----:B------:R-:W-:Y:S01]  /*16a030*/  NOP ;  /* 0x0000000000007918 */ /* 0x000fe20000000000 */
[----:B------:R-:W-:-:S02]  /*16a040*/  LOP3.LUT R27, R36, 0xffff, RZ, 0xc0, !PT ;  /* 0x0000ffff241b7812 */ /* 0x000fc400078ec0ff */
[----:B------:R-:W-:Y:S01]  /*16a050*/  LOP3.LUT R28, R54, 0xffff, RZ, 0xc0, !PT ;  /* 0x0000ffff361c7812 */ /* 0x000fe200078ec0ff */
[----:B------:R1:W-:Y:S01]  /*16a060*/  STSM.16.M88.4 [R57], R8 ;  /* 0x0000000839007844 */ /* 0x0003e20000000200 */
[----:B------:R-:W-:-:S03]  /*16a070*/  NOP ;  /* 0x0000000000007918 */ /* 0x000fc60000000000 */
[----:B0-----:R-:W-:Y:S04]  /*16a080*/  STL.64 [R1+0x50], R40 ;  /* 0x0000502801007387 */ /* 0x001fe80000100a00 */
[----:B------:R-:W-:Y:S04]  /*16a090*/  STL.64 [R1+0x58], R42 ;  /* 0x0000582a01007387 */ /* 0x000fe80000100a00 */
[----:B------:R-:W0:Y:S01]  /*16a0a0*/  LDS.128 R36, [R57] ;  /* 0x0000000039247984 */ /* 0x000e220000000c00 */
[----:B------:R-:W-:Y:S02]  /*16a0b0*/  LOP3.LUT R30, R30, 0xffff, RZ, 0xc0, !PT ;  /* 0x0000ffff1e1e7812 */ /* 0x000fe400078ec0ff */
[----:B------:R-:W-:-:S02]  /*16a0c0*/  LOP3.LUT R24, R24, 0xffff, RZ, 0xc0, !PT ;  /* 0x0000ffff18187812 */ /* 0x000fc400078ec0ff */
[----:B-1----:R-:W-:Y:S02]  /*16a0d0*/  PRMT R11, R49, 0x4210, R30 ;  /* 0x00004210310b7816 */ /* 0x002fe4000000001e */
[----:B------:R-:W-:Y:S02]  /*16a0e0*/  PRMT R8, R55, 0x4210, R24 ;  /* 0x0000421037087816 */ /* 0x000fe40000000018 */
[----:B------:R-:W-:Y:S01]  /*16a0f0*/  LOP3.LUT R31, R34, 0xffff, RZ, 0xc0, !PT ;  /* 0x0000ffff221f7812 */ /* 0x000fe200078ec0ff */
[----:B0-----:R-:W-:Y:S01]  /*16a100*/  IMAD.MOV.U32 R49, RZ, RZ, R37 ;  /* 0x000000ffff317224 */ /* 0x001fe200078e0025 */
[----:B------:R-:W-:Y:S02]  /*16a110*/  LOP3.LUT R29, R33, 0xffff, RZ, 0xc0, !PT ;  /* 0x0000ffff211d7812 */ /* 0x000fe400078ec0ff */
[----:B--2---:R-:W-:Y:S02]  /*16a120*/  PRMT R10, R48, 0x4210, R28 ;  /* 0x00004210300a7816 */ /* 0x004fe4000000001c */
[----:B---3--:R-:W-:Y:S01]  /*16a130*/  PRMT R9, R7, 0x4210, R27 ;  /* 0x0000421007097816 */ /* 0x008fe2000000001b */
[----:B------:R-:W-:Y:S01]  /*16a140*/  NOP ;  /* 0x0000000000007918 */ /* 0x000fe20000000000 */
[----:B------:R-:W2:Y:S04]  /*16a150*/  LDL.LU R7, [R1+0x81ec] ;  /* 0x0081ec0001077983 */ /* 0x000ea80000300800 */
[----:B------:R-:W3:Y:S04]  /*16a160*/  LDL.LU R48, [R1+0x81e8] ;  /* 0x0081e80001307983 */ /* 0x000ee80000300800 */
[----:B------:R-:W4:Y:S04]  /*16a170*/  LDL.LU R54, [R1] ;  /* 0x0000000001367983 */ /* 0x000f280000300800 */
[----:B------:R-:W-:Y:S04]  /*16a180*/  STL [R1+0x40], R36 ;  /* 0x0000402401007387 */ /* 0x000fe80000100800 */
[----:B------:R-:W-:Y:S04]  /*16a190*/  STL.64 [R1+0x48], R38 ;  /* 0x0000482601007387 */ /* 0x000fe80000100a00 */
[----:B------:R-:W-:Y:S04]  /*16a1a0*/  STL [R1+0x8124], R49 ;  /* 0x0081243101007387 */ /* 0x000fe80000100800 */
[----:B------:R-:W4:Y:S04]  /*16a1b0*/  LDL.LU R55, [R1+0xc] ;  /* 0x00000c0001377983 */ /* 0x000f280000300800 */
[----:B------:R-:W4:Y:S04]  /*16a1c0*/  LDL.LU R34, [R1+0x1e0] ;  /* 0x0001e00001227983 */ /* 0x000f280000300800 */
[----:B------:R-:W-:Y:S01]  /*16a1d0*/  STSM.16.M88.4 [R57], R8 ;  /* 0x0000000839007844 */ /* 0x000fe20000000200 */
[----:B------:R-:W-:-:S03]  /*16a1e0*/  NOP ;  /* 0x0000000000007918 */ /* 0x000fc60000000000 */
[----:B------:R-:W0:Y:S01]  /*16a1f0*/  LDS.128 R8, [R57] ;  /* 0x0000000039087984 */ /* 0x000e220000000c00 */
[----:B------:R-:W-:Y:S02]  /*16a200*/  LOP3.LUT R32, R12, 0xffff, RZ, 0xc0, !PT ;  /* 0x0000ffff0c207812 */ /* 0x000fe400078ec0ff */
[----:B------:R-:W-:Y:S02]  /*16a210*/  LOP3.LUT R33, R13, 0xffff, RZ, 0xc0, !PT ;  /* 0x0000ffff0d217812 */ /* 0x000fe400078ec0ff */
[----:B------:R-:W-:Y:S02]  /*16a220*/  PRMT R12, R14, 0x4210, R29 ;  /* 0x000042100e0c7816 */ /* 0x000fe4000000001d */
[----:B------:R-:W-:Y:S01]  /*16a230*/  PRMT R13, R15, 0x4210, R31 ;  /* 0x000042100f0d7816 */ /* 0x000fe2000000001f */
[----:B0-----:R0:W-:Y:S04]  /*16a240*/  STL.64 [R1+0x30], R8 ;  /* 0x0000300801007387 */ /* 0x0011e80000100a00 */
[----:B------:R1:W-:Y:S01]  /*16a250*/  STL [R1+0x3c], R11 ;  /* 0x00003c0b01007387 */ /* 0x0003e20000100800 */
[----:B0-----:R-:W-:-:S02]  /*16a260*/  PRMT R8, R44, 0x5210, R16 ;  /* 0x000052102c087816 */ /* 0x001fc40000000010 */
[----:B------:R-:W-:Y:S02]  /*16a270*/  PRMT R9, R45, 0x5210, R17 ;  /* 0x000052102d097816 */ /* 0x000fe40000000011 */
[----:B-1----:R-:W-:Y:S01]  /*16a280*/  PRMT R11, R47, 0x5210, R19 ;  /* 0x000052102f0b7816 */ /* 0x002fe20000000013 */
[----:B------:R-:W-:Y:S01]  /*16a290*/  NOP ;  /* 0x0000000000007918 */ /* 0x000fe20000000000 */
[----:B--2---:R-:W-:Y:S02]  /*16a2a0*/  PRMT R15, R7, 0x4210, R33 ;  /* 0x00004210070f7816 */ /* 0x004fe40000000021 */
[----:B---3--:R-:W-:Y:S01]  /*16a2b0*/  PRMT R14, R48, 0x4210, R32 ;  /* 0x00004210300e7816 */ /* 0x008fe20000000020 */
[----:B------:R-:W-:Y:S01]  /*16a2c0*/  IMAD.MOV.U32 R48, RZ, RZ, R10 ;  /* 0x000000ffff307224 */ /* 0x000fe200078e000a */
[----:B------:R-:W-:-:S03]  /*16a2d0*/  PRMT R10, R46, 0x5210, R18 ;  /* 0x000052102e0a7816 */ /* 0x000fc60000000012 */
[----:B------:R-:W-:Y:S01]  /*16a2e0*/  STSM.16.M88.4 [R57], R12 ;  /* 0x0000000c39007844 */ /* 0x000fe20000000200 */
[----:B------:R-:W-:-:S03]  /*16a2f0*/  NOP ;  /* 0x0000000000007918 */ /* 0x000fc60000000000 */
[----:B------:R-:W0:Y:S01]  /*16a300*/  LDS.128 R36, [R57] ;  /* 0x0000000039247984 */ /* 0x000e220000000c00 */
[----:B------:R-:W-:-:S03]  /*16a310*/  NOP ;  /* 0x0000000000007918 */ /* 0x000fc60000000000 */
[----:B------:R1:W-:Y:S01]  /*16a320*/  STSM.16.M88.4 [R57], R8 ;  /* 0x0000000839007844 */ /* 0x0003e20000000200 */
[----:B------:R-:W-:-:S03]  /*16a330*/  NOP ;  /* 0x0000000000007918 */ /* 0x000fc60000000000 */
[----:B------:R-:W2:Y:S04]  /*16a340*/  LDS.128 R12, [R57] ;  /* 0x00000000390c7984 */ /* 0x000ea80000000c00 */
[----:B------:R-:W-:Y:S01]  /*16a350*/  STL [R1+0x810c], R48 ;  /* 0x00810c3001007387 */ /* 0x000fe20000100800 */
[----:B-1----:R-:W-:Y:S02]  /*16a360*/  PRMT R10, R50, 0x5210, R22 ;  /* 0x00005210320a7816 */ /* 0x002fe40000000016 */
[----:B------:R-:W-:Y:S01]  /*16a370*/  PRMT R11, R6, 0x5210, R23 ;  /* 0x00005210060b7816 */ /* 0x000fe20000000017 */
[----:B0-----:R0:W-:Y:S01]  /*16a380*/  STL.64 [R1+0x20], R36 ;  /* 0x0000202401007387 */ /* 0x0011e20000100a00 */
[----:B------:R-:W-:-:S03]  /*16a390*/  IMAD.MOV.U32 R7, RZ, RZ, R39 ;  /* 0x000000ffff077224 */ /* 0x000fc600078e0027 */
[----:B------:R-:W-:Y:S04]  /*16a3a0*/  STL [R1+0x28], R38 ;  /* 0x0000282601007387 */ /* 0x000fe80000100800 */
[----:B------:R-:W3:Y:S04]  /*16a3b0*/  LDL.LU R39, [R1+0x1e8] ;  /* 0x0001e80001277983 */ /* 0x000ee80000300800 */
[----:B0-----:R-:W3:Y:S01]  /*16a3c0*/  LDL.LU R37, [R1+0x1ec] ;  /* 0x0001ec0001257983 */ /* 0x001ee20000300800 */
[----:B--2---:R-:W-:-:S03]  /*16a3d0*/  IMAD.MOV.U32 R50, RZ, RZ, R12 ;  /* 0x000000ffff327224 */ /* 0x004fc600078e000c */
[----:B------:R-:W2:Y:S01]  /*16a3e0*/  LDL.LU R36, [R1+0x1f0] ;  /* 0x0001f00001247983 */ /* 0x000ea20000300800 */
[----:B------:R-:W-:-:S03]  /*16a3f0*/  IMAD.MOV.U32 R6, RZ, RZ, R15 ;  /* 0x000000ffff067224 */ /* 0x000fc600078e000f */
[----:B------:R4:W-:Y:S04]  /*16a400*/  STL [R1+0x14], R13 ;  /* 0x0000140d01007387 */ /* 0x0009e80000100800 */
[----:B------:R0:W-:Y:S04]  /*16a410*/  STL [R1+0x18], R14 ;  /* 0x0000180e01007387 */ /* 0x0001e80000100800 */
[----:B------:R-:W-:Y:S01]  /*16a420*/  STL.64 [R1+0x8148], R50 ;  /* 0x0081483201007387 */ /* 0x000fe20000100a00 */
[----:B----4-:R-:W-:-:S03]  /*16a430*/  PRMT R13, R34, 0x5210, R27 ;  /* 0x00005210220d7816 */ /* 0x010fc6000000001b */
[----:B------:R-:W-:Y:S04]  /*16a440*/  STL.64 [R1+0x80f0], R6 ;  /* 0x0080f00601007387 */ /* 0x000fe80000100a00 */
[----:B------:R-:W4:Y:S04]  /*16a450*/  LDL.LU R52, [R1+0x2a90] ;  /* 0x002a900001347983 */ /* 0x000f280000300800 */
[----:B------:R-:W4:Y:S01]  /*16a460*/  LDL.LU R53, [R1+0x2a8c] ;  /* 0x002a8c0001357983 */ /* 0x000f220000300800 */
[----:B------:R-:W-:-:S03]  /*16a470*/  PRMT R9, R54, 0x5210, R21 ;  /* 0x0000521036097816 */ /* 0x000fc60000000015 */
[----:B------:R-:W4:Y:S04]  /*16a480*/  LDL.LU R34, [R1+0x2a80] ;  /* 0x002a800001227983 */ /* 0x000f280000300800 */
[----:B------:R-:W4:Y:S04]  /*16a490*/  LDL.LU R35, [R1+0x2a7c] ;  /* 0x002a7c0001237983 */ /* 0x000f280000300800 */
[----:B------:R-:W4:Y:S04]  /*16a4a0*/  LDL.LU R4, [R1+0x16b0] ;  /* 0x0016b00001047983 */ /* 0x000f280000300800 */
[----:B------:R-:W4:Y:S04]  /*16a4b0*/  LDL.LU R5, [R1+0x16a4] ;  /* 0x0016a40001057983 */ /* 0x000f280000300800 */
[----:B------:R-:W4:Y:S01]  /*16a4c0*/  LDL.LU R54, [R1+0x168c] ;  /* 0x00168c0001367983 */ /* 0x000f220000300800 */
[----:B------:R-:W-:-:S03]  /*16a4d0*/  PRMT R12, R55, 0x5210, R24 ;  /* 0x00005210370c7816 */ /* 0x000fc60000000018 */
[----:B------:R-:W4:Y:S01]  /*16a4e0*/  LDL.LU R55, [R1+0x1698] ;  /* 0x0016980001377983 */ /* 0x000f220000300800 */
[----:B------:R-:W-:Y:S01]  /*16a4f0*/  PRMT R8, R59, 0x5210, R20 ;  /* 0x000052103b087816 */ /* 0x000fe20000000014 */
[----:B------:R-:W-:-:S04]  /*16a500*/  NOP ;  /* 0x0000000000007918 */ /* 0x000fc80000000000 */
[----:B------:R-:W-:Y:S01]  /*16a510*/  STSM.16.M88.4 [R57], R8 ;  /* 0x0000000839007844 */ /* 0x000fe20000000200 */
[----:B------:R-:W-:-:S03]  /*16a520*/  NOP ;  /* 0x0000000000007918 */ /* 0x000fc60000000000 */
[----:B------:R-:W1:Y:S01]  /*16a530*/  LDS.128 R8, [R57] ;  /* 0x0000000039087984 */ /* 0x000e620000000c00 */
[----:B0-----:R-:W-:Y:S02]  /*16a540*/  PRMT R14, R3, 0x5210, R28 ;  /* 0x00005210030e7816 */ /* 0x001fe4000000001c */
[----:B------:R-:W-:Y:S01]  /*16a550*/  PRMT R15, R26, 0x5210, R30 ;  /* 0x000052101a0f7816 */ /* 0x000fe2000000001e */
[----:B------:R-:W-:-:S04]  /*16a560*/  NOP ;  /* 0x0000000000007918 */ /* 0x000fc80000000000 */
[----:B------:R-:W-:Y:S01]  /*16a570*/  STSM.16.M88.4 [R57], R12 ;  /* 0x0000000c39007844 */ /* 0x000fe20000000200 */
[----:B------:R-:W-:Y:S01]  /*16a580*/  NOP ;  /* 0x0000000000007918 */ /* 0x000fe20000000000 */
[----:B-1----:R-:W-:Y:S02]  /*16a590*/  IMAD.MOV.U32 R49, RZ, RZ, R8 ;  /* 0x000000ffff317224 */ /* 0x002fe400078e0008 */
[----:B------:R-:W-:Y:S01]  /*16a5a0*/  STL [R1+0x8], R10 ;  /* 0x0000080a01007387 */ /* 0x000fe20000100800 */
[----:B------:R-:W-:Y:S02]  /*16a5b0*/  IMAD.MOV.U32 R48, RZ, RZ, R9 ;  /* 0x000000ffff307224 */ /* 0x000fe400078e0009 */
[----:B------:R-:W-:Y:S02]  /*16a5c0*/  IMAD.MOV.U32 R3, RZ, RZ, R11 ;  /* 0x000000ffff037224 */ /* 0x000fe400078e000b */
[----:B------:R-:W0:Y:S04]  /*16a5d0*/  LDS.128 R8, [R57] ;  /* 0x0000000039087984 */ /* 0x000e280000000c00 */
[----:B------:R-:W-:Y:S01]  /*16a5e0*/  STL.64 [R1+0x8130], R48 ;  /* 0x0081303001007387 */ /* 0x000fe20000100a00 */
[----:B------:R-:W-:-:S02]  /*16a5f0*/  PRMT R19, R25, 0x5210, R33 ;  /* 0x0000521019137816 */ /* 0x000fc40000000021 */
[----:B---3--:R-:W-:Y:S02]  /*16a600*/  PRMT R16, R39, 0x5210, R29 ;  /* 0x0000521027107816 */ /* 0x008fe4000000001d */
[----:B------:R-:W-:Y:S02]  /*16a610*/  PRMT R17, R37, 0x5210, R31 ;  /* 0x0000521025117816 */ /* 0x000fe4000000001f */
[----:B--2---:R-:W-:Y:S01]  /*16a620*/  PRMT R18, R36, 0x5210, R32 ;  /* 0x0000521024127816 */ /* 0x004fe20000000020 */
[----:B------:R-:W-:Y:S01]  /*16a630*/  NOP ;  /* 0x0000000000007918 */ /* 0x000fe20000000000 */
[----:B------:R-:W2:Y:S04]  /*16a640*/  LDL.LU R36, [R1+0x2a30] ;  /* 0x002a300001247983 */ /* 0x000ea80000300800 */
[----:B------:R-:W3:Y:S04]  /*16a650*/  LDL.LU R37, [R1+0x2a2c] ;  /* 0x002a2c0001257983 */ /* 0x000ee80000300800 */
[----:B------:R-:W3:Y:S04]  /*16a660*/  LDL.LU R38, [R1+0x2a20] ;  /* 0x002a200001267983 */ /* 0x000ee80000300800 */
[----:B------:R-:W3:Y:S04]  /*16a670*/  LDL.LU R39, [R1+0x2a1c] ;  /* 0x002a1c0001277983 */ /* 0x000ee80000300800 */
[----:B------:R-:W3:Y:S04]  /*16a680*/  LDL.LU R41, [R1+0x170c] ;  /* 0x00170c0001297983 */ /* 0x000ee80000300800 */
[----:B------:R-:W3:Y:S01]  /*16a690*/  LDL.LU R42, [R1+0x16cc] ;  /* 0x0016cc00012a7983 */ /* 0x000ee20000300800 */
[----:B----4-:R-:W-:-:S03]  /*16a6a0*/  LOP3.LUT R34, R34, 0xffff, RZ, 0xc0, !PT ;  /* 0x0000ffff22227812 */ /* 0x010fc600078ec0ff */
[----:B------:R-:W4:Y:S04]  /*16a6b0*/  LDL.LU R43, [R1+0x16d4] ;  /* 0x0016d400012b7983 */ /* 0x000f280000300800 */
[----:B------:R-:W4:Y:S04]  /*16a6c0*/  LDL.LU R40, [R1+0x278] ;  /* 0x0002780001287983 */ /* 0x000f280000300800 */
[----:B0-----:R-:W-:Y:S04]  /*16a6d0*/  STL.64 [R1+0x8178], R8 ;  /* 0x0081780801007387 */ /* 0x001fe80000100a00 */
[----:B------:R-:W-:Y:S01]  /*16a6e0*/  STL.64 [R1+0x8100], R10 ;  /* 0x0081000a01007387 */ /* 0x000fe20000100a00 */
[----:B------:R-:W-:-:S03]  /*16a6f0*/  PRMT R22, R54, 0x4210, R34 ;  /* 0x0000421036167816 */ /* 0x000fc60000000022 */
[----:B------:R-:W4:Y:S04]  /*16a700*/  LDL.LU R44, [R1+0x174c] ;  /* 0x00174c00012c7983 */ /* 0x000f280000300800 */
[----:B------:R-:W4:Y:S04]  /*16a710*/  LDL.LU R45, [R1+0x1748] ;  /* 0x00174800012d7983 */ /* 0x000f280000300800 */
[----:B------:R-:W4:Y:S01]  /*16a720*/  LDL.LU R46, [R1+0x172c] ;  /* 0x00172c00012e7983 */ /* 0x000f220000300800 */
[----:B------:R-:W-:-:S03]  /*16a730*/  LOP3.LUT R32, R52, 0xffff, RZ, 0xc0, !PT ;  /* 0x0000ffff34207812 */ /* 0x000fc600078ec0ff */
[----:B------:R-:W4:Y:S01]  /*16a740*/  LDL.LU R47, [R1+0x1728] ;  /* 0x00172800012f7983 */ /* 0x000f220000300800 */
[----:B------:R-:W-:-:S03]  /*16a750*/  LOP3.LUT R33, R53, 0xffff, RZ, 0xc0, !PT ;  /* 0x0000ffff35217812 */ /* 0x000fc600078ec0ff */
[----:B------:R-:W4:Y:S04]  /*16a760*/  LDL.LU R54, [R1+0x173c] ;  /* 0x00173c0001367983 */ /* 0x000f280000300800 */
[----:B------:R-:W4:Y:S04]  /*16a770*/  LDL.LU R52, [R1+0x1724] ;  /* 0x0017240001347983 */ /* 0x000f280000300800 */
[----:B------:R-:W4:Y:S01]  /*16a780*/  LDL.LU R53, [R1+0x1704] ;  /* 0x0017040001357983 */ /* 0x000f220000300800 */
[----:B------:R-:W-:-:S04]  /*16a790*/  LOP3.LUT R35, R35, 0xffff, RZ, 0xc0, !PT ;  /* 0x0000ffff23237812 */ /* 0x000fc800078ec0ff */
[----:B------:R-:W-:Y:S02]  /*16a7a0*/  PRMT R23, R55, 0x4210, R35 ;  /* 0x0000421037177816 */ /* 0x000fe40000000023 */
[----:B------:R-:W4:Y:S04]  /*16a7b0*/  LDL.LU R55, [R1+0x16e8] ;  /* 0x0016e80001377983 */ /* 0x000f280000300800 */
[----:B------:R-:W-:Y:S01]  /*16a7c0*/  STSM.16.M88.4 [R57], R16 ;  /* 0x0000001039007844 */ /* 0x000fe20000000200 */
[----:B------:R-:W-:-:S03]  /*16a7d0*/  NOP ;  /* 0x0000000000007918 */ /* 0x000fc60000000000 */
[----:B------:R-:W0:Y:S01]  /*16a7e0*/  LDS.128 R12, [R57] ;  /* 0x00000000390c7984 */ /* 0x000e220000000c00 */
[----:B------:R-:W-:Y:S02]  /*16a7f0*/  PRMT R20, R4, 0x4210, R32 ;  /* 0x0000421004147816 */ /* 0x000fe40000000020 */
[----:B------:R-:W-:Y:S01]  /*16a800*/  PRMT R21, R5, 0x4210, R33 ;  /* 0x0000421005157816 */ /* 0x000fe20000000021 */
[----:B------:R-:W-:-:S04]  /*16a810*/  NOP ;  /* 0x0000000000007918 */ /* 0x000fc80000000000 */
[----:B------:R-:W-:Y:S01]  /*16a820*/  STSM.16.M88.4 [R57], R20 ;  /* 0x0000001439007844 */ /* 0x000fe20000000200 */
[----:B------:R-:W-:-:S03]  /*16a830*/  NOP ;  /* 0x0000000000007918 */ /* 0x000fc60000000000 */
[----:B------:R-:W1:Y:S04]  /*16a840*/  LDS.128 R16, [R57] ;  /* 0x0000000039107984 */ /* 0x000e680000000c00 */
[----:B0-----:R-:W-:Y:S04]  /*16a850*/  STL.64 [R1+0x81a0], R12 ;  /* 0x0081a00c01007387 */ /* 0x001fe80000100a00 */
[----:B------:R-:W-:Y:S04]  /*16a860*/  STL.64 [R1+0x8110], R14 ;  /* 0x0081100e01007387 */ /* 0x000fe80000100a00 */
[----:B------:R-:W4:Y:S04]  /*16a870*/  LDL.LU R59, [R1+0x1694] ;  /* 0x00169400013b7983 */ /* 0x000f280000300800 */
[----:B------:R-:W4:Y:S04]  /*16a880*/  LDL.LU R51, [R1+0x1690] ;  /* 0x0016900001337983 */ /* 0x000f280000300800 */
[----:B------:R-:W4:Y:S04]  /*16a890*/  LDL.LU R4, [R1+0x1680] ;  /* 0x0016800001047983 */ /* 0x000f280000300800 */
[----:B------:R-:W4:Y:S01]  /*16a8a0*/  LDL.LU R5, [R1+0x167c] ;  /* 0x00167c0001057983 */ /* 0x000f220000300800 */
[----:B--2---:R-:W-:-:S02]  /*16a8b0*/  LOP3.LUT R36, R36, 0xffff, RZ, 0xc0, !PT ;  /* 0x0000ffff24247812 */ /* 0x004fc400078ec0ff */
[----:B---3--:R-:W-:Y:S02]  /*16a8c0*/  LOP3.LUT R37, R37, 0xffff, RZ, 0xc0, !PT ;  /* 0x0000ffff25257812 */ /* 0x008fe400078ec0ff */
[----:B------:R-:W-:Y:S02]  /*16a8d0*/  LOP3.LUT R38, R38, 0xffff, RZ, 0xc0, !PT ;  /* 0x0000ffff26267812 */ /* 0x000fe400078ec0ff */
[----:B------:R-:W-:Y:S02]  /*16a8e0*/  LOP3.LUT R39, R39, 0xffff, RZ, 0xc0, !PT ;  /* 0x0000ffff27277812 */ /* 0x000fe400078ec0ff */
[----:B------:R-:W-:Y:S02]  /*16a8f0*/  PRMT R24, R41, 0x4210, R36 ;  /* 0x0000421029187816 */ /* 0x000fe40000000024 */
[----:B------:R-:W-:Y:S02]  /*16a900*/  PRMT R25, R42, 0x4210, R37 ;  /* 0x000042102a197816 */ /* 0x000fe40000000025 */
[----:B----4-:R-:W-:-:S02]  /*16a910*/  PRMT R26, R43, 0x4210, R38 ;  /* 0x000042102b1a7816 */ /* 0x010fc40000000026 */
[----:B------:R-:W-:Y:S01]  /*16a920*/  PRMT R27, R40, 0x4210, R39 ;  /* 0x00004210281b7816 */ /* 0x000fe20000000027 */
[----:B------:R-:W-:Y:S01]  /*16a930*/  NOP ;  /* 0x0000000000007918 */ /* 0x000fe20000000000 */
[----:B------:R-:W2:Y:S04]  /*16a940*/  LDL.LU R40, [R1+0x1768] ;  /* 0x0017680001287983 */ /* 0x000ea80000300800 */
[----:B------:R-:W3:Y:S01]  /*16a950*/  LDL.LU R41, [R1+0x1764] ;  /* 0x0017640001297983 */ /* 0x000ee20000300800 */
[----:B------:R-:W-:-:S03]  /*16a960*/  LOP3.LUT R44, R44, 0xffff, RZ, 0xc0, !PT ;  /* 0x0000ffff2c2c7812 */ /* 0x000fc600078ec0ff */
[----:B------:R-:W4:Y:S01]  /*16a970*/  LDL.LU R42, [R1+0x1758] ;  /* 0x00175800012a7983 */ /* 0x000f220000300800 */
[----:B------:R-:W-:-:S03]  /*16a980*/  LOP3.LUT R45, R45, 0xffff, RZ, 0xc0, !PT ;  /* 0x0000ffff2d2d7812 */ /* 0x000fc600078ec0ff */
[----:B------:R-:W4:Y:S01]  /*16a990*/  LDL.LU R43, [R1+0x1750] ;  /* 0x00175000012b7983 */ /* 0x000f220000300800 */
[----:B------:R-:W-:-:S03]  /*16a9a0*/  LOP3.LUT R46, R46, 0xffff, RZ, 0xc0, !PT ;  /* 0x0000ffff2e2e7812 */ /* 0x000fc600078ec0ff */
[----:B-1----:R-:W-:Y:S04]  /*16a9b0*/  STL.64 [R1+0x80d0], R16 ;  /* 0x0080d01001007387 */ /* 0x002fe80000100a00 */
[----:B------:R-:W-:Y:S01]  /*16a9c0*/  STL.64 [R1+0x80c0], R18 ;  /* 0x0080c01201007387 */ /* 0x000fe20000100a00 */
[----:B------:R-:W-:-:S03]  /*16a9d0*/  PRMT R28, R54, 0x4210, R44 ;  /* 0x00004210361c7816 */ /* 0x000fc6000000002c */
[----:B------:R-:W2:Y:S01]  /*16a9e0*/  LDL.LU R54, [R1+0x1fc] ;  /* 0x0001fc0001367983 */ /* 0x000ea20000300800 */
[----:B------:R-:W-:-:S03]  /*16a9f0*/  PRMT R29, R52, 0x4210, R45 ;  /* 0x00004210341d7816 */ /* 0x000fc6000000002d */
[----:B------:R-:W3:Y:S01]  /*16aa00*/  LDL.LU R52, [R1+0x200] ;  /* 0x0002000001347983 */ /* 0x000ee20000300800 */
[----:B------:R-:W-:-:S03]  /*16aa10*/  PRMT R30, R53, 0x4210, R46 ;  /* 0x00004210351e7816 */ /* 0x000fc6000000002e */
[----:B------:R-:W4:Y:S01]  /*16aa20*/  LDL.LU R53, [R1+0x208] ;  /* 0x0002080001357983 */ /* 0x000f220000300800 */
[----:B------:R-:W-:-:S04]  /*16aa30*/  LOP3.LUT R47, R47, 0xffff, RZ, 0xc0, !PT ;  /* 0x0000ffff2f2f7812 */ /* 0x000fc800078ec0ff */
[----:B------:R-:W-:Y:S02]  /*16aa40*/  PRMT R31, R55, 0x4210, R47 ;  /* 0x00004210371f7816 */ /* 0x000fe4000000002f */
[----:B------:R-:W4:Y:S04]  /*16aa50*/  LDL.LU R55, [R1+0x20c] ;  /* 0x00020c0001377983 */ /* 0x000f280000300800 */
[----:B------:R-:W-:Y:S01]  /*16aa60*/  STSM.16.M88.4 [R57], R24 ;  /* 0x0000001839007844 */ /* 0x000fe20000000200 */
[----:B------:R-:W-:-:S03]  /*16aa70*/  NOP ;  /* 0x0000000000007918 */ /* 0x000fc60000000000 */
[----:B------:R-:W0:Y:S01]  /*16aa80*/  LDS.128 R20, [R57] ;  /* 0x0000000039147984 */ /* 0x000e220000000c00 */
[----:B------:R-:W-:-:S03]  /*16aa90*/  NOP ;  /* 0x0000000000007918 */ /* 0x000fc60000000000 */
[----:B------:R-:W-:Y:S01]  /*16aaa0*/  STSM.16.M88.4 [R57], R28 ;  /* 0x0000001c39007844 */ /* 0x000fe20000000200 */
[----:B------:R-:W-:-:S03]  /*16aab0*/  NOP ;  /* 0x0000000000007918 */ /* 0x000fc60000000000 */
[----:B------:R-:W1:Y:S04]  /*16aac0*/  LDS.128 R24, [R57] ;  /* 0x0000000039187984 */ /* 0x000e680000000c00 */
[----:B0-----:R-:W-:Y:S04]  /*16aad0*/  STL.64 [R1+0x80d8], R20 ;  /* 0x0080d81401007387 */ /* 0x001fe80000100a00 */
[----:B------:R-:W-:Y:S04]  /*16aae0*/  STL.64 [R1+0x80c8], R22 ;  /* 0x0080c81601007387 */ /* 0x000fe80000100a00 */
[----:B------:R-:W4:Y:S01]  /*16aaf0*/  LDL.LU R7, [R1+0x210] ;  /* 0x0002100001077983 */ /* 0x000f220000300800 */
[----:B------:R-:W-:-:S03]  /*16ab00*/  LOP3.LUT R8, R51, 0xffff, RZ, 0xc0, !PT ;  /* 0x0000ffff33087812 */ /* 0x000fc600078ec0ff */
[----:B------:R-:W4:Y:S01]  /*16ab10*/  LDL.LU R50, [R1+0x214] ;  /* 0x0002140001327983 */ /* 0x000f220000300800 */
[----:B------:R-:W-:-:S03]  /*16ab20*/  LOP3.LUT R6, R4, 0xffff, RZ, 0xc0, !PT ;  /* 0x0000ffff04067812 */ /* 0x000fc600078ec0ff */
[----:B------:R-:W4:Y:S04]  /*16ab30*/  LDL.LU R51, [R1+0x218] ;  /* 0x0002180001337983 */ /* 0x000f280000300800 */
[----:B------:R-:W4:Y:S04]  /*16ab40*/  LDL.LU R4, [R1+0x1f4] ;  /* 0x0001f40001047983 */ /* 0x000f280000300800 */
[----:B-1----:R-:W-:Y:S04]  /*16ab50*/  STL.64 [R1+0x8118], R24 ;  /* 0x0081181801007387 */ /* 0x002fe80000100a00 */
[----:B------:R-:W-:Y:S04]  /*16ab60*/  STL.64 [R1+0x80f8], R26 ;  /* 0x0080f81a01007387 */ /* 0x000fe80000100a00 */
[----:B------:R-:W4:Y:S04]  /*16ab70*/  LDL.LU R13, [R1+0x21c] ;  /* 0x00021c00010d7983 */ /* 0x000f280000300800 */
[----:B------:R-:W4:Y:S01]  /*16ab80*/  LDL.LU R10, [R1+0x220] ;  /* 0x00022000010a7983 */ /* 0x000f220000300800 */
[----:B--2---:R-:W-:-:S03]  /*16ab90*/  PRMT R32, R54, 0x5210, R32 ;  /* 0x0000521036207816 */ /* 0x004fc60000000020 */
[----:B------:R-:W2:Y:S01]  /*16aba0*/  LDL.LU R54, [R1+0x224] ;  /* 0x0002240001367983 */ /* 0x000ea20000300800 */
[----:B---3--:R-:W-:-:S03]  /*16abb0*/  PRMT R33, R52, 0x5210, R33 ;  /* 0x0000521034217816 */ /* 0x008fc60000000021 */
[----:B------:R-:W3:Y:S01]  /*16abc0*/  LDL.LU R11, [R1+0x1f8] ;  /* 0x0001f800010b7983 */ /* 0x000ee20000300800 */
[----:B----4-:R-:W-:-:S03]  /*16abd0*/  PRMT R34, R53, 0x5210, R34 ;  /* 0x0000521035227816 */ /* 0x010fc60000000022 */
[----:B------:R-:W4:Y:S04]  /*16abe0*/  LDL.LU R52, [R1+0x228] ;  /* 0x0002280001347983 */ /* 0x000f280000300800 */
[----:B------:R-:W4:Y:S01]  /*16abf0*/  LDL.LU R53, [R1+0x22c] ;  /* 0x00022c0001357983 */ /* 0x000f220000300800 */
[----:B------:R-:W-:Y:S01]  /*16ac00*/  PRMT R35, R55, 0x5210, R35 ;  /* 0x0000521037237816 */ /* 0x000fe20000000023 */
[----:B------:R-:W-:Y:S02]  /*16ac10*/  NOP ;  /* 0x0000000000007918 */ /* 0x000fe40000000000 */
[----:B------:R-:W4:Y:S01]  /*16ac20*/  LDL.LU R55, [R1+0x230] ;  /* 0x0002300001377983 */ /* 0x000f220000300800 */
[----:B------:R-:W-:Y:S02]  /*16ac30*/  LOP3.LUT R59, R59, 0xffff, RZ, 0xc0, !PT ;  /* 0x0000ffff3b3b7812 */ /* 0x000fe400078ec0ff */
[----:B------:R-:W-:-:S02]  /*16ac40*/  LOP3.LUT R5, R5, 0xffff, RZ, 0xc0, !PT ;  /* 0x0000ffff05057812 */ /* 0x000fc400078ec0ff */
[----:B------:R-:W-:Y:S02]  /*16ac50*/  PRMT R40, R40, 0x4210, R59 ;  /* 0x0000421028287816 */ /* 0x000fe4000000003b */
[----:B------:R-:W-:Y:S02]  /*16ac60*/  PRMT R41, R41, 0x4210, R8 ;  /* 0x0000421029297816 */ /* 0x000fe40000000008 */
[----:B------:R-:W-:Y:S02]  /*16ac70*/  PRMT R42, R42, 0x4210, R6 ;  /* 0x000042102a2a7816 */ /* 0x000fe40000000006 */
[----:B------:R-:W-:-:S05]  /*16ac80*/  PRMT R43, R43, 0x4210, R5 ;  /* 0x000042102b2b7816 */ /* 0x000fca0000000005 */
[----:B------:R-:W-:Y:S01]  /*16ac90*/  STSM.16.M88.4 [R57], R40 ;  /* 0x0000002839007844 */ /* 0x000fe20000000200 */
[----:B------:R-:W-:-:S03]  /*16aca0*/  NOP ;  /* 0x0000000000007918 */ /* 0x000fc60000000000 */
[----:B------:R-:W0:Y:S01]  /*16acb0*/  LDS.128 R28, [R57] ;  /* 0x00000000391c7984 */ /* 0x000e220000000c00 */
[----:B------:R-:W-:Y:S01]  /*16acc0*/  NOP ;  /* 0x0000000000007918 */ /* 0x000fe20000000000 */
[----:B------:R-:W-:Y:S02]  /*16acd0*/  PRMT R36, R7, 0x5210, R36 ;  /* 0x0000521007247816 */ /* 0x000fe40000000024 */
[----:B------:R-:W-:Y:S01]  /*16ace0*/  PRMT R37, R50, 0x5210, R37 ;  /* 0x0000521032257816 */ /* 0x000fe20000000025 */
[----:B0-----:R-:W-:Y:S04]  /*16acf0*/  STL.64 [R1+0x81b8], R28 ;  /* 0x0081b81c01007387 */ /* 0x001fe80000100a00 */
[----:B------:R-:W-:Y:S04]  /*16ad00*/  STL.64 [R1+0x81b0], R30 ;  /* 0x0081b01e01007387 */ /* 0x000fe80000100a00 */
[----:B------:R-:W4:Y:S01]  /*16ad10*/  LDL.LU R9, [R1+0x2aa0] ;  /* 0x002aa00001097983 */ /* 0x000f220000300800 */
[----:B------:R-:W-:-:S03]  /*16ad20*/  PRMT R38, R51, 0x5210, R38 ;  /* 0x0000521033267816 */ /* 0x000fc60000000026 */
[----:B------:R-:W4:Y:S01]  /*16ad30*/  LDL.LU R48, [R1+0x2a9c] ;  /* 0x002a9c0001307983 */ /* 0x000f220000300800 */
[----:B------:R-:W-:-:S03]  /*16ad40*/  PRMT R39, R4, 0x5210, R39 ;  /* 0x0000521004277816 */ /* 0x000fc60000000027 */
[----:B------:R-:W4:Y:S04]  /*16ad50*/  LDL.LU R49, [R1+0x2a98] ;  /* 0x002a980001317983 */ /* 0x000f280000300800 */
[----:B------:R-:W4:Y:S01]  /*16ad60*/  LDL.LU R7, [R1+0x2a94] ;  /* 0x002a940001077983 */ /* 0x000f220000300800 */
[----:B------:R-:W-:-:S03]  /*16ad70*/  PRMT R41, R10, 0x5210, R45 ;  /* 0x000052100a297816 */ /* 0x000fc6000000002d */
[----:B------:R-:W4:Y:S01]  /*16ad80*/  LDL.LU R50, [R1+0x1790] ;  /* 0x0017900001327983 */ /* 0x000f220000300800 */
[----:B------:R-:W-:-:S03]  /*16ad90*/  PRMT R40, R13, 0x5210, R44 ;  /* 0x000052100d287816 */ /* 0x000fc6000000002c */
[----:B------:R-:W4:Y:S04]  /*16ada0*/  LDL.LU R51, [R1+0x178c] ;  /* 0x00178c0001337983 */ /* 0x000f280000300800 */
[----:B------:R-:W4:Y:S01]  /*16adb0*/  LDL.LU R4, [R1+0x1780] ;  /* 0x0017800001047983 */ /* 0x000f220000300800 */
[----:B--2---:R-:W-:-:S03]  /*16adc0*/  PRMT R42, R54, 0x5210, R46 ;  /* 0x00005210362a7816 */ /* 0x004fc6000000002e */
[----:B------:R-:W2:Y:S01]  /*16add0*/  LDL.LU R54, [R1+0x177c] ;  /* 0x00177c0001367983 */ /* 0x000ea20000300800 */
[----:B---3--:R-:W-:-:S03]  /*16ade0*/  PRMT R43, R11, 0x5210, R47 ;  /* 0x000052100b2b7816 */ /* 0x008fc6000000002f */
[----:B------:R-:W3:Y:S01]  /*16adf0*/  LDL.LU R10, [R1+0x2a48] ;  /* 0x002a4800010a7983 */ /* 0x000ee20000300800 */
[----:B----4-:R-:W-:-:S03]  /*16ae00*/  PRMT R44, R52, 0x5210, R59 ;  /* 0x00005210342c7816 */ /* 0x010fc6000000003b */
[----:B------:R-:W4:Y:S01]  /*16ae10*/  LDL.LU R11, [R1+0x2a44] ;  /* 0x002a4400010b7983 */ /* 0x000f220000300800 */
[----:B------:R-:W-:-:S03]  /*16ae20*/  PRMT R45, R53, 0x5210, R8 ;  /* 0x00005210352d7816 */ /* 0x000fc60000000008 */
[----:B------:R-:W4:Y:S01]  /*16ae30*/  LDL.LU R52, [R1+0x2a38] ;  /* 0x002a380001347983 */ /* 0x000f220000300800 */
[----:B------:R-:W-:-:S03]  /*16ae40*/  PRMT R47, R2, 0x5210, R5 ;  /* 0x00005210022f7816 */ /* 0x000fc60000000005 */
[----:B------:R-:W4:Y:S04]  /*16ae50*/  LDL.LU R53, [R1+0x2a34] ;  /* 0x002a340001357983 */ /* 0x000f280000300800 */
[----:B------:R-:W4:Y:S01]  /*16ae60*/  LDL.LU R2, [R1+0x81e4] ;  /* 0x0081e40001027983 */ /* 0x000f220000300800 */
[----:B------:R-:W-:-:S03]  /*16ae70*/  PRMT R46, R55, 0x5210, R6 ;  /* 0x00005210372e7816 */ /* 0x000fc60000000006 */
[----:B------:R-:W4:Y:S04]  /*16ae80*/  LDL.LU R6, [R1+0x17c0] ;  /* 0x0017c00001067983 */ /* 0x000f280000300800 */
[----:B------:R-:W4:Y:S04]  /*16ae90*/  LDL.LU R5, [R1+0x17a8] ;  /* 0x0017a80001057983 */ /* 0x000f280000300800 */
[----:B------:R-:W4:Y:S04]  /*16aea0*/  LDL.LU R55, [R1+0x17a0] ;  /* 0x0017a00001377983 */ /* 0x000f280000300800 */
[----:B------:R-:W-:Y:S01]  /*16aeb0*/  STSM.16.M88.4 [R57], R32 ;  /* 0x0000002039007844 */ /* 0x000fe20000000200 */
[----:B------:R-:W-:-:S03]  /*16aec0*/  NOP ;  /* 0x0000000000007918 */ /* 0x000fc60000000000 */
[----:B------:R-:W-:Y:S01]  /*16aed0*/  LDS.128 R32, [R57] ;  /* 0x0000000039207984 */ /* 0x000fe20000000c00 */
[----:B------:R-:W-:-:S03]  /*16aee0*/  NOP ;  /* 0x0000000000007918 */ /* 0x000fc60000000000 */
        /* <DEDUP_REMOVED lines=11> */
[----:B------:R-:W-:Y:S02]  /*16afa0*/  LOP3.LUT R59, R9, 0xffff, RZ, 0xc0, !PT ;  /* 0x0000ffff093b7812 */ /* 0x000fe400078ec0ff */
[----:B------:R-:W-:Y:S02]  /*16afb0*/  LOP3.LUT R21, R48, 0xffff, RZ, 0xc0, !PT ;  /* 0x0000ffff30157812 */ /* 0x000fe400078ec0ff */
[----:B------:R-:W-:Y:S02]  /*16afc0*/  LOP3.LUT R9, R49, 0xffff, RZ, 0xc0, !PT ;  /* 0x0000ffff31097812 */ /* 0x000fe400078ec0ff */
[----:B------:R-:W-:Y:S02]  /*16afd0*/  LOP3.LUT R7, R7, 0xffff, RZ, 0xc0, !PT ;  /* 0x0000ffff07077812 */ /* 0x000fe400078ec0ff */
[----:B------:R-:W-:Y:S02]  /*16afe0*/  PRMT R12, R50, 0x4210, R59 ;  /* 0x00004210320c7816 */ /* 0x000fe4000000003b */
[----:B------:R-:W-:-:S02]  /*16aff0*/  PRMT R13, R51, 0x4210, R21 ;  /* 0x00004210330d7816 */ /* 0x000fc40000000015 */
[----:B------:R-:W-:Y:S02]  /*16b000*/  PRMT R14, R4, 0x4210, R9 ;  /* 0x00004210040e7816 */ /* 0x000fe40000000009 */
[----:B------:R-:W4:Y:S04]  /*16b010*/  LDL.LU R4, [R1+0x29d0] ;  /* 0x0029d00001047983 */ /* 0x000f280000300800 */
[----:B------:R-:W4:Y:S04]  /*16b020*/  LDL.LU R8, [R1+0x29cc] ;  /* 0x0029cc0001087983 */ /* 0x000f280000300800 */
[----:B------:R-:W4:Y:S04]  /*16b030*/  LDL.LU R48, [R1+0x17e4] ;  /* 0x0017e40001307983 */ /* 0x000f280000300800 */
[----:B------:R-:W4:Y:S04]  /*16b040*/  LDL.LU R49, [R1+0x17e0] ;  /* 0x0017e00001317983 */ /* 0x000f280000300800 */
[----:B------:R-:W4:Y:S01]  /*16b050*/  LDL.LU R51, [R1+0x17fc] ;  /* 0x0017fc0001337983 */ /* 0x000f220000300800 */
[----:B--2---:R-:W-:Y:S01]  /*16b060*/  PRMT R15, R54, 0x4210, R7 ;  /* 0x00004210360f7816 */ /* 0x004fe20000000007 */
[----:B------:R-:W-:Y:S01]  /*16b070*/  NOP ;  /* 0x0000000000007918 */ /* 0x000fe20000000000 */
[----:B---3--:R-:W-:Y:S01]  /*16b080*/  LOP3.LUT R20, R10, 0xffff, RZ, 0xc0, !PT ;  /* 0x0000ffff0a147812 */ /* 0x008fe200078ec0ff */
[----:B------:R-:W2:Y:S04]  /*16b090*/  LDL.LU R54, [R1+0x17cc] ;  /* 0x0017cc0001367983 */ /* 0x000ea80000300800 */
[----:B------:R0:W-:Y:S01]  /*16b0a0*/  STSM.16.M88.4 [R57], R12 ;  /* 0x0000000c39007844 */ /* 0x0001e20000000200 */
[----:B----4-:R-:W-:Y:S01]  /*16b0b0*/  LOP3.LUT R19, R11, 0xffff, RZ, 0xc0, !PT ;  /* 0x0000ffff0b137812 */ /* 0x010fe200078ec0ff */
[----:B------:R-:W-:Y:S01]  /*16b0c0*/  NOP ;  /* 0x0000000000007918 */ /* 0x000fe20000000000 */
[----:B------:R-:W-:Y:S01]  /*16b0d0*/  LOP3.LUT R10, R53, 0xffff, RZ, 0xc0, !PT ;  /* 0x0000ffff350a7812 */ /* 0x000fe200078ec0ff */
[----:B------:R-:W3:Y:S03]  /*16b0e0*/  LDL.LU R50, [R1+0x17c8] ;  /* 0x0017c80001327983 */ /* 0x000ee60000300800 */
[----:B------:R-:W-:Y:S01]  /*16b0f0*/  PRMT R27, R2, 0x4210, R10 ;  /* 0x00004210021b7816 */ /* 0x000fe2000000000a */
[----:B------:R-:W1:Y:S01]  /*16b100*/  LDS.128 R28, [R57] ;  /* 0x00000000391c7984 */ /* 0x000e620000000c00 */
[----:B0-----:R-:W-:-:S03]  /*16b110*/  LOP3.LUT R12, R52, 0xffff, RZ, 0xc0, !PT ;  /* 0x0000ffff340c7812 */ /* 0x001fc600078ec0ff */
[----:B------:R-:W4:Y:S04]  /*16b120*/  LDL.LU R52, [R1+0x16c8] ;  /* 0x0016c80001347983 */ /* 0x000f280000300800 */
[----:B------:R-:W4:Y:S04]  /*16b130*/  LDL.LU R53, [R1+0x16bc] ;  /* 0x0016bc0001357983 */ /* 0x000f280000300800 */
[----:B------:R-:W3:Y:S01]  /*16b140*/  LDL.LU R2, [R1+0x81e0] ;  /* 0x0081e00001027983 */ /* 0x000ee20000300800 */
[----:B------:R-:W-:Y:S02]  /*16b150*/  PRMT R24, R6, 0x4210, R20 ;  /* 0x0000421006187816 */ /* 0x000fe40000000014 */
[----:B------:R-:W-:Y:S01]  /*16b160*/  PRMT R25, R5, 0x4210, R19 ;  /* 0x0000421005197816 */ /* 0x000fe20000000013 */
[----:B------:R-:W4:Y:S01]  /*16b170*/  LDL.LU R6, [R1+0x16ac] ;  /* 0x0016ac0001067983 */ /* 0x000f220000300800 */
[----:B------:R-:W-:Y:S01]  /*16b180*/  PRMT R26, R55, 0x4210, R12 ;  /* 0x00004210371a7816 */ /* 0x000fe2000000000c */
[----:B------:R-:W-:-:S02]  /*16b190*/  NOP ;  /* 0x0000000000007918 */ /* 0x000fc40000000000 */
[----:B------:R-:W4:Y:S04]  /*16b1a0*/  LDL.LU R5, [R1+0x16a8] ;  /* 0x0016a80001057983 */ /* 0x000f280000300800 */
[----:B------:R-:W4:Y:S04]  /*16b1b0*/  LDL.LU R14, [R1+0x1814] ;  /* 0x00181400010e7983 */ /* 0x000f280000300800 */
[----:B------:R-:W4:Y:S04]  /*16b1c0*/  LDL.LU R55, [R1+0x1808] ;  /* 0x0018080001377983 */ /* 0x000f280000300800 */
[----:B------:R-:W4:Y:S04]  /*16b1d0*/  LDL.LU R15, [R1+0x1800] ;  /* 0x00180000010f7983 */ /* 0x000f280000300800 */
[----:B-1----:R-:W-:Y:S04]  /*16b1e0*/  STL.64 [R1+0x2c0], R28 ;  /* 0x0002c01c01007387 */ /* 0x002fe80000100a00 */
[----:B------:R-:W-:Y:S04]  /*16b1f0*/  STL.64 [R1+0x2c8], R30 ;  /* 0x0002c81e01007387 */ /* 0x000fe80000100a00 */
[----:B------:R0:W-:Y:S01]  /*16b200*/  STSM.16.M88.4 [R57], R24 ;  /* 0x0000001839007844 */ /* 0x0001e20000000200 */
[----:B------:R-:W-:-:S03]  /*16b210*/  NOP ;  /* 0x0000000000007918 */ /* 0x000fc60000000000 */
[----:B------:R-:W4:Y:S04]  /*16b220*/  LDL.LU R13, [R1+0x240] ;  /* 0x00024000010d7983 */ /* 0x000f280000300800 */
[----:B------:R-:W1:Y:S01]  /*16b230*/  LDS.128 R28, [R57] ;  /* 0x00000000391c7984 */ /* 0x000e620000000c00 */
[----:B------:R-:W-:Y:S02]  /*16b240*/  LOP3.LUT R4, R4, 0xffff, RZ, 0xc0, !PT ;  /* 0x0000ffff04047812 */ /* 0x000fe400078ec0ff */
[----:B------:R-:W-:Y:S02]  /*16b250*/  LOP3.LUT R18, R8, 0xffff, RZ, 0xc0, !PT ;  /* 0x0000ffff08127812 */ /* 0x000fe400078ec0ff */
[----:B------:R-:W-:Y:S02]  /*16b260*/  LOP3.LUT R17, R48, 0xffff, RZ, 0xc0, !PT ;  /* 0x0000ffff30117812 */ /* 0x000fe400078ec0ff */
[----:B------:R-:W4:Y:S01]  /*16b270*/  LDL.LU R48, [R1+0x244] ;  /* 0x0002440001307983 */ /* 0x000f220000300800 */
[----:B------:R-:W-:-:S02]  /*16b280*/  LOP3.LUT R16, R49, 0xffff, RZ, 0xc0, !PT ;  /* 0x0000ffff31107812 */ /* 0x000fc400078ec0ff */
[----:B0-----:R-:W-:Y:S02]  /*16b290*/  PRMT R24, R51, 0x4210, R4 ;  /* 0x0000421033187816 */ /* 0x001fe40000000004 */
[----:B------:R-:W4:Y:S01]  /*16b2a0*/  LDL.LU R51, [R1+0x248] ;  /* 0x0002480001337983 */ /* 0x000f220000300800 */
[----:B--2---:R-:W-:-:S03]  /*16b2b0*/  PRMT R25, R54, 0x4210, R18 ;  /* 0x0000421036197816 */ /* 0x004fc60000000012 */
[----:B------:R-:W2:Y:S01]  /*16b2c0*/  LDL.LU R54, [R1+0x24c] ;  /* 0x00024c0001367983 */ /* 0x000ea20000300800 */
[----:B---3--:R-:W-:-:S03]  /*16b2d0*/  PRMT R27, R2, 0x4210, R16 ;  /* 0x00004210021b7816 */ /* 0x008fc60000000010 */
[----:B------:R-:W3:Y:S01]  /*16b2e0*/  LDL.LU R2, [R1+0x81dc] ;  /* 0x0081dc0001027983 */ /* 0x000ee20000300800 */
[----:B------:R-:W-:Y:S01]  /*16b2f0*/  PRMT R26, R50, 0x4210, R17 ;  /* 0x00004210321a7816 */ /* 0x000fe20000000011 */
[----:B------:R-:W-:Y:S02]  /*16b300*/  NOP ;  /* 0x0000000000007918 */ /* 0x000fe40000000000 */
[----:B-1----:R-:W-:Y:S01]  /*16b310*/  STL.64 [R1+0x2b0], R28 ;  /* 0x0002b01c01007387 */ /* 0x002fe20000100a00 */
[----:B----4-:R-:W-:-:S03]  /*16b320*/  LOP3.LUT R11, R52, 0xffff, RZ, 0xc0, !PT ;  /* 0x0000ffff340b7812 */ /* 0x010fc600078ec0ff */
[----:B------:R-:W-:Y:S01]  /*16b330*/  STL.64 [R1+0x2b8], R30 ;  /* 0x0002b81e01007387 */ /* 0x000fe20000100a00 */
[----:B------:R-:W-:-:S03]  /*16b340*/  LOP3.LUT R8, R53, 0xffff, RZ, 0xc0, !PT ;  /* 0x0000ffff35087812 */ /* 0x000fc600078ec0ff */
[----:B------:R-:W4:Y:S04]  /*16b350*/  LDL.LU R49, [R1+0x250] ;  /* 0x0002500001317983 */ /* 0x000f280000300800 */
[----:B------:R-:W4:Y:S04]  /*16b360*/  LDL.LU R50, [R1+0x254] ;  /* 0x0002540001327983 */ /* 0x000f280000300800 */
[----:B------:R-:W4:Y:S04]  /*16b370*/  LDL.LU R52, [R1+0x258] ;  /* 0x0002580001347983 */ /* 0x000f280000300800 */
[----:B------:R-:W4:Y:S04]  /*16b380*/  LDL.LU R53, [R1+0x234] ;  /* 0x0002340001357983 */ /* 0x000f280000300800 */
[----:B------:R0:W-:Y:S01]  /*16b390*/  STSM.16.M88.4 [R57], R24 ;  /* 0x0000001839007844 */ /* 0x0001e20000000200 */
[----:B------:R-:W-:-:S03]  /*16b3a0*/  NOP ;  /* 0x0000000000007918 */ /* 0x000fc60000000000 */
[----:B------:R-:W1:Y:S01]  /*16b3b0*/  LDS.128 R28, [R57] ;  /* 0x00000000391c7984 */ /* 0x000e620000000c00 */
[----:B0-----:R-:W-:-:S03]  /*16b3c0*/  PRMT R25, R55, 0x4210, R8 ;  /* 0x0000421037197816 */ /* 0x001fc60000000008 */
[----:B------:R-:W4:Y:S01]  /*16b3d0*/  LDL.LU R55, [R1+0x25c] ;  /* 0x00025c0001377983 */ /* 0x000f220000300800 */
[----:B------:R-:W-:Y:S02]  /*16b3e0*/  LOP3.LUT R6, R6, 0xffff, RZ, 0xc0, !PT ;  /* 0x0000ffff06067812 */ /* 0x000fe400078ec0ff */
[----:B------:R-:W-:Y:S02]  /*16b3f0*/  LOP3.LUT R5, R5, 0xffff, RZ, 0xc0, !PT ;  /* 0x0000ffff05057812 */ /* 0x000fe400078ec0ff */
[----:B------:R-:W-:Y:S02]  /*16b400*/  PRMT R24, R14, 0x4210, R11 ;  /* 0x000042100e187816 */ /* 0x000fe4000000000b */
[----:B------:R-:W-:Y:S01]  /*16b410*/  PRMT R26, R15, 0x4210, R6 ;  /* 0x000042100f1a7816 */ /* 0x000fe20000000006 */
[----:B-1----:R-:W-:Y:S04]  /*16b420*/  STL [R1+0x2a4], R29 ;  /* 0x0002a41d01007387 */ /* 0x002fe80000100800 */
[----:B------:R-:W-:Y:S01]  /*16b430*/  STL.64 [R1+0x2a8], R30 ;  /* 0x0002a81e01007387 */ /* 0x000fe20000100a00 */
[----:B------:R-:W-:Y:S01]  /*16b440*/  NOP ;  /* 0x0000000000007918 */ /* 0x000fe20000000000 */
[----:B---3--:R-:W-:-:S05]  /*16b450*/  PRMT R27, R2, 0x4210, R5 ;  /* 0x00004210021b7816 */ /* 0x008fca0000000005 */
[----:B------:R0:W-:Y:S02]  /*16b460*/  STSM.16.M88.4 [R57], R24 ;  /* 0x0000001839007844 */ /* 0x0001e40000000200 */
[----:B0-----:R-:W-:Y:S02]  /*16b470*/  PRMT R24, R13, 0x5210, R59 ;  /* 0x000052100d187816 */ /* 0x001fe4000000003b */
[----:B------:R-:W3:Y:S04]  /*16b480*/  LDL.LU R13, [R1+0x260] ;  /* 0x00026000010d7983 */ /* 0x000ee80000300800 */
[----:B------:R-:W3:Y:S04]  /*16b490*/  LDL.LU R14, [R1+0x264] ;  /* 0x00026400010e7983 */ /* 0x000ee80000300800 */
[----:B------:R-:W3:Y:S01]  /*16b4a0*/  LDL.LU R15, [R1+0x238] ;  /* 0x00023800010f7983 */ /* 0x000ee20000300800 */
[----:B------:R-:W-:-:S03]  /*16b4b0*/  PRMT R26, R51, 0x5210, R9 ;  /* 0x00005210331a7816 */ /* 0x000fc60000000009 */
[----:B------:R-:W3:Y:S04]  /*16b4c0*/  LDL.LU R9, [R1+0x268] ;  /* 0x0002680001097983 */ /* 0x000ee80000300800 */
[----:B------:R-:W3:Y:S01]  /*16b4d0*/  LDL.LU R51, [R1+0x26c] ;  /* 0x00026c0001337983 */ /* 0x000ee20000300800 */
[----:B------:R-:W-:Y:S02]  /*16b4e0*/  PRMT R25, R48, 0x5210, R21 ;  /* 0x0000521030197816 */ /* 0x000fe40000000015 */
[----:B--2---:R-:W-:Y:S01]  /*16b4f0*/  PRMT R27, R54, 0x5210, R7 ;  /* 0x00005210361b7816 */ /* 0x004fe20000000007 */
[----:B------:R-:W-:Y:S01]  /*16b500*/  IMAD.MOV.U32 R2, RZ, RZ, R28 ;  /* 0x000000ffff027224 */ /* 0x000fe200078e001c */
[----:B------:R-:W-:Y:S01]  /*16b510*/  NOP ;  /* 0x0000000000007918 */ /* 0x000fe20000000000 */
[----:B------:R-:W0:Y:S01]  /*16b520*/  LDS.128 R28, [R57] ;  /* 0x00000000391c7984 */ /* 0x000e220000000c00 */
[----:B------:R-:W-:-:S03]  /*16b530*/  NOP ;  /* 0x0000000000007918 */ /* 0x000fc60000000000 */
[----:B------:R-:W-:Y:S01]  /*16b540*/  STSM.16.M88.4 [R57], R24 ;  /* 0x0000001839007844 */ /* 0x000fe20000000200 */
[----:B------:R-:W-:-:S03]  /*16b550*/  NOP ;  /* 0x0000000000007918 */ /* 0x000fc60000000000 */
[----:B------:R-:W1:Y:S04]  /*16b560*/  LDS.128 R24, [R57] ;  /* 0x0000000039187984 */ /* 0x000e680000000c00 */
[----:B------:R-:W2:Y:S04]  /*16b570*/  LDL.LU R7, [R1+0x2d0] ;  /* 0x0002d00001077983 */ /* 0x000ea80000300800 */
[----:B------:R-:W2:Y:S01]  /*16b580*/  LDL.LU R54, [R1+0x23c] ;  /* 0x00023c0001367983 */ /* 0x000ea20000300800 */
[----:B----4-:R-:W-:Y:S02]  /*16b590*/  PRMT R23, R53, 0x5210, R10 ;  /* 0x0000521035177816 */ /* 0x010fe4000000000a */
[----:B------:R-:W-:-:S02]  /*16b5a0*/  PRMT R20, R49, 0x5210, R20 ;  /* 0x0000521031147816 */ /* 0x000fc40000000014 */
[----:B------:R-:W-:Y:S02]  /*16b5b0*/  PRMT R21, R50, 0x5210, R19 ;  /* 0x0000521032157816 */ /* 0x000fe40000000013 */
[----:B------:R-:W-:Y:S01]  /*16b5c0*/  PRMT R22, R52, 0x5210, R12 ;  /* 0x0000521034167816 */ /* 0x000fe2000000000c */
[----:B------:R-:W-:Y:S01]  /*16b5d0*/  NOP ;  /* 0x0000000000007918 */ /* 0x000fe20000000000 */
[----:B0-----:R-:W-:Y:S04]  /*16b5e0*/  STL.64 [R1+0x290], R28 ;  /* 0x0002901c01007387 */ /* 0x001fe80000100a00 */
[----:B------:R-:W-:Y:S01]  /*16b5f0*/  STL.64 [R1+0x298], R30 ;  /* 0x0002981e01007387 */ /* 0x000fe20000100a00 */
[----:B------:R-:W-:-:S03]  /*16b600*/  PRMT R12, R55, 0x5210, R4 ;  /* 0x00005210370c7816 */ /* 0x000fc60000000004 */
[----:B-1----:R-:W-:Y:S04]  /*16b610*/  STL.64 [R1+0x280], R24 ;  /* 0x0002801801007387 */ /* 0x002fe80000100a00 */
[----:B------:R-:W-:Y:S04]  /*16b620*/  STL.64 [R1+0x288], R26 ;  /* 0x0002881a01007387 */ /* 0x000fe80000100a00 */
        /* <DEDUP_REMOVED lines=8> */
[----:B------:R-:W-:Y:S01]  /*16b6b0*/  STSM.16.M88.4 [R57], R20 ;  /* 0x0000001439007844 */ /* 0x000fe20000000200 */
[----:B---3--:R-:W-:-:S02]  /*16b6c0*/  PRMT R13, R13, 0x5210, R18 ;  /* 0x000052100d0d7816 */ /* 0x008fc40000000012 */
[----:B------:R-:W-:Y:S02]  /*16b6d0*/  PRMT R14, R14, 0x5210, R17 ;  /* 0x000052100e0e7816 */ /* 0x000fe40000000011 */
[----:B------:R-:W-:Y:S01]  /*16b6e0*/  PRMT R15, R15, 0x5210, R16 ;  /* 0x000052100f0f7816 */ /* 0x000fe20000000010 */
[----:B------:R-:W-:Y:S01]  /*16b6f0*/  NOP ;  /* 0x0000000000007918 */ /* 0x000fe20000000000 */
[----:B------:R-:W0:Y:S01]  /*16b700*/  LDS.128 R16, [R57] ;  /* 0x0000000039107984 */ /* 0x000e220000000c00 */
[----:B------:R-:W-:-:S03]  /*16b710*/  NOP ;  /* 0x0000000000007918 */ /* 0x000fc60000000000 */
[----:B------:R1:W-:Y:S02]  /*16b720*/  STSM.16.M88.4 [R57], R12 ;  /* 0x0000000c39007844 */ /* 0x0003e40000000200 */
[----:B-1----:R-:W-:Y:S02]  /*16b730*/  PRMT R13, R51, 0x5210, R8 ;  /* 0x00005210330d7816 */ /* 0x002fe40000000008 */
[----:B0-----:R-:W-:Y:S04]  /*16b740*/  STL.64 [R1+0x270], R16 ;  /* 0x0002701001007387 */ /* 0x001fe80000100a00 */
[----:B------:R-:W-:Y:S01]  /*16b750*/  STL.64 [R1+0x278], R18 ;  /* 0x0002781201007387 */ /* 0x000fe20000100a00 */
[----:B------:R-:W-:Y:S01]  /*16b760*/  PRMT R12, R9, 0x5210, R11 ;  /* 0x00005210090c7816 */ /* 0x000fe2000000000b */
[----:B------:R-:W-:-:S02]  /*16b770*/  NOP ;  /* 0x0000000000007918 */ /* 0x000fc40000000000 */
[----:B------:R-:W3:Y:S01]  /*16b780*/  LDL.LU R51, [R1+0x2a68] ;  /* 0x002a680001337983 */ /* 0x000ee20000300800 */
[----:B--2---:R-:W-:-:S03]  /*16b790*/  PRMT R14, R7, 0x5210, R6 ;  /* 0x00005210070e7816 */ /* 0x004fc60000000006 */
[----:B------:R-:W2:Y:S01]  /*16b7a0*/  LDL.LU R11, [R1+0x2a64] ;  /* 0x002a6400010b7983 */ /* 0x000ea20000300800 */
[----:B------:R-:W-:-:S03]  /*16b7b0*/  PRMT R15, R54, 0x5210, R5 ;  /* 0x00005210360f7816 */ /* 0x000fc60000000005 */
[----:B------:R-:W2:Y:S04]  /*16b7c0*/  LDL.LU R8, [R1+0x2a58] ;  /* 0x002a580001087983 */ /* 0x000ea80000300800 */
[----:B------:R-:W2:Y:S04]  /*16b7d0*/  LDL.LU R9, [R1+0x2a54] ;  /* 0x002a540001097983 */ /* 0x000ea80000300800 */
[----:B------:R-:W2:Y:S04]  /*16b7e0*/  LDL.LU R6, [R1+0x1844] ;  /* 0x0018440001067983 */ /* 0x000ea80000300800 */
[----:B------:R-:W2:Y:S04]  /*16b7f0*/  LDL.LU R7, [R1+0x1840] ;  /* 0x0018400001077983 */ /* 0x000ea80000300800 */
[----:B------:R-:W2:Y:S04]  /*16b800*/  LDL.LU R5, [R1+0x183c] ;  /* 0x00183c0001057983 */ /* 0x000ea80000300800 */
[----:B------:R-:W2:Y:S04]  /*16b810*/  LDL.LU R54, [R1+0x310] ;  /* 0x0003100001367983 */ /* 0x000ea80000300800 */
[----:B------:R-:W0:Y:S01]  /*16b820*/  LDS.128 R16, [R57] ;  /* 0x0000000039107984 */ /* 0x000e220000000c00 */
[----:B----4-:R-:W-:Y:S01]  /*16b830*/  LOP3.LUT R22, R49, 0xffff, RZ, 0xc0, !PT ;  /* 0x0000ffff31167812 */ /* 0x010fe200078ec0ff */
[----:B------:R-:W-:Y:S01]  /*16b840*/  NOP ;  /* 0x0000000000007918 */ /* 0x000fe20000000000 */
[----:B------:R-:W-:Y:S01]  /*16b850*/  LOP3.LUT R59, R10, 0xffff, RZ, 0xc0, !PT ;  /* 0x0000ffff0a3b7812 */ /* 0x000fe200078ec0ff */
[----:B------:R1:W-:Y:S01]  /*16b860*/  STSM.16.M88.4 [R57], R12 ;  /* 0x0000000c39007844 */ /* 0x0003e20000000200 */
[----:B------:R-:W-:Y:S01]  /*16b870*/  LOP3.LUT R21, R48, 0xffff, RZ, 0xc0, !PT ;  /* 0x0000ffff30157812 */ /* 0x000fe200078ec0ff */
[----:B------:R-:W-:-:S02]  /*16b880*/  NOP ;  /* 0x0000000000007918 */ /* 0x000fc40000000000 */
[----:B------:R-:W4:Y:S01]  /*16b890*/  LDS.128 R24, [R57] ;  /* 0x0000000039187984 */ /* 0x000f220000000c00 */
[----:B-1----:R-:W-:Y:S02]  /*16b8a0*/  PRMT R14, R4, 0x4210, R22 ;  /* 0x00004210040e7816 */ /* 0x002fe40000000016 */
[----:B------:R-:W-:Y:S02]  /*16b8b0*/  PRMT R12, R52, 0x4210, R59 ;  /* 0x00004210340c7816 */ /* 0x000fe4000000003b */
[----:B------:R-:W-:Y:S01]  /*16b8c0*/  PRMT R13, R53, 0x4210, R21 ;  /* 0x00004210350d7816 */ /* 0x000fe20000000015 */
[----:B0-----:R-:W-:Y:S04]  /*16b8d0*/  STL.64 [R1+0x260], R16 ;  /* 0x0002601001007387 */ /* 0x001fe80000100a00 */
[----:B------:R0:W-:Y:S04]  /*16b8e0*/  STL.64 [R1+0x268], R18 ;  /* 0x0002681201007387 */ /* 0x0001e80000100a00 */
[----:B------:R-:W2:Y:S04]  /*16b8f0*/  LDL.LU R4, [R1+0x2a00] ;  /* 0x002a000001047983 */ /* 0x000ea80000300800 */
[----:B------:R-:W2:Y:S01]  /*16b900*/  LDL.LU R48, [R1+0x29fc] ;  /* 0x0029fc0001307983 */ /* 0x000ea20000300800 */
[----:B0-----:R-:W-:-:S03]  /*16b910*/  LOP3.LUT R19, R50, 0xffff, RZ, 0xc0, !PT ;  /* 0x0000ffff32137812 */ /* 0x001fc600078ec0ff */
[----:B------:R-:W2:Y:S01]  /*16b920*/  LDL.LU R52, [R1+0x17ec] ;  /* 0x0017ec0001347983 */ /* 0x000ea20000300800 */
[----:B------:R-:W-:-:S03]  /*16b930*/  PRMT R15, R55, 0x4210, R19 ;  /* 0x00004210370f7816 */ /* 0x000fc60000000013 */
[----:B------:R-:W2:Y:S01]  /*16b940*/  LDL.LU R53, [R1+0x17e8] ;  /* 0x0017e80001357983 */ /* 0x000ea20000300800 */
[----:B------:R-:W-:-:S03]  /*16b950*/  NOP ;  /* 0x0000000000007918 */ /* 0x000fc60000000000 */
[----:B------:R-:W2:Y:S04]  /*16b960*/  LDL.LU R55, [R1+0x1854] ;  /* 0x0018540001377983 */ /* 0x000ea80000300800 */
[----:B----4-:R-:W-:Y:S04]  /*16b970*/  STL.64 [R1+0x2d0], R24 ;  /* 0x0002d01801007387 */ /* 0x010fe80000100a00 */
[----:B------:R-:W-:Y:S04]  /*16b980*/  STL.64 [R1+0x2d8], R26 ;  /* 0x0002d81a01007387 */ /* 0x000fe80000100a00 */
[----:B------:R-:W4:Y:S04]  /*16b990*/  LDL.LU R49, [R1+0x184c] ;  /* 0x00184c0001317983 */ /* 0x000f280000300800 */
[----:B------:R-:W4:Y:S04]  /*16b9a0*/  LDL.LU R50, [R1+0x1848] ;  /* 0x0018480001327983 */ /* 0x000f280000300800 */
[----:B------:R2:W-:Y:S01]  /*16b9b0*/  STSM.16.M88.4 [R57], R12 ;  /* 0x0000000c39007844 */ /* 0x0005e20000000200 */
[----:B------:R-:W-:-:S03]  /*16b9c0*/  NOP ;  /* 0x0000000000007918 */ /* 0x000fc60000000000 */
[----:B------:R-:W0:Y:S01]  /*16b9d0*/  LDS.128 R28, [R57] ;  /* 0x00000000391c7984 */ /* 0x000e220000000c00 */
[----:B---3--:R-:W-:-:S03]  /*16b9e0*/  LOP3.LUT R18, R51, 0xffff, RZ, 0xc0, !PT ;  /* 0x0000ffff33127812 */ /* 0x008fc600078ec0ff */
[----:B------:R-:W3:Y:S01]  /*16b9f0*/  LDL.LU R51, [R1+0x314] ;  /* 0x0003140001337983 */ /* 0x000ee20000300800 */
[----:B--2---:R-:W-:Y:S02]  /*16ba00*/  LOP3.LUT R12, R11, 0xffff, RZ, 0xc0, !PT ;  /* 0x0000ffff0b0c7812 */ /* 0x004fe400078ec0ff */
[----:B------:R-:W-:Y:S02]  /*16ba10*/  LOP3.LUT R10, R8, 0xffff, RZ, 0xc0, !PT ;  /* 0x0000ffff080a7812 */ /* 0x000fe400078ec0ff */
[----:B------:R-:W-:Y:S02]  /*16ba20*/  LOP3.LUT R8, R9, 0xffff, RZ, 0xc0, !PT ;  /* 0x0000ffff09087812 */ /* 0x000fe400078ec0ff */
[----:B------:R-:W-:Y:S02]  /*16ba30*/  PRMT R24, R6, 0x4210, R18 ;  /* 0x0000421006187816 */ /* 0x000fe40000000012 */
[----:B------:R-:W2:Y:S01]  /*16ba40*/  LDL.LU R6, [R1+0x1700] ;  /* 0x0017000001067983 */ /* 0x000ea20000300800 */
[----:B------:R-:W-:-:S03]  /*16ba50*/  PRMT R25, R7, 0x4210, R12 ;  /* 0x0000421007197816 */ /* 0x000fc6000000000c */
[----:B------:R-:W2:Y:S01]  /*16ba60*/  LDL.LU R7, [R1+0x16fc] ;  /* 0x0016fc0001077983 */ /* 0x000ea20000300800 */
[----:B------:R-:W-:-:S03]  /*16ba70*/  PRMT R26, R5, 0x4210, R10 ;  /* 0x00004210051a7816 */ /* 0x000fc6000000000a */
[----:B------:R-:W2:Y:S01]  /*16ba80*/  LDL.LU R5, [R1+0x16dc] ;  /* 0x0016dc0001057983 */ /* 0x000ea20000300800 */
[----:B------:R-:W-:Y:S01]  /*16ba90*/  PRMT R27, R54, 0x4210, R8 ;  /* 0x00004210361b7816 */ /* 0x000fe20000000008 */
[----:B------:R-:W-:Y:S02]  /*16baa0*/  NOP ;  /* 0x0000000000007918 */ /* 0x000fe40000000000 */
[----:B------:R-:W2:Y:S04]  /*16bab0*/  LDL.LU R54, [R1+0x16d8] ;  /* 0x0016d80001367983 */ /* 0x000ea80000300800 */
[----:B------:R-:W2:Y:S04]  /*16bac0*/  LDL.LU R23, [R1+0x1860] ;  /* 0x0018600001177983 */ /* 0x000ea80000300800 */
[----:B------:R-:W2:Y:S04]  /*16bad0*/  LDL.LU R14, [R1+0x185c] ;  /* 0x00185c00010e7983 */ /* 0x000ea80000300800 */
[----:B0-----:R-:W-:Y:S04]  /*16bae0*/  STL.64 [R1+0x340], R28 ;  /* 0x0003401c01007387 */ /* 0x001fe80000100a00 */
[----:B------:R-:W-:Y:S04]  /*16baf0*/  STL.64 [R1+0x348], R30 ;  /* 0x0003481e01007387 */ /* 0x000fe80000100a00 */
[----:B------:R-:W2:Y:S04]  /*16bb00*/  LDL.LU R13, [R1+0x1858] ;  /* 0x00185800010d7983 */ /* 0x000ea80000300800 */
[----:B------:R-:W2:Y:S04]  /*16bb10*/  LDL.LU R11, [R1+0x1850] ;  /* 0x00185000010b7983 */ /* 0x000ea80000300800 */
[----:B------:R-:W2:Y:S04]  /*16bb20*/  LDL.LU R20, [R1+0x2ec] ;  /* 0x0002ec0001147983 */ /* 0x000ea80000300800 */
[----:B------:R0:W-:Y:S01]  /*16bb30*/  STSM.16.M88.4 [R57], R24 ;  /* 0x0000001839007844 */ /* 0x0001e20000000200 */
[----:B------:R-:W-:-:S03]  /*16bb40*/  NOP ;  /* 0x0000000000007918 */ /* 0x000fc60000000000 */
[----:B------:R-:W1:Y:S01]  /*16bb50*/  LDS.128 R28, [R57] ;  /* 0x00000000391c7984 */ /* 0x000e620000000c00 */
[----:B------:R-:W-:Y:S02]  /*16bb60*/  LOP3.LUT R4, R4, 0xffff, RZ, 0xc0, !PT ;  /* 0x0000ffff04047812 */ /* 0x000fe400078ec0ff */
[----:B------:R-:W-:Y:S02]  /*16bb70*/  LOP3.LUT R16, R52, 0xffff, RZ, 0xc0, !PT ;  /* 0x0000ffff34107812 */ /* 0x000fe400078ec0ff */
[----:B------:R-:W2:Y:S01]  /*16bb80*/  LDL.LU R52, [R1+0x2f0] ;  /* 0x0002f00001347983 */ /* 0x000ea20000300800 */
[----:B------:R-:W-:-:S03]  /*16bb90*/  LOP3.LUT R15, R53, 0xffff, RZ, 0xc0, !PT ;  /* 0x0000ffff350f7812 */ /* 0x000fc600078ec0ff */
[----:B------:R-:W2:Y:S01]  /*16bba0*/  LDL.LU R53, [R1+0x2f4] ;  /* 0x0002f40001357983 */ /* 0x000ea20000300800 */
[----:B0-----:R-:W-:-:S03]  /*16bbb0*/  PRMT R24, R55, 0x4210, R4 ;  /* 0x0000421037187816 */ /* 0x001fc60000000004 */
[----:B------:R-:W2:Y:S01]  /*16bbc0*/  LDL.LU R55, [R1+0x2f8] ;  /* 0x0002f80001377983 */ /* 0x000ea20000300800 */
[----:B------:R-:W-:-:S04]  /*16bbd0*/  LOP3.LUT R17, R48, 0xffff, RZ, 0xc0, !PT ;  /* 0x0000ffff30117812 */ /* 0x000fc800078ec0ff */
[----:B----4-:R-:W-:Y:S02]  /*16bbe0*/  PRMT R25, R49, 0x4210, R17 ;  /* 0x0000421031197816 */ /* 0x010fe40000000011 */
[----:B------:R-:W-:Y:S01]  /*16bbf0*/  PRMT R26, R50, 0x4210, R16 ;  /* 0x00004210321a7816 */ /* 0x000fe20000000010 */
[----:B-1----:R-:W-:Y:S04]  /*16bc00*/  STL.64 [R1+0x330], R28 ;  /* 0x0003301c01007387 */ /* 0x002fe80000100a00 */
[----:B------:R-:W-:Y:S01]  /*16bc10*/  STL.64 [R1+0x338], R30 ;  /* 0x0003381e01007387 */ /* 0x000fe20000100a00 */
[----:B------:R-:W-:-:S03]  /*16bc20*/  NOP ;  /* 0x0000000000007918 */ /* 0x000fc60000000000 */
[----:B------:R-:W4:Y:S04]  /*16bc30*/  LDL.LU R48, [R1+0x2fc] ;  /* 0x0002fc0001307983 */ /* 0x000f280000300800 */
[----:B------:R-:W4:Y:S04]  /*16bc40*/  LDL.LU R49, [R1+0x300] ;  /* 0x0003000001317983 */ /* 0x000f280000300800 */
[----:B------:R-:W4:Y:S01]  /*16bc50*/  LDL.LU R50, [R1+0x304] ;  /* 0x0003040001327983 */ /* 0x000f220000300800 */
[----:B---3--:R-:W-:-:S03]  /*16bc60*/  PRMT R27, R51, 0x4210, R15 ;  /* 0x00004210331b7816 */ /* 0x008fc6000000000f */
[----:B------:R-:W3:Y:S04]  /*16bc70*/  LDL.LU R51, [R1+0x2e0] ;  /* 0x0002e00001337983 */ /* 0x000ee80000300800 */
[----:B------:R0:W-:Y:S01]  /*16bc80*/  STSM.16.M88.4 [R57], R24 ;  /* 0x0000001839007844 */ /* 0x0001e20000000200 */
[----:B------:R-:W-:-:S03]  /*16bc90*/  NOP ;  /* 0x0000000000007918 */ /* 0x000fc60000000000 */
[----:B------:R-:W1:Y:S01]  /*16bca0*/  LDS.128 R28, [R57] ;  /* 0x00000000391c7984 */ /* 0x000e620000000c00 */
[----:B--2---:R-:W-:Y:S02]  /*16bcb0*/  LOP3.LUT R9, R6, 0xffff, RZ, 0xc0, !PT ;  /* 0x0000ffff06097812 */ /* 0x004fe400078ec0ff */
[----:B------:R-:W-:Y:S02]  /*16bcc0*/  LOP3.LUT R7, R7, 0xffff, RZ, 0xc0, !PT ;  /* 0x0000ffff07077812 */ /* 0x000fe400078ec0ff */
[----:B------:R-:W-:Y:S02]  /*16bcd0*/  LOP3.LUT R6, R5, 0xffff, RZ, 0xc0, !PT ;  /* 0x0000ffff05067812 */ /* 0x000fe400078ec0ff */
[----:B------:R-:W-:Y:S02]  /*16bce0*/  LOP3.LUT R5, R54, 0xffff, RZ, 0xc0, !PT ;  /* 0x0000ffff36057812 */ /* 0x000fe400078ec0ff */
[----:B------:R-:W2:Y:S01]  /*16bcf0*/  LDL.LU R54, [R1+0x308] ;  /* 0x0003080001367983 */ /* 0x000ea20000300800 */
[----:B0-----:R-:W-:-:S03]  /*16bd00*/  PRMT R25, R14, 0x4210, R7 ;  /* 0x000042100e197816 */ /* 0x001fc60000000007 */
[----:B-1----:R-:W-:Y:S01]  /*16bd10*/  STL.64 [R1+0x250], R28 ;  /* 0x0002501c01007387 */ /* 0x002fe20000100a00 */
[----:B------:R-:W-:-:S03]  /*16bd20*/  PRMT R26, R13, 0x4210, R6 ;  /* 0x000042100d1a7816 */ /* 0x000fc60000000006 */
[----:B------:R-:W-:Y:S01]  /*16bd30*/  STL.64 [R1+0x258], R30 ;  /* 0x0002581e01007387 */ /* 0x000fe20000100a00 */
[----:B------:R-:W-:-:S03]  /*16bd40*/  NOP ;  /* 0x0000000000007918 */ /* 0x000fc60000000000 */
[----:B------:R-:W2:Y:S04]  /*16bd50*/  LDL.LU R13, [R1+0x30c] ;  /* 0x00030c00010d7983 */ /* 0x000ea80000300800 */
[----:B------:R-:W2:Y:S01]  /*16bd60*/  LDL.LU R14, [R1+0x358] ;  /* 0x00035800010e7983 */ /* 0x000ea20000300800 */
[----:B------:R-:W-:-:S03]  /*16bd70*/  PRMT R27, R11, 0x4210, R5 ;  /* 0x000042100b1b7816 */ /* 0x000fc60000000005 */
[----:B------:R-:W2:Y:S01]  /*16bd80*/  LDL.LU R11, [R1+0x2e4] ;  /* 0x0002e400010b7983 */ /* 0x000ea20000300800 */
[----:B------:R-:W-:Y:S02]  /*16bd90*/  PRMT R24, R23, 0x4210, R9 ;  /* 0x0000421017187816 */ /* 0x000fe40000000009 */
[----:B------:R-:W-:Y:S02]  /*16bda0*/  PRMT R21, R52, 0x5210, R21 ;  /* 0x0000521034157816 */ /* 0x000fe40000000015 */
[----:B------:R-:W-:Y:S02]  /*16bdb0*/  PRMT R22, R53, 0x5210, R22 ;  /* 0x0000521035167816 */ /* 0x000fe40000000016 */
[----:B------:R-:W-:Y:S02]  /*16bdc0*/  PRMT R23, R55, 0x5210, R19 ;  /* 0x0000521037177816 */ /* 0x000fe40000000013 */
[----:B------:R-:W2:Y:S04]  /*16bdd0*/  LDL.LU R55, [R1+0x1320] ;  /* 0x0013200001377983 */ /* 0x000ea80000300800 */
[----:B------:R-:W2:Y:S04]  /*16bde0*/  LDL.LU R52, [R1+0x1324] ;  /* 0x0013240001347983 */ /* 0x000ea80000300800 */
[----:B------:R-:W2:Y:S04]  /*16bdf0*/  LDL.LU R53, [R1+0x1328] ;  /* 0x0013280001357983 */ /* 0x000ea80000300800 */
[----:B------:R-:W-:Y:S01]  /*16be00*/  STSM.16.M88.4 [R57], R24 ;  /* 0x0000001839007844 */ /* 0x000fe20000000200 */
[----:B------:R-:W-:-:S03]  /*16be10*/  NOP ;  /* 0x0000000000007918 */ /* 0x000fc60000000000 */
[----:B------:R-:W0:Y:S01]  /*16be20*/  LDS.128 R24, [R57] ;  /* 0x0000000039187984 */ /* 0x000e220000000c00 */
[----:B------:R-:W-:Y:S01]  /*16be30*/  PRMT R20, R20, 0x5210, R59 ;  /* 0x0000521014147816 */ /* 0x000fe2000000003b */
[----:B------:R-:W-:-:S04]  /*16be40*/  NOP ;  /* 0x0000000000007918 */ /* 0x000fc80000000000 */
[----:B------:R4:W-:Y:S04]  /*16be50*/  STSM.16.M88.4 [R57], R20 ;  /* 0x0000001439007844 */ /* 0x0009e80000000200 */
[----:B0-----:R-:W-:Y:S04]  /*16be60*/  STL.64 [R1+0x320], R24 ;  /* 0x0003201801007387 */ /* 0x001fe80000100a00 */
[----:B------:R-:W-:Y:S01]  /*16be70*/  STL.64 [R1+0x328], R26 ;  /* 0x0003281a01007387 */ /* 0x000fe20000100a00 */
[----:B------:R-:W-:-:S03]  /*16be80*/  NOP ;  /* 0x0000000000007918 */ /* 0x000fc60000000000 */
[----:B------:R-:W0:Y:S01]  /*16be90*/  LDS.128 R24, [R57] ;  /* 0x0000000039187984 */ /* 0x000e220000000c00 */
[----:B----4-:R-:W-:Y:S02]  /*16bea0*/  PRMT R20, R48, 0x5210, R18 ;  /* 0x0000521030147816 */ /* 0x010fe40000000012 */
[----:B------:R-:W-:Y:S02]  /*16beb0*/  PRMT R21, R49, 0x5210, R12 ;  /* 0x0000521031157816 */ /* 0x000fe4000000000c */
[----:B------:R-:W-:Y:S01]  /*16bec0*/  PRMT R22, R50, 0x5210, R10 ;  /* 0x0000521032167816 */ /* 0x000fe2000000000a */
[----:B0-----:R-:W-:Y:S04]  /*16bed0*/  STL.64 [R1+0x310], R24 ;  /* 0x0003101801007387 */ /* 0x001fe80000100a00 */
[----:B------:R-:W-:Y:S01]  /*16bee0*/  STL.64 [R1+0x318], R26 ;  /* 0x0003181a01007387 */ /* 0x000fe20000100a00 */
[----:B------:R-:W-:-:S03]  /*16bef0*/  NOP ;  /* 0x0000000000007918 */ /* 0x000fc60000000000 */
[----:B------:R-:W4:Y:S01]  /*16bf00*/  LDL.LU R10, [R1+0x2ac0] ;  /* 0x002ac000010a7983 */ /* 0x000f220000300800 */
[----:B---3--:R-:W-:-:S03]  /*16bf10*/  PRMT R23, R51, 0x5210, R8 ;  /* 0x0000521033177816 */ /* 0x008fc60000000008 */
[----:B------:R-:W3:Y:S04]  /*16bf20*/  LDL.LU R8, [R1+0x2abc] ;  /* 0x002abc0001087983 */ /* 0x000ee80000300800 */
[----:B------:R-:W-:Y:S04]  /*16bf30*/  STSM.16.M88.4 [R57], R20 ;  /* 0x0000001439007844 */ /* 0x000fe80000000200 */
[----:B------:R-:W3:Y:S04]  /*16bf40*/  LDL.LU R48, [R1+0x2ab8] ;  /* 0x002ab80001307983 */ /* 0x000ee80000300800 */
[----:B------:R-:W3:Y:S04]  /*16bf50*/  LDL.LU R49, [R1+0x2ab4] ;  /* 0x002ab40001317983 */ /* 0x000ee80000300800 */
[----:B------:R-:W3:Y:S04]  /*16bf60*/  LDL.LU R50, [R1+0x1870] ;  /* 0x0018700001327983 */ /* 0x000ee80000300800 */
[----:B------:R-:W3:Y:S01]  /*16bf70*/  LDL.LU R51, [R1+0x186c] ;  /* 0x00186c0001337983 */ /* 0x000ee20000300800 */
[----:B--2---:R-:W-:-:S03]  /*16bf80*/  PRMT R12, R54, 0x5210, R4 ;  /* 0x00005210360c7816 */ /* 0x004fc60000000004 */
[----:B------:R-:W2:Y:S04]  /*16bf90*/  LDL.LU R4, [R1+0x1868] ;  /* 0x0018680001047983 */ /* 0x000ea80000300800 */
[----:B------:R-:W2:Y:S01]  /*16bfa0*/  LDL.LU R54, [R1+0x1864] ;  /* 0x0018640001367983 */ /* 0x000ea20000300800 */
[----:B------:R-:W-:Y:S02]  /*16bfb0*/  PRMT R13, R13, 0x5210, R17 ;  /* 0x000052100d0d7816 */ /* 0x000fe40000000011 */
[----:B------:R-:W-:Y:S01]  /*16bfc0*/  PRMT R14, R14, 0x5210, R16 ;  /* 0x000052100e0e7816 */ /* 0x000fe20000000010 */
[----:B------:R-:W-:Y:S01]  /*16bfd0*/  NOP ;  /* 0x0000000000007918 */ /* 0x000fe20000000000 */
[----:B------:R-:W0:Y:S01]  /*16bfe0*/  LDS.128 R16, [R57] ;  /* 0x0000000039107984 */ /* 0x000e220000000c00 */
[----:B------:R-:W-:Y:S01]  /*16bff0*/  PRMT R15, R11, 0x5210, R15 ;  /* 0x000052100b0f7816 */ /* 0x000fe2000000000f */
[----:B------:R-:W-:-:S04]  /*16c000*/  NOP ;  /* 0x0000000000007918 */ /* 0x000fc80000000000 */
[----:B------:R1:W-:Y:S02]  /*16c010*/  STSM.16.M88.4 [R57], R12 ;  /* 0x0000000c39007844 */ /* 0x0003e40000000200 */
[----:B-1----:R-:W-:Y:S02]  /*16c020*/  PRMT R15, R0, 0x5210, R5 ;  /* 0x00005210000f7816 */ /* 0x002fe40000000005 */
[----:B------:R-:W-:Y:S02]  /*16c030*/  PRMT R12, R55, 0x5210, R9 ;  /* 0x00005210370c7816 */ /* 0x000fe40000000009 */
[----:B------:R-:W-:Y:S02]  /*16c040*/  PRMT R13, R52, 0x5210, R7 ;  /* 0x00005210340d7816 */ /* 0x000fe40000000007 */
[----:B------:R-:W-:Y:S01]  /*16c050*/  PRMT R14, R53, 0x5210, R6 ;  /* 0x00005210350e7816 */ /* 0x000fe20000000006 */
[----:B------:R-:W-:Y:S01]  /*16c060*/  NOP ;  /* 0x0000000000007918 */ /* 0x000fe20000000000 */
[----:B0-----:R-:W-:Y:S04]  /*16c070*/  STL.64 [R1+0x300], R16 ;  /* 0x0003001001007387 */ /* 0x001fe80000100a00 */
[----:B------:R-:W-:Y:S04]  /*16c080*/  STL.64 [R1+0x308], R18 ;  /* 0x0003081201007387 */ /* 0x000fe80000100a00 */
        /* <DEDUP_REMOVED lines=9> */
[----:B------:R-:W0:Y:S01]  /*16c120*/  LDS.128 R16, [R57] ;  /* 0x0000000039107984 */ /* 0x000e220000000c00 */
[----:B------:R-:W-:-:S03]  /*16c130*/  NOP ;  /* 0x0000000000007918 */ /* 0x000fc60000000000 */
[----:B------:R-:W-:Y:S01]  /*16c140*/  STSM.16.M88.4 [R57], R12 ;  /* 0x0000000c39007844 */ /* 0x000fe20000000200 */
[----:B------:R-:W-:-:S03]  /*16c150*/  NOP ;  /* 0x0000000000007918 */ /* 0x000fc60000000000 */
[----:B------:R-:W1:Y:S04]  /*16c160*/  LDS.128 R24, [R57] ;  /* 0x0000000039187984 */ /* 0x000e680000000c00 */
[----:B0-----:R-:W-:Y:S04]  /*16c170*/  STL.64 [R1+0x2f0], R16 ;  /* 0x0002f01001007387 */ /* 0x001fe80000100a00 */
[----:B------:R0:W-:Y:S01]  /*16c180*/  STL.64 [R1+0x2f8], R18 ;  /* 0x0002f81201007387 */ /* 0x0001e20000100a00 */
[----:B----4-:R-:W-:Y:S02]  /*16c190*/  LOP3.LUT R59, R10, 0xffff, RZ, 0xc0, !PT ;  /* 0x0000ffff0a3b7812 */ /* 0x010fe400078ec0ff */
[----:B---3--:R-:W-:-:S02]  /*16c1a0*/  LOP3.LUT R21, R8, 0xffff, RZ, 0xc0, !PT ;  /* 0x0000ffff08157812 */ /* 0x008fc400078ec0ff */
[----:B0-----:R-:W-:Y:S02]  /*16c1b0*/  LOP3.LUT R19, R48, 0xffff, RZ, 0xc0, !PT ;  /* 0x0000ffff30137812 */ /* 0x001fe400078ec0ff */
[----:B------:R-:W3:Y:S01]  /*16c1c0*/  LDL.LU R48, [R1+0x2a28] ;  /* 0x002a280001307983 */ /* 0x000ee20000300800 */
[----:B------:R-:W-:Y:S02]  /*16c1d0*/  LOP3.LUT R18, R49, 0xffff, RZ, 0xc0, !PT ;  /* 0x0000ffff31127812 */ /* 0x000fe400078ec0ff */
[----:B------:R-:W-:Y:S02]  /*16c1e0*/  PRMT R12, R50, 0x4210, R59 ;  /* 0x00004210320c7816 */ /* 0x000fe4000000003b */
[----:B------:R-:W-:Y:S02]  /*16c1f0*/  PRMT R13, R51, 0x4210, R21 ;  /* 0x00004210330d7816 */ /* 0x000fe40000000015 */
[----:B--2---:R-:W-:Y:S02]  /*16c200*/  PRMT R14, R4, 0x4210, R19 ;  /* 0x00004210040e7816 */ /* 0x004fe40000000013 */
[----:B------:R-:W2:Y:S01]  /*16c210*/  LDL.LU R4, [R1+0x2a24] ;  /* 0x002a240001047983 */ /* 0x000ea20000300800 */
[----:B------:R-:W-:Y:S01]  /*16c220*/  PRMT R15, R54, 0x4210, R18 ;  /* 0x00004210360f7816 */ /* 0x000fe20000000012 */
[----:B------:R-:W-:-:S04]  /*16c230*/  NOP ;  /* 0x0000000000007918 */ /* 0x000fc80000000000 */
[----:B------:R0:W-:Y:S01]  /*16c240*/  STSM.16.M88.4 [R57], R12 ;  /* 0x0000000c39007844 */ /* 0x0001e20000000200 */
[----:B------:R-:W-:-:S03]  /*16c250*/  NOP ;  /* 0x0000000000007918 */ /* 0x000fc60000000000 */
[----:B------:R-:W4:Y:S04]  /*16c260*/  LDS.128 R28, [R57] ;  /* 0x00000000391c7984 */ /* 0x000f280000000c00 */
[----:B------:R-:W2:Y:S04]  /*16c270*/  LDL.LU R49, [R1+0x17f4] ;  /* 0x0017f40001317983 */ /* 0x000ea80000300800 */
[----:B------:R-:W2:Y:S04]  /*16c280*/  LDL.LU R50, [R1+0x17f0] ;  /* 0x0017f00001327983 */ /* 0x000ea80000300800 */
[----:B-1----:R1:W-:Y:S04]  /*16c290*/  STL.64 [R1+0x2e0], R24 ;  /* 0x0002e01801007387 */ /* 0x0023e80000100a00 */
[----:B------:R1:W-:Y:S04]  /*16c2a0*/  STL.64 [R1+0x2e8], R26 ;  /* 0x0002e81a01007387 */ /* 0x0003e80000100a00 */
[----:B------:R-:W2:Y:S04]  /*16c2b0*/  LDL.LU R8, [R1+0x1888] ;  /* 0x0018880001087983 */ /* 0x000ea80000300800 */
[----:B------:R-:W2:Y:S04]  /*16c2c0*/  LDL.LU R51, [R1+0x1884] ;  /* 0x0018840001337983 */ /* 0x000ea80000300800 */
[----:B------:R-:W2:Y:S01]  /*16c2d0*/  LDL.LU R54, [R1+0x1880] ;  /* 0x0018800001367983 */ /* 0x000ea20000300800 */
[----:B------:R-:W-:-:S03]  /*16c2e0*/  LOP3.LUT R16, R55, 0xffff, RZ, 0xc0, !PT ;  /* 0x0000ffff37107812 */ /* 0x000fc600078ec0ff */
[----:B------:R-:W2:Y:S01]  /*16c2f0*/  LDL.LU R55, [R1+0x14c4] ;  /* 0x0014c40001377983 */ /* 0x000ea20000300800 */
[----:B------:R-:W-:Y:S02]  /*16c300*/  LOP3.LUT R17, R11, 0xffff, RZ, 0xc0, !PT ;  /* 0x0000ffff0b117812 */ /* 0x000fe400078ec0ff */
[----:B0-----:R-:W-:Y:S02]  /*16c310*/  LOP3.LUT R13, R6, 0xffff, RZ, 0xc0, !PT ;  /* 0x0000ffff060d7812 */ /* 0x001fe400078ec0ff */
[----:B------:R-:W2:Y:S01]  /*16c320*/  LDL.LU R6, [R1+0x1738] ;  /* 0x0017380001067983 */ /* 0x000ea20000300800 */
[----:B-1----:R-:W-:-:S03]  /*16c330*/  PRMT R24, R7, 0x4210, R16 ;  /* 0x0000421007187816 */ /* 0x002fc60000000010 */
[----:B------:R-:W2:Y:S01]  /*16c340*/  LDL.LU R7, [R1+0x1730] ;  /* 0x0017300001077983 */ /* 0x000ea20000300800 */
[----:B------:R-:W-:Y:S02]  /*16c350*/  PRMT R25, R52, 0x4210, R17 ;  /* 0x0000421034197816 */ /* 0x000fe40000000011 */
[----:B------:R-:W-:Y:S02]  /*16c360*/  LOP3.LUT R15, R9, 0xffff, RZ, 0xc0, !PT ;  /* 0x0000ffff090f7812 */ /* 0x000fe400078ec0ff */
[----:B------:R-:W-:Y:S02]  /*16c370*/  PRMT R27, R5, 0x4210, R13 ;  /* 0x00004210051b7816 */ /* 0x000fe4000000000d */
[----:B------:R-:W2:Y:S04]  /*16c380*/  LDL.LU R5, [R1+0x1720] ;  /* 0x0017200001057983 */ /* 0x000ea80000300800 */
[----:B------:R-:W2:Y:S04]  /*16c390*/  LDL.LU R52, [R1+0x171c] ;  /* 0x00171c0001347983 */ /* 0x000ea80000300800 */
[----:B------:R-:W2:Y:S01]  /*16c3a0*/  LDL.LU R22, [R1+0x189c] ;  /* 0x00189c0001167983 */ /* 0x000ea20000300800 */
[----:B------:R-:W-:Y:S01]  /*16c3b0*/  PRMT R26, R53, 0x4210, R15 ;  /* 0x00004210351a7816 */ /* 0x000fe2000000000f */
[----:B------:R-:W-:-:S02]  /*16c3c0*/  NOP ;  /* 0x0000000000007918 */ /* 0x000fc40000000000 */
[----:B------:R-:W2:Y:S04]  /*16c3d0*/  LDL.LU R23, [R1+0x1898] ;  /* 0x0018980001177983 */ /* 0x000ea80000300800 */
[----:B----4-:R-:W-:Y:S04]  /*16c3e0*/  STL.64 [R1+0x240], R28 ;  /* 0x0002401c01007387 */ /* 0x010fe80000100a00 */
[----:B------:R-:W-:Y:S04]  /*16c3f0*/  STL.64 [R1+0x248], R30 ;  /* 0x0002481e01007387 */ /* 0x000fe80000100a00 */
[----:B------:R-:W4:Y:S04]  /*16c400*/  LDL.LU R9, [R1+0x1894] ;  /* 0x0018940001097983 */ /* 0x000f280000300800 */
[----:B------:R-:W4:Y:S04]  /*16c410*/  LDL.LU R53, [R1+0x1890] ;  /* 0x0018900001357983 */ /* 0x000f280000300800 */
[----:B------:R0:W-:Y:S01]  /*16c420*/  STSM.16.M88.4 [R57], R24 ;  /* 0x0000001839007844 */ /* 0x0001e20000000200 */
[----:B------:R-:W-:-:S03]  /*16c430*/  NOP ;  /* 0x0000000000007918 */ /* 0x000fc60000000000 */
[----:B------:R-:W1:Y:S04]  /*16c440*/  LDS.128 R28, [R57] ;  /* 0x00000000391c7984 */ /* 0x000e680000000c00 */
[----:B------:R-:W4:Y:S01]  /*16c450*/  LDL.LU R20, [R1+0x132c] ;  /* 0x00132c0001147983 */ /* 0x000f220000300800 */
[----:B------:R-:W-:Y:S02]  /*16c460*/  PRMT R16, R0, 0x5210, R16 ;  /* 0x0000521000107816 */ /* 0x000fe40000000010 */
[----:B---3--:R-:W-:Y:S02]  /*16c470*/  LOP3.LUT R12, R48, 0xffff, RZ, 0xc0, !PT ;  /* 0x0000ffff300c7812 */ /* 0x008fe400078ec0ff */
[----:B------:R-:W3:Y:S01]  /*16c480*/  LDL.LU R48, [R1+0x1330] ;  /* 0x0013300001307983 */ /* 0x000ee20000300800 */
[----:B--2---:R-:W-:-:S02]  /*16c490*/  LOP3.LUT R4, R4, 0xffff, RZ, 0xc0, !PT ;  /* 0x0000ffff04047812 */ /* 0x004fc400078ec0ff */
[----:B------:R-:W-:Y:S02]  /*16c4a0*/  LOP3.LUT R14, R49, 0xffff, RZ, 0xc0, !PT ;  /* 0x0000ffff310e7812 */ /* 0x000fe400078ec0ff */
[----:B------:R-:W2:Y:S01]  /*16c4b0*/  LDL.LU R49, [R1+0x1334] ;  /* 0x0013340001317983 */ /* 0x000ea20000300800 */
[----:B------:R-:W-:-:S03]  /*16c4c0*/  LOP3.LUT R11, R50, 0xffff, RZ, 0xc0, !PT ;  /* 0x0000ffff320b7812 */ /* 0x000fc600078ec0ff */
[----:B------:R-:W2:Y:S01]  /*16c4d0*/  LDL.LU R50, [R1+0x1338] ;  /* 0x0013380001327983 */ /* 0x000ea20000300800 */
[----:B0-----:R-:W-:Y:S02]  /*16c4e0*/  PRMT R24, R8, 0x4210, R12 ;  /* 0x0000421008187816 */ /* 0x001fe4000000000c */
[----:B------:R-:W-:Y:S02]  /*16c4f0*/  PRMT R25, R51, 0x4210, R4 ;  /* 0x0000421033197816 */ /* 0x000fe40000000004 */
[----:B------:R-:W-:Y:S02]  /*16c500*/  PRMT R26, R54, 0x4210, R14 ;  /* 0x00004210361a7816 */ /* 0x000fe4000000000e */
[----:B------:R-:W2:Y:S01]  /*16c510*/  LDL.LU R54, [R1+0x14a0] ;  /* 0x0014a00001367983 */ /* 0x000ea20000300800 */
[----:B------:R-:W-:Y:S01]  /*16c520*/  PRMT R27, R55, 0x4210, R11 ;  /* 0x00004210371b7816 */ /* 0x000fe2000000000b */
[----:B------:R-:W-:Y:S02]  /*16c530*/  NOP ;  /* 0x0000000000007918 */ /* 0x000fe40000000000 */
[----:B------:R-:W2:Y:S04]  /*16c540*/  LDL.LU R55, [R1+0x14a4] ;  /* 0x0014a40001377983 */ /* 0x000ea80000300800 */
[----:B------:R0:W-:Y:S04]  /*16c550*/  STSM.16.M88.4 [R57], R24 ;  /* 0x0000001839007844 */ /* 0x0001e80000000200 */
[----:B------:R-:W2:Y:S01]  /*16c560*/  LDL.LU R51, [R1+0x350] ;  /* 0x0003500001337983 */ /* 0x000ea20000300800 */
[----:B------:R-:W-:-:S02]  /*16c570*/  LOP3.LUT R10, R6, 0xffff, RZ, 0xc0, !PT ;  /* 0x0000ffff060a7812 */ /* 0x000fc400078ec0ff */
[----:B------:R-:W-:Y:S01]  /*16c580*/  LOP3.LUT R8, R7, 0xffff, RZ, 0xc0, !PT ;  /* 0x0000ffff07087812 */ /* 0x000fe200078ec0ff */
[----:B-1----:R-:W-:Y:S04]  /*16c590*/  STL.64 [R1+0x230], R28 ;  /* 0x0002301c01007387 */ /* 0x002fe80000100a00 */
[----:B------:R-:W-:Y:S01]  /*16c5a0*/  STL.64 [R1+0x238], R30 ;  /* 0x0002381e01007387 */ /* 0x000fe20000100a00 */
[----:B------:R-:W-:Y:S01]  /*16c5b0*/  NOP ;  /* 0x0000000000007918 */ /* 0x000fe20000000000 */
[----:B------:R-:W-:Y:S02]  /*16c5c0*/  LOP3.LUT R7, R5, 0xffff, RZ, 0xc0, !PT ;  /* 0x0000ffff05077812 */ /* 0x000fe400078ec0ff */
[----:B------:R-:W1:Y:S01]  /*16c5d0*/  LDS.128 R28, [R57] ;  /* 0x00000000391c7984 */ /* 0x000e620000000c00 */
[----:B------:R-:W-:-:S03]  /*16c5e0*/  LOP3.LUT R6, R52, 0xffff, RZ, 0xc0, !PT ;  /* 0x0000ffff34067812 */ /* 0x000fc600078ec0ff */
[----:B------:R-:W2:Y:S01]  /*16c5f0*/  LDL.LU R5, [R1+0x14ac] ;  /* 0x0014ac0001057983 */ /* 0x000ea20000300800 */
[----:B0-----:R-:W-:-:S03]  /*16c600*/  PRMT R24, R22, 0x4210, R10 ;  /* 0x0000421016187816 */ /* 0x001fc6000000000a */
[----:B------:R-:W2:Y:S01]  /*16c610*/  LDL.LU R52, [R1+0x14b0] ;  /* 0x0014b00001347983 */ /* 0x000ea20000300800 */
[----:B------:R-:W-:Y:S02]  /*16c620*/  PRMT R25, R23, 0x4210, R8 ;  /* 0x0000421017197816 */ /* 0x000fe40000000008 */
[----:B----4-:R-:W-:Y:S02]  /*16c630*/  PRMT R26, R9, 0x4210, R7 ;  /* 0x00004210091a7816 */ /* 0x010fe40000000007 */
[----:B------:R-:W-:Y:S01]  /*16c640*/  PRMT R27, R53, 0x4210, R6 ;  /* 0x00004210351b7816 */ /* 0x000fe20000000006 */
[----:B------:R-:W-:-:S04]  /*16c650*/  NOP ;  /* 0x0000000000007918 */ /* 0x000fc80000000000 */
[----:B------:R-:W-:Y:S01]  /*16c660*/  STSM.16.M88.4 [R57], R24 ;  /* 0x0000001839007844 */ /* 0x000fe20000000200 */
[----:B------:R-:W-:-:S03]  /*16c670*/  NOP ;  /* 0x0000000000007918 */ /* 0x000fc60000000000 */
[----:B------:R-:W0:Y:S04]  /*16c680*/  LDS.128 R24, [R57] ;  /* 0x0000000039187984 */ /* 0x000e280000000c00 */
[----:B------:R-:W4:Y:S04]  /*16c690*/  LDL.LU R53, [R1+0x14b8] ;  /* 0x0014b80001357983 */ /* 0x000f280000300800 */
[----:B------:R-:W4:Y:S04]  /*16c6a0*/  LDL R9, [R1+0x2ac4] ;  /* 0x002ac40001097983 */ /* 0x000f280000100800 */
[----:B-1----:R-:W-:Y:S04]  /*16c6b0*/  STL.64 [R1+0x220], R28 ;  /* 0x0002201c01007387 */ /* 0x002fe80000100a00 */
[----:B------:R-:W-:Y:S04]  /*16c6c0*/  STL.64 [R1+0x228], R30 ;  /* 0x0002281e01007387 */ /* 0x000fe80000100a00 */
[----:B0-----:R-:W-:Y:S04]  /*16c6d0*/  STL.64 [R1+0x200], R24 ;  /* 0x0002001801007387 */ /* 0x001fe80000100a00 */
[----:B------:R-:W-:Y:S04]  /*16c6e0*/  STL.64 [R1+0x208], R26 ;  /* 0x0002081a01007387 */ /* 0x000fe80000100a00 */
[----:B------:R-:W4:Y:S01]  /*16c6f0*/  LDL.LU R0, [R1+0x81d4] ;  /* 0x0081d40001007983 */ /* 0x000f220000300800 */
[----:B------:R-:W-:-:S02]  /*16c700*/  PRMT R20, R20, 0x5210, R59 ;  /* 0x0000521014147816 */ /* 0x000fc4000000003b */
[----:B---3--:R-:W-:Y:S02]  /*16c710*/  PRMT R21, R48, 0x5210, R21 ;  /* 0x0000521030157816 */ /* 0x008fe40000000015 */
[----:B--2---:R-:W-:Y:S02]  /*16c720*/  PRMT R22, R49, 0x5210, R19 ;  /* 0x0000521031167816 */ /* 0x004fe40000000013 */
[----:B------:R-:W-:Y:S01]  /*16c730*/  PRMT R23, R50, 0x5210, R18 ;  /* 0x0000521032177816 */ /* 0x000fe20000000012 */
[----:B------:R-:W-:-:S04]  /*16c740*/  NOP ;  /* 0x0000000000007918 */ /* 0x000fc80000000000 */
[----:B------:R-:W-:Y:S01]  /*16c750*/  STSM.16.M88.4 [R57], R20 ;  /* 0x0000001439007844 */ /* 0x000fe20000000200 */
[----:B------:R-:W-:-:S03]  /*16c760*/  NOP ;  /* 0x0000000000007918 */ /* 0x000fc60000000000 */
[----:B------:R-:W0:Y:S01]  /*16c770*/  LDS.128 R20, [R57] ;  /* 0x0000000039147984 */ /* 0x000e220000000c00 */
[----:B------:R-:W-:Y:S02]  /*16c780*/  PRMT R17, R54, 0x5210, R17 ;  /* 0x0000521036117816 */ /* 0x000fe40000000011 */
[----:B------:R-:W-:Y:S02]  /*16c790*/  PRMT R18, R55, 0x5210, R15 ;  /* 0x0000521037127816 */ /* 0x000fe4000000000f */
[----:B------:R-:W2:Y:S01]  /*16c7a0*/  LDL.LU.64 R54, [R1+0xef0] ;  /* 0x000ef00001367983 */ /* 0x000ea20000300a00 */
[----:B------:R-:W-:-:S03]  /*16c7b0*/  PRMT R15, R60, 0x5210, R11 ;  /* 0x000052103c0f7816 */ /* 0x000fc6000000000b */
[----:B0-----:R-:W-:Y:S01]  /*16c7c0*/  STL.64 [R1+0x1f0], R20 ;  /* 0x0001f01401007387 */ /* 0x001fe20000100a00 */
[----:B------:R-:W-:Y:S01]  /*16c7d0*/  PRMT R19, R51, 0x5210, R13 ;  /* 0x0000521033137816 */ /* 0x000fe2000000000d */
[----:B------:R-:W-:Y:S02]  /*16c7e0*/  NOP ;  /* 0x0000000000007918 */ /* 0x000fe40000000000 */
[----:B------:R-:W-:Y:S01]  /*16c7f0*/  STL.64 [R1+0x1f8], R22 ;  /* 0x0001f81601007387 */ /* 0x000fe20000100a00 */
[----:B------:R-:W-:Y:S02]  /*16c800*/  PRMT R13, R5, 0x5210, R4 ;  /* 0x00005210050d7816 */ /* 0x000fe40000000004 */
[----:B----4-:R-:W-:Y:S02]  /*16c810*/  PRMT R12, R0, 0x5210, R12 ;  /* 0x00005210000c7816 */ /* 0x010fe4000000000c */
[----:B------:R-:W3:Y:S04]  /*16c820*/  LDL.LU R0, [R1+0x81d0] ;  /* 0x0081d00001007983 */ /* 0x000ee80000300800 */
[----:B------:R-:W4:Y:S04]  /*16c830*/  LDL.LU.64 R4, [R1+0xee8] ;  /* 0x000ee80001047983 */ /* 0x000f280000300a00 */
        /* <DEDUP_REMOVED lines=11> */
[----:B-1----:R-:W-:Y:S02]  /*16c8f0*/  PRMT R15, R61, 0x5210, R6 ;  /* 0x000052103d0f7816 */ /* 0x002fe40000000006 */
[----:B------:R-:W-:Y:S01]  /*16c900*/  PRMT R13, R53, 0x5210, R8 ;  /* 0x00005210350d7816 */ /* 0x000fe20000000008 */
[----:B0-----:R-:W-:Y:S01]  /*16c910*/  IMAD.MOV.U32 R61, RZ, RZ, R19 ;  /* 0x000000ffff3d7224 */ /* 0x001fe200078e0013 */
[----:B---3--:R-:W-:Y:S02]  /*16c920*/  PRMT R12, R0, 0x5210, R10 ;  /* 0x00005210000c7816 */ /* 0x008fe4000000000a */
[----:B------:R-:W3:Y:S04]  /*16c930*/  LDL.LU R0, [R1+0x81c8] ;  /* 0x0081c80001007983 */ /* 0x000ee80000300800 */
[----:B------:R-:W4:Y:S01]  /*16c940*/  LDL.LU.64 R50, [R1+0xee0] ;  /* 0x000ee00001327983 */ /* 0x000f220000300a00 */
[----:B--2---:R-:W-:Y:S01]  /*16c950*/  PRMT R14, R60, 0x5210, R7 ;  /* 0x000052103c0e7816 */ /* 0x004fe20000000007 */
[----:B------:R-:W-:-:S02]  /*16c960*/  NOP ;  /* 0x0000000000007918 */ /* 0x000fc40000000000 */
[----:B------:R-:W2:Y:S04]  /*16c970*/  LDL.LU R60, [R1+0x81c4] ;  /* 0x0081c400013c7983 */ /* 0x000ea80000300800 */
[----:B------:R-:W-:Y:S04]  /*16c980*/  STL.64 [R1+0x210], R16 ;  /* 0x0002101001007387 */ /* 0x000fe80000100a00 */
[----:B------:R-:W-:Y:S04]  /*16c990*/  STL [R1+0x218], R18 ;  /* 0x0002181201007387 */ /* 0x000fe80000100800 */
[----:B------:R-:W-:Y:S04]  /*16c9a0*/  STL [R1+0x80ac], R61 ;  /* 0x0080ac3d01007387 */ /* 0x000fe80000100800 */
[----:B------:R0:W-:Y:S04]  /*16c9b0*/  STSM.16.M88.4 [R57], R12 ;  /* 0x0000000c39007844 */ /* 0x0001e80000000200 */
[----:B0-----:R-:W4:Y:S04]  /*16c9c0*/  LDL.LU R57, [R1+0x81c0] ;  /* 0x0081c00001397983 */ /* 0x001f280000300800 */
[----:B------:R-:W4:Y:S04]  /*16c9d0*/  LDL R48, [R1+0x3014] ;  /* 0x0030140001307983 */ /* 0x000f280000100800 */
[----:B------:R-:W4:Y:S01]  /*16c9e0*/  LDL.LU.64 R12, [R1+0x1d58] ;  /* 0x001d5800010c7983 */ /* 0x000f220000300a00 */
[----:B------:R-:W-:-:S02]  /*16c9f0*/  ISETP.LT.AND P6, PT, R9, UR19, !P6 ;  /* 0x0000001309007c0c */ /* 0x000fc4000f7c1270 */
[----:B------:R-:W-:Y:S01]  /*16ca00*/  ISETP.LT.AND P5, PT, R9, UR29, !P5 ;  /* 0x0000001d09007c0c */ /* 0x000fe2000efa1270 */
[----:B------:R-:W-:Y:S01]  /*16ca10*/  NOP ;  /* 0x0000000000007918 */ /* 0x000fe20000000000 */
[----:B--2---:R-:W-:-:S09]  /*16ca20*/  PRMT R59, R60, 0x7770, RZ ;  /* 0x000077703c3b7816 */ /* 0x004fd200000000ff */
[----:B------:R0:W-:Y:S01]  /*16ca30*/  @P6 STG.E.U8 desc[UR32][R54.64], R59 ;  /* 0x0000003b36006986 */ /* 0x0001e2000c101120 */
[----:B---3--:R-:W-:-:S04]  /*16ca40*/  LOP3.LUT P6, RZ, R0, 0x2, RZ, 0xc0, !PT ;  /* 0x0000000200ff7812 */ /* 0x008fc800078cc0ff */
[----:B------:R-:W-:Y:S02]  /*16ca50*/  ISETP.LT.AND P6, PT, R9, UR31, !P6 ;  /* 0x0000001f09007c0c */ /* 0x000fe4000f7c1270 */
[C---:B0-----:R-:W-:Y:S01]  /*16ca60*/  PRMT R59, R60.reuse, 0x7771, RZ ;  /* 0x000077713c3b7816 */ /* 0x041fe200000000ff */
[----:B------:R-:W2:Y:S04]  /*16ca70*/  LDL.LU R55, [R1+0x1c0] ;  /* 0x0001c00001377983 */ /* 0x000ea80000300800 */
[----:B------:R-:W3:Y:S06]  /*16ca80*/  LDL R49, [R1+0x3010] ;  /* 0x0030100001317983 */ /* 0x000eec0000100800 */
[----:B----4-:R0:W-:Y:S04]  /*16ca90*/  @P6 STG.E.U8 desc[UR32][R4.64], R59 ;  /* 0x0000003b04006986 */ /* 0x0101e8000c101120 */
[----:B0-----:R-:W4:Y:S04]  /*16caa0*/  LDL.LU.64 R4, [R1+0x1d50] ;  /* 0x001d500001047983 */ /* 0x001f280000300a00 */
[----:B------:R-:W3:Y:S04]  /*16cab0*/  LDL.LU.64 R14, [R1+0x1d48] ;  /* 0x001d4800010e7983 */ /* 0x000ee80000300a00 */
[----:B------:R-:W3:Y:S04]  /*16cac0*/  LDL R52, [R1+0x300c] ;  /* 0x00300c0001347983 */ /* 0x000ee80000100800 */
[----:B------:R-:W3:Y:S04]  /*16cad0*/  LDL R53, [R1+0x3008] ;  /* 0x0030080001357983 */ /* 0x000ee80000100800 */
[----:B------:R-:W3:Y:S01]  /*16cae0*/  LDL.LU.64 R10, [R1+0x1d40] ;  /* 0x001d4000010a7983 */ /* 0x000ee20000300a00 */
[----:B------:R-:W-:-:S03]  /*16caf0*/  PRMT R59, R60, 0x7772, RZ ;  /* 0x000077723c3b7816 */ /* 0x000fc600000000ff */
[----:B------:R-:W3:Y:S04]  /*16cb00*/  LDL.LU.64 R18, [R1+0x1d38] ;  /* 0x001d380001127983 */ /* 0x000ee80000300a00 */
[----:B------:R0:W-:Y:S01]  /*16cb10*/  @P5 STG.E.U8 desc[UR32][R50.64], R59 ;  /* 0x0000003b32005986 */ /* 0x0001e2000c101120 */
[----:B------:R-:W-:-:S03]  /*16cb20*/  ISETP.LT.AND P5, PT, R9, UR25, !P0 ;  /* 0x0000001909007c0c */ /* 0x000fc6000c7a1270 */
[----:B0-----:R-:W3:Y:S01]  /*16cb30*/  LDL R50, [R1+0x3004] ;  /* 0x0030040001327983 */ /* 0x001ee20000100800 */
[----:B------:R-:W-:-:S03]  /*16cb40*/  PRMT R59, R60, 0x7773, RZ ;  /* 0x000077733c3b7816 */ /* 0x000fc600000000ff */
[----:B------:R-:W3:Y:S04]  /*16cb50*/  LDL.LU R61, [R1+0x3000] ;  /* 0x00300000013d7983 */ /* 0x000ee80000300800 */
[----:B------:R-:W3:Y:S04]  /*16cb60*/  LDL.LU R7, [R1+0x1b0] ;  /* 0x0001b00001077983 */ /* 0x000ee80000300800 */
[----:B------:R0:W-:Y:S04]  /*16cb70*/  @P5 STG.E.U8 desc[UR32][R12.64], R59 ;  /* 0x0000003b0c005986 */ /* 0x0001e8000c101120 */
[----:B0-----:R-:W3:Y:S04]  /*16cb80*/  LDL.LU.64 R12, [R1+0x1d30] ;  /* 0x001d3000010c7983 */ /* 0x001ee80000300a00 */
[----:B------:R-:W3:Y:S04]  /*16cb90*/  LDL R51, [R1+0x2ffc] ;  /* 0x002ffc0001337983 */ /* 0x000ee80000100800 */
[----:B------:R-:W3:Y:S01]  /*16cba0*/  LDL.LU.64 R16, [R1+0x1d28] ;  /* 0x001d280001107983 */ /* 0x000ee20000300a00 */
[----:B------:R-:W-:-:S04]  /*16cbb0*/  ISETP.GE.AND P5, PT, R9, UR27, PT ;  /* 0x0000001b09007c0c */ /* 0x000fc8000bfa6270 */
[----:B------:R-:W-:Y:S02]  /*16cbc0*/  ISETP.LT.AND P6, PT, R48, UR16, !P5 ;  /* 0x0000001030007c0c */ /* 0x000fe4000efc1270 */
[----:B--2---:R-:W-:-:S11]  /*16cbd0*/  PRMT R59, R55, 0x7770, RZ ;  /* 0x00007770373b7816 */ /* 0x004fd600000000ff */
[----:B----4-:R0:W-:Y:S01]  /*16cbe0*/  @P6 STG.E.U8 desc[UR32][R4.64], R59 ;  /* 0x0000003b04006986 */ /* 0x0101e2000c101120 */
[----:B---3--:R-:W-:-:S03]  /*16cbf0*/  ISETP.LT.AND P6, PT, R49, UR14, !P5 ;  /* 0x0000000e31007c0c */ /* 0x008fc6000efc1270 */
[----:B0-----:R-:W2:Y:S04]  /*16cc00*/  LDL R4, [R1+0x2ff8] ;  /* 0x002ff80001047983 */ /* 0x001ea80000100800 */
[----:B------:R-:W3:Y:S01]  /*16cc10*/  LDL.LU.64 R26, [R1+0x1d20] ;  /* 0x001d2000011a7983 */ /* 0x000ee20000300a00 */
[----:B------:R-:W-:-:S03]  /*16cc20*/  PRMT R59, R55, 0x7771, RZ ;  /* 0x00007771373b7816 */ /* 0x000fc600000000ff */
[----:B------:R-:W4:Y:S04]  /*16cc30*/  LDL R5, [R1+0x2ff4] ;  /* 0x002ff40001057983 */ /* 0x000f280000100800 */
[----:B------:R0:W-:Y:S01]  /*16cc40*/  @P6 STG.E.U8 desc[UR32][R14.64], R59 ;  /* 0x0000003b0e006986 */ /* 0x0001e2000c101120 */
[----:B------:R-:W-:-:S03]  /*16cc50*/  ISETP.LT.AND P6, PT, R52, UR12, !P5 ;  /* 0x0000000c34007c0c */ /* 0x000fc6000efc1270 */
[----:B------:R-:W4:Y:S04]  /*16cc60*/  LDL.LU R60, [R1+0x2fec] ;  /* 0x002fec00013c7983 */ /* 0x000f280000300800 */
[----:B0-----:R-:W4:Y:S01]  /*16cc70*/  LDL.LU.64 R14, [R1+0x1d18] ;  /* 0x001d1800010e7983 */ /* 0x001f220000300a00 */
[----:B------:R-:W-:-:S03]  /*16cc80*/  PRMT R59, R55, 0x7772, RZ ;  /* 0x00007772373b7816 */ /* 0x000fc600000000ff */
[----:B------:R-:W4:Y:S04]  /*16cc90*/  LDL.LU R54, [R1+0x1a0] ;  /* 0x0001a00001367983 */ /* 0x000f280000300800 */
[----:B------:R0:W-:Y:S04]  /*16cca0*/  @P6 STG.E.U8 desc[UR32][R10.64], R59 ;  /* 0x0000003b0a006986 */ /* 0x0001e8000c101120 */
[----:B0-----:R-:W4:Y:S04]  /*16ccb0*/  LDL R11, [R1+0x2ff0] ;  /* 0x002ff000010b7983 */ /* 0x001f280000100800 */
[----:B------:R-:W4:Y:S01]  /*16ccc0*/  LDL.LU.64 R24, [R1+0x1d10] ;  /* 0x001d100001187983 */ /* 0x000f220000300a00 */
[----:B------:R-:W-:-:S02]  /*16ccd0*/  ISETP.LT.AND P6, PT, R53, UR10, !P5 ;  /* 0x0000000a35007c0c */ /* 0x000fc4000efc1270 */
[----:B------:R-:W-:Y:S01]  /*16cce0*/  PRMT R59, R55, 0x7773, RZ ;  /* 0x00007773373b7816 */ /* 0x000fe200000000ff */
[----:B------:R-:W4:Y:S04]  /*16ccf0*/  LDL.LU.64 R22, [R1+0x1d08] ;  /* 0x001d080001167983 */ /* 0x000f280000300a00 */
[----:B------:R-:W4:Y:S06]  /*16cd00*/  LDL R6, [R1+0x2fe8] ;  /* 0x002fe80001067983 */ /* 0x000f2c0000100800 */
[----:B------:R0:W-:Y:S01]  /*16cd10*/  @P6 STG.E.U8 desc[UR32][R18.64], R59 ;  /* 0x0000003b12006986 */ /* 0x0001e2000c101120 */
[----:B------:R-:W-:-:S02]  /*16cd20*/  ISETP.LT.AND P6, PT, R50, UR8, !P5 ;  /* 0x0000000832007c0c */ /* 0x000fc4000efc1270 */
[----:B0-----:R-:W-:-:S11]  /*16cd30*/  PRMT R59, R7, 0x7770, RZ ;  /* 0x00007770073b7816 */ /* 0x001fd600000000ff */
[----:B------:R0:W-:Y:S04]  /*16cd40*/  @P6 STG.E.U8 desc[UR32][R12.64], R59 ;  /* 0x0000003b0c006986 */ /* 0x0001e8000c101120 */
[----:B0-----:R-:W4:Y:S04]  /*16cd50*/  LDL.LU.64 R12, [R1+0x1d00] ;  /* 0x001d0000010c7983 */ /* 0x001f280000300a00 */
[----:B------:R-:W4:Y:S04]  /*16cd60*/  LDL R21, [R1+0x2fd4] ;  /* 0x002fd40001157983 */ /* 0x000f280000100800 */
[----:B------:R-:W4:Y:S01]  /*16cd70*/  LDL.LU.64 R18, [R1+0xed8] ;  /* 0x000ed80001127983 */ /* 0x000f220000300a00 */
[----:B------:R-:W-:Y:S01]  /*16cd80*/  ISETP.LT.AND P6, PT, R61, UR6, !P5 ;  /* 0x000000063d007c0c */ /* 0x000fe2000efc1270 */
[----:B------:R-:W-:Y:S01]  /*16cd90*/  ULDC UR6, c[0x0][0x228] ;  /* 0x00008a0000067ab9 */ /* 0x000fe20000000800 */
[----:B------:R-:W-:Y:S01]  /*16cda0*/  PRMT R59, R7, 0x7771, RZ ;  /* 0x00007771073b7816 */ /* 0x000fe200000000ff */
[----:B------:R-:W4:Y:S10]  /*16cdb0*/  LDL.LU R55, [R1+0x190] ;  /* 0x0001900001377983 */ /* 0x000f340000300800 */
[----:B------:R0:W-:Y:S04]  /*16cdc0*/  @P6 STG.E.U8 desc[UR32][R16.64], R59 ;  /* 0x0000003b10006986 */ /* 0x0001e8000c101120 */
[----:B0-----:R-:W4:Y:S04]  /*16cdd0*/  LDL R16, [R1+0x2fe4] ;  /* 0x002fe40001107983 */ /* 0x001f280000100800 */
[----:B------:R-:W4:Y:S01]  /*16cde0*/  LDL.LU.64 R28, [R1+0x1cf8] ;  /* 0x001cf800011c7983 */ /* 0x000f220000300a00 */
[----:B------:R-:W-:Y:S01]  /*16cdf0*/  ISETP.LT.AND P6, PT, R51, UR4, !P5 ;  /* 0x0000000433007c0c */ /* 0x000fe2000efc1270 */
[----:B------:R-:W-:Y:S01]  /*16ce00*/  ULDC UR4, c[0x0][0x228] ;  /* 0x00008a0000047ab9 */ /* 0x000fe20000000800 */
[----:B------:R-:W-:Y:S01]  /*16ce10*/  PRMT R59, R7, 0x7772, RZ ;  /* 0x00007772073b7816 */ /* 0x000fe200000000ff */
[----:B------:R-:W4:Y:S10]  /*16ce20*/  LDL R17, [R1+0x2fe0] ;  /* 0x002fe00001117983 */ /* 0x000f340000100800 */
[----:B---3--:R0:W-:Y:S01]  /*16ce30*/  @P6 STG.E.U8 desc[UR32][R26.64], R59 ;  /* 0x0000003b1a006986 */ /* 0x0081e2000c101120 */
[----:B--2---:R-:W-:-:S02]  /*16ce40*/  ISETP.LT.AND P6, PT, R4, UR20, !P5 ;  /* 0x0000001404007c0c */ /* 0x004fc4000efc1270 */
[----:B0-----:R-:W-:Y:S01]  /*16ce50*/  PRMT R59, R7, 0x7773, RZ ;  /* 0x00007773073b7816 */ /* 0x001fe200000000ff */
[----:B------:R-:W2:Y:S10]  /*16ce60*/  LDL.LU.64 R26, [R1+0x1cf0] ;  /* 0x001cf000011a7983 */ /* 0x000eb40000300a00 */
[----:B----4-:R0:W-:Y:S01]  /*16ce70*/  @P6 STG.E.U8 desc[UR32][R14.64], R59 ;  /* 0x0000003b0e006986 */ /* 0x0101e2000c101120 */
[----:B------:R-:W-:-:S02]  /*16ce80*/  ISETP.LT.AND P6, PT, R5, UR22, !P5 ;  /* 0x0000001605007c0c */ /* 0x000fc4000efc1270 */
[C---:B0-----:R-:W-:Y:S01]  /*16ce90*/  PRMT R59, R54.reuse, 0x7770, RZ ;  /* 0x00007770363b7816 */ /* 0x041fe200000000ff */
[----:B------:R-:W3:Y:S10]  /*16cea0*/  LDL R15, [R1+0x2fdc] ;  /* 0x002fdc00010f7983 */ /* 0x000ef40000100800 */
[----:B------:R0:W-:Y:S04]  /*16ceb0*/  @P6 STG.E.U8 desc[UR32][R24.64], R59 ;  /* 0x0000003b18006986 */ /* 0x0001e8000c101120 */
[----:B0-----:R-:W4:Y:S01]  /*16cec0*/  LDL.LU.64 R24, [R1+0x1ce8] ;  /* 0x001ce80001187983 */ /* 0x001f220000300a00 */
[----:B------:R-:W-:Y:S01]  /*16ced0*/  ISETP.LT.AND P6, PT, R11, UR30, !P5 ;  /* 0x0000001e0b007c0c */ /* 0x000fe2000efc1270 */
[----:B------:R-:W-:Y:S01]  /*16cee0*/  ULDC.64 UR30, c[0x0][0x228] ;  /* 0x00008a00001e7ab9 */ /* 0x000fe20000000a00 */
[----:B------:R-:W-:-:S11]  /*16cef0*/  PRMT R59, R54, 0x7771, RZ ;  /* 0x00007771363b7816 */ /* 0x000fd600000000ff */
[----:B------:R0:W-:Y:S01]  /*16cf00*/  @P6 STG.E.U8 desc[UR32][R22.64], R59 ;  /* 0x0000003b16006986 */ /* 0x0001e2000c101120 */
[----:B------:R-:W-:Y:S01]  /*16cf10*/  ISETP.LT.AND P6, PT, R60, UR28, !P5 ;  /* 0x0000001c3c007c0c */ /* 0x000fe2000efc1270 */
[----:B------:R-:W-:Y:S02]  /*16cf20*/  ULDC.64 UR28, c[0x0][0x228] ;  /* 0x00008a00001c7ab9 */ /* 0x000fe40000000a00 */
[----:B0-----:R-:W3:Y:S01]  /*16cf30*/  LDL.LU.64 R22, [R1+0x1ce0] ;  /* 0x001ce00001167983 */ /* 0x001ee20000300a00 */
[----:B------:R-:W-:-:S03]  /*16cf40*/  PRMT R59, R54, 0x7772, RZ ;  /* 0x00007772363b7816 */ /* 0x000fc600000000ff */
[----:B------:R-:W3:Y:S01]  /*16cf50*/  LDL.LU R7, [R1+0x180] ;  /* 0x0001800001077983 */ /* 0x000ee20000300800 */
[----:B------:R-:W-:Y:S01]  /*16cf60*/  ISETP.LT.AND P5, PT, R6, UR24, !P5 ;  /* 0x0000001806007c0c */ /* 0x000fe2000efa1270 */
[----:B------:R-:W-:-:S04]  /*16cf70*/  ULDC.64 UR24, c[0x0][0x228] ;  /* 0x00008a0000187ab9 */ /* 0x000fc80000000a00 */
[----:B------:R0:W-:Y:S04]  /*16cf80*/  @P6 STG.E.U8 desc[UR32][R12.64], R59 ;  /* 0x0000003b0c006986 */ /* 0x0001e8000c101120 */
[----:B0-----:R-:W3:Y:S01]  /*16cf90*/  LDL.LU.64 R12, [R1+0x1cd8] ;  /* 0x001cd800010c7983 */ /* 0x001ee20000300a00 */
[----:B------:R-:W-:-:S05]  /*16cfa0*/  PRMT R59, R54, 0x7773, RZ ;  /* 0x00007773363b7816 */ /* 0x000fca00000000ff */
[----:B------:R0:W-:Y:S04]  /*16cfb0*/  @P5 STG.E.U8 desc[UR32][R18.64], R59 ;  /* 0x0000003b12005986 */ /* 0x0001e8000c101120 */
[----:B0-----:R-:W3:Y:S01]  /*16cfc0*/  LDL.LU.64 R18, [R1+0x1cd0] ;  /* 0x001cd00001127983 */ /* 0x001ee20000300a00 */
[----:B------:R-:W-:-:S05]  /*16cfd0*/  VIADD R59, R9, 0x1 ;  /* 0x00000001093b7836 */ /* 0x000fca0000000000 */
[----:B------:R-:W-:-:S04]  /*16cfe0*/  ISETP.GE.AND P5, PT, R59, UR25, PT ;  /* 0x000000193b007c0c */ /* 0x000fc8000bfa6270 */
[----:B------:R-:W-:Y:S01]  /*16cff0*/  ISETP.LT.AND P6, PT, R21, UR4, !P5 ;  /* 0x0000000415007c0c */ /* 0x000fe2000efc1270 */
[----:B------:R-:W-:Y:S01]  /*16d000*/  ULDC UR4, c[0x0][0x228] ;  /* 0x00008a0000047ab9 */ /* 0x000fe20000000800 */
[----:B------:R-:W-:-:S11]  /*16d010*/  PRMT R8, R55, 0x7770, RZ ;  /* 0x0000777037087816 */ /* 0x000fd600000000ff */
[----:B------:R0:W-:Y:S04]  /*16d020*/  @P6 STG.E.U8 desc[UR32][R28.64], R8 ;  /* 0x000000081c006986 */ /* 0x0001e8000c101120 */
[----:B0-----:R-:W3:Y:S01]  /*16d030*/  LDL.LU.64 R28, [R1+0x1cc8] ;  /* 0x001cc800011c7983 */ /* 0x001ee20000300a00 */
[----:B------:R-:W-:Y:S01]  /*16d040*/  ISETP.LT.AND P6, PT, R16, UR4, !P5 ;  /* 0x0000000410007c0c */ /* 0x000fe2000efc1270 */
[----:B------:R-:W-:Y:S01]  /*16d050*/  ULDC UR4, c[0x0][0x228] ;  /* 0x00008a0000047ab9 */ /* 0x000fe20000000800 */
[----:B------:R-:W-:-:S11]  /*16d060*/  PRMT R59, R55, 0x7771, RZ ;  /* 0x00007771373b7816 */ /* 0x000fd600000000ff */
[----:B--2---:R0:W-:Y:S01]  /*16d070*/  @P6 STG.E.U8 desc[UR32][R26.64], R59 ;  /* 0x0000003b1a006986 */ /* 0x0041e2000c101120 */
[----:B------:R-:W-:Y:S01]  /*16d080*/  ISETP.LT.AND P6, PT, R17, UR4, !P5 ;  /* 0x0000000411007c0c */ /* 0x000fe2000efc1270 */
[----:B------:R-:W-:Y:S02]  /*16d090*/  ULDC UR4, c[0x0][0x228] ;  /* 0x00008a0000047ab9 */ /* 0x000fe40000000800 */
[----:B0-----:R-:W2:Y:S01]  /*16d0a0*/  LDL.LU.64 R26, [R1+0x1cc0] ;  /* 0x001cc000011a7983 */ /* 0x001ea20000300a00 */
[----:B------:R-:W-:-:S03]  /*16d0b0*/  PRMT R59, R55, 0x7772, RZ ;  /* 0x00007772373b7816 */ /* 0x000fc600000000ff */
[----:B------:R-:W2:Y:S06]  /*16d0c0*/  LDL.LU R54, [R1+0x170] ;  /* 0x0001700001367983 */ /* 0x000eac0000300800 */
[----:B----4-:R0:W-:Y:S04]  /*16d0d0*/  @P6 STG.E.U8 desc[UR32][R24.64], R59 ;  /* 0x0000003b18006986 */ /* 0x0101e8000c101120 */
[----:B0-----:R-:W4:Y:S01]  /*16d0e0*/  LDL.LU.64 R24, [R1+0x1cb8] ;  /* 0x001cb80001187983 */ /* 0x001f220000300a00 */
[----:B---3--:R-:W-:Y:S01]  /*16d0f0*/  ISETP.LT.AND P6, PT, R15, UR4, !P5 ;  /* 0x000000040f007c0c */ /* 0x008fe2000efc1270 */
[----:B------:R-:W-:-:S02]  /*16d100*/  ULDC UR4, c[0x0][0x228] ;  /* 0x00008a0000047ab9 */ /* 0x000fc40000000800 */
[----:B------:R-:W3:Y:S01]  /*16d110*/  LDL.LU.64 R30, [R1+0x1cb0] ;  /* 0x001cb000011e7983 */ /* 0x000ee20000300a00 */
[----:B------:R-:W-:-:S09]  /*16d120*/  PRMT R59, R55, 0x7773, RZ ;  /* 0x00007773373b7816 */ /* 0x000fd200000000ff */
[----:B------:R0:W-:Y:S01]  /*16d130*/  @P6 STG.E.U8 desc[UR32][R22.64], R59 ;  /* 0x0000003b16006986 */ /* 0x0001e2000c101120 */
[----:B------:R-:W-:Y:S01]  /*16d140*/  ISETP.LT.AND P6, PT, R48, UR4, !P5 ;  /* 0x0000000430007c0c */ /* 0x000fe2000efc1270 */
[----:B------:R-:W-:Y:S02]  /*16d150*/  ULDC UR4, c[0x0][0x228] ;  /* 0x00008a0000047ab9 */ /* 0x000fe40000000800 */
[----:B0-----:R-:W3:Y:S01]  /*16d160*/  LDL.LU.64 R22, [R1+0x1ca8] ;  /* 0x001ca80001167983 */ /* 0x001ee20000300a00 */
[----:B------:R-:W-:-:S09]  /*16d170*/  PRMT R59, R7, 0x7770, RZ ;  /* 0x00007770073b7816 */ /* 0x000fd200000000ff */
[----:B------:R0:W-:Y:S01]  /*16d180*/  @P6 STG.E.U8 desc[UR32][R12.64], R59 ;  /* 0x0000003b0c006986 */ /* 0x0001e2000c101120 */
[----:B------:R-:W-:Y:S01]  /*16d190*/  ISETP.LT.AND P6, PT, R49, UR4, !P5 ;  /* 0x0000000431007c0c */ /* 0x000fe2000efc1270 */
[----:B------:R-:W-:Y:S02]  /*16d1a0*/  ULDC UR4, c[0x0][0x228] ;  /* 0x00008a0000047ab9 */ /* 0x000fe40000000800 */
[----:B0-----:R-:W3:Y:S01]  /*16d1b0*/  LDL.LU.64 R12, [R1+0x1ca0] ;  /* 0x001ca000010c7983 */ /* 0x001ee20000300a00 */
[----:B------:R-:W-:-:S03]  /*16d1c0*/  PRMT R59, R7, 0x7771, RZ ;  /* 0x00007771073b7816 */ /* 0x000fc600000000ff */
[----:B------:R-:W3:Y:S06]  /*16d1d0*/  LDL.LU R55, [R1+0x160] ;  /* 0x0001600001377983 */ /* 0x000eec0000300800 */
[----:B------:R0:W-:Y:S04]  /*16d1e0*/  @P6 STG.E.U8 desc[UR32][R18.64], R59 ;  /* 0x0000003b12006986 */ /* 0x0001e8000c101120 */
[----:B0-----:R-:W3:Y:S01]  /*16d1f0*/  LDL.LU.64 R18, [R1+0x1c98] ;  /* 0x001c980001127983 */ /* 0x001ee20000300a00 */
        /* <DEDUP_REMOVED lines=12> */
[----:B------:R-:W-:-:S09]  /*16d2c0*/  PRMT R59, R54, 0x7770, RZ ;  /* 0x00007770363b7816 */ /* 0x000fd200000000ff */
[----:B----4-:R0:W-:Y:S01]  /*16d2d0*/  @P6 STG.E.U8 desc[UR32][R24.64], R59 ;  /* 0x0000003b18006986 */ /* 0x0101e2000c101120 */
[----:B------:R-:W-:Y:S01]  /*16d2e0*/  ISETP.LT.AND P6, PT, R61, UR4, !P5 ;  /* 0x000000043d007c0c */ /* 0x000fe2000efc1270 */
[----:B------:R-:W-:Y:S02]  /*16d2f0*/  ULDC UR4, c[0x0][0x228] ;  /* 0x00008a0000047ab9 */ /* 0x000fe40000000800 */
[----:B0-----:R-:W4:Y:S01]  /*16d300*/  LDL.LU.64 R24, [R1+0xec8] ;  /* 0x000ec80001187983 */ /* 0x001f220000300a00 */
[----:B------:R-:W-:-:S03]  /*16d310*/  PRMT R59, R54, 0x7771, RZ ;  /* 0x00007771363b7816 */ /* 0x000fc600000000ff */
[----:B------:R-:W4:Y:S06]  /*16d320*/  LDL.LU R7, [R1+0x1d4] ;  /* 0x0001d40001077983 */ /* 0x000f2c0000300800 */
[----:B---3--:R0:W-:Y:S01]  /*16d330*/  @P6 STG.E.U8 desc[UR32][R30.64], R59 ;  /* 0x0000003b1e006986 */ /* 0x0081e2000c101120 */
[----:B------:R-:W-:Y:S01]  /*16d340*/  ISETP.LT.AND P6, PT, R51, UR4, !P5 ;  /* 0x0000000433007c0c */ /* 0x000fe2000efc1270 */
[----:B------:R-:W-:Y:S01]  /*16d350*/  ULDC UR4, c[0x0][0x228] ;  /* 0x00008a0000047ab9 */ /* 0x000fe20000000800 */
[----:B0-----:R-:W-:-:S11]  /*16d360*/  PRMT R59, R54, 0x7772, RZ ;  /* 0x00007772363b7816 */ /* 0x001fd600000000ff */
[----:B------:R0:W-:Y:S01]  /*16d370*/  @P6 STG.E.U8 desc[UR32][R22.64], R59 ;  /* 0x0000003b16006986 */ /* 0x0001e2000c101120 */
[----:B------:R-:W-:Y:S01]  /*16d380*/  ISETP.LT.AND P6, PT, R4, UR26, !P5 ;  /* 0x0000001a04007c0c */ /* 0x000fe2000efc1270 */
[----:B------:R-:W-:Y:S02]  /*16d390*/  ULDC.64 UR26, c[0x0][0x228] ;  /* 0x00008a00001a7ab9 */ /* 0x000fe40000000a00 */
[----:B0-----:R-:W3:Y:S01]  /*16d3a0*/  LDL.LU.64 R22, [R1+0x1c80] ;  /* 0x001c800001167983 */ /* 0x001ee20000300a00 */
[----:B------:R-:W-:-:S09]  /*16d3b0*/  PRMT R59, R54, 0x7773, RZ ;  /* 0x00007773363b7816 */ /* 0x000fd200000000ff */
[----:B------:R0:W-:Y:S01]  /*16d3c0*/  @P6 STG.E.U8 desc[UR32][R12.64], R59 ;  /* 0x0000003b0c006986 */ /* 0x0001e2000c101120 */
[----:B------:R-:W-:Y:S01]  /*16d3d0*/  ISETP.LT.AND P6, PT, R5, UR4, !P5 ;  /* 0x0000000405007c0c */ /* 0x000fe2000efc1270 */
[----:B------:R-:W-:Y:S02]  /*16d3e0*/  ULDC UR4, c[0x0][0x228] ;  /* 0x00008a0000047ab9 */ /* 0x000fe40000000800 */
[----:B0-----:R-:W3:Y:S01]  /*16d3f0*/  LDL.LU.64 R12, [R1+0x1c78] ;  /* 0x001c7800010c7983 */ /* 0x001ee20000300a00 */
[----:B------:R-:W-:-:S09]  /*16d400*/  PRMT R59, R55, 0x7770, RZ ;  /* 0x00007770373b7816 */ /* 0x000fd200000000ff */
        /* <DEDUP_REMOVED lines=9> */
[----:B------:R-:W-:Y:S01]  /*16d4a0*/  PRMT R59, R55, 0x7772, RZ ;  /* 0x00007772373b7816 */ /* 0x000fe200000000ff */
[----:B------:R-:W3:Y:S01]  /*16d4b0*/  LDL.LU R54, [R1+0x1c4] ;  /* 0x0001c40001367983 */ /* 0x000ee20000300800 */
[----:B------:R-:W-:Y:S01]  /*16d4c0*/  ISETP.LT.AND P5, PT, R6, UR4, !P5 ;  /* 0x0000000406007c0c */ /* 0x000fe2000efa1270 */
[----:B------:R-:W-:-:S08]  /*16d4d0*/  ULDC UR4, c[0x0][0x228] ;  /* 0x00008a0000047ab9 */ /* 0x000fd00000000800 */
[----:B--2---:R0:W-:Y:S04]  /*16d4e0*/  @P6 STG.E.U8 desc[UR32][R26.64], R59 ;  /* 0x0000003b1a006986 */ /* 0x0041e8000c101120 */
[----:B0-----:R-:W2:Y:S01]  /*16d4f0*/  LDL.LU.64 R26, [R1+0x1c60] ;  /* 0x001c6000011a7983 */ /* 0x001ea20000300a00 */
[----:B------:R-:W-:-:S05]  /*16d500*/  PRMT R59, R55, 0x7773, RZ ;  /* 0x00007773373b7816 */ /* 0x000fca00000000ff */
[----:B----4-:R0:W-:Y:S04]  /*16d510*/  @P5 STG.E.U8 desc[UR32][R24.64], R59 ;  /* 0x0000003b18005986 */ /* 0x0101e8000c101120 */
[----:B0-----:R-:W4:Y:S01]  /*16d520*/  LDL.LU.64 R24, [R1+0x1c58] ;  /* 0x001c580001187983 */ /* 0x001f220000300a00 */
[----:B------:R-:W-:-:S05]  /*16d530*/  VIADD R59, R9, 0x2 ;  /* 0x00000002093b7836 */ /* 0x000fca0000000000 */
[----:B------:R-:W-:-:S04]  /*16d540*/  ISETP.GE.AND P5, PT, R59, UR27, PT ;  /* 0x0000001b3b007c0c */ /* 0x000fc8000bfa6270 */
[----:B------:R-:W-:Y:S01]  /*16d550*/  ISETP.LT.AND P6, PT, R21, UR4, !P5 ;  /* 0x0000000415007c0c */ /* 0x000fe2000efc1270 */
[----:B------:R-:W-:Y:S01]  /*16d560*/  ULDC UR4, c[0x0][0x228] ;  /* 0x00008a0000047ab9 */ /* 0x000fe20000000800 */
[C---:B------:R-:W-:Y:S02]  /*16d570*/  PRMT R8, R7.reuse, 0x7770, RZ ;  /* 0x0000777007087816 */ /* 0x040fe400000000ff */
[----:B------:R-:W-:-:S09]  /*16d580*/  PRMT R59, R7, 0x7771, RZ ;  /* 0x00007771073b7816 */ /* 0x000fd200000000ff */
[----:B---3--:R0:W-:Y:S01]  /*16d590*/  @P6 STG.E.U8 desc[UR32][R22.64], R8 ;  /* 0x0000000816006986 */ /* 0x0081e2000c101120 */
[----:B------:R-:W-:Y:S01]  /*16d5a0*/  ISETP.LT.AND P6, PT, R16, UR4, !P5 ;  /* 0x0000000410007c0c */ /* 0x000fe2000efc1270 */
[----:B------:R-:W-:Y:S02]  /*16d5b0*/  ULDC UR4, c[0x0][0x228] ;  /* 0x00008a0000047ab9 */ /* 0x000fe40000000800 */
[----:B0-----:R-:W3:Y:S10]  /*16d5c0*/  LDL.LU.64 R22, [R1+0x1c50] ;  /* 0x001c500001167983 */ /* 0x001ef40000300a00 */
[----:B------:R0:W-:Y:S01]  /*16d5d0*/  @P6 STG.E.U8 desc[UR32][R12.64], R59 ;  /* 0x0000003b0c006986 */ /* 0x0001e2000c101120 */
[----:B------:R-:W-:Y:S01]  /*16d5e0*/  ISETP.LT.AND P6, PT, R17, UR4, !P5 ;  /* 0x0000000411007c0c */ /* 0x000fe2000efc1270 */
[----:B------:R-:W-:-:S02]  /*16d5f0*/  ULDC UR4, c[0x0][0x228] ;  /* 0x00008a0000047ab9 */ /* 0x000fc40000000800 */
[----:B0-----:R-:W3:Y:S01]  /*16d600*/  LDL.LU.64 R12, [R1+0x1c48] ;  /* 0x001c4800010c7983 */ /* 0x001ee20000300a00 */
[----:B------:R-:W-:-:S03]  /*16d610*/  PRMT R59, R7, 0x7772, RZ ;  /* 0x00007772073b7816 */ /* 0x000fc600000000ff */
[----:B------:R-:W3:Y:S06]  /*16d620*/  LDL.LU R55, [R1+0x1b4] ;  /* 0x0001b40001377983 */ /* 0x000eec0000300800 */
[----:B------:R0:W-:Y:S04]  /*16d630*/  @P6 STG.E.U8 desc[UR32][R18.64], R59 ;  /* 0x0000003b12006986 */ /* 0x0001e8000c101120 */
[----:B0-----:R-:W3:Y:S01]  /*16d640*/  LDL.LU.64 R18, [R1+0x1c40] ;  /* 0x001c400001127983 */ /* 0x001ee20000300a00 */
[----:B------:R-:W-:Y:S01]  /*16d650*/  ISETP.LT.AND P6, PT, R15, UR4, !P5 ;  /* 0x000000040f007c0c */ /* 0x000fe2000efc1270 */
[----:B------:R-:W-:-:S02]  /*16d660*/  ULDC UR4, c[0x0][0x228] ;  /* 0x00008a0000047ab9 */ /* 0x000fc40000000800 */
[----:B------:R-:W3:Y:S01]  /*16d670*/  LDL.LU.64 R30, [R1+0x1c38] ;  /* 0x001c3800011e7983 */ /* 0x000ee20000300a00 */
[----:B------:R-:W-:-:S09]  /*16d680*/  PRMT R59, R7, 0x7773, RZ ;  /* 0x00007773073b7816 */ /* 0x000fd200000000ff */
        /* <DEDUP_REMOVED lines=13> */
[----:B------:R-:W-:Y:S01]  /*16d760*/  ISETP.LT.AND P6, PT, R52, UR4, !P5 ;  /* 0x0000000434007c0c */ /* 0x000fe2000efc1270 */
[----:B------:R-:W-:Y:S01]  /*16d770*/  ULDC UR4, c[0x0][0x228] ;  /* 0x00008a0000047ab9 */ /* 0x000fe20000000800 */
[----:B------:R-:W-:-:S11]  /*16d780*/  PRMT R59, R54, 0x7772, RZ ;  /* 0x00007772363b7816 */ /* 0x000fd600000000ff */
[----:B---3--:R0:W-:Y:S01]  /*16d790*/  @P6 STG.E.U8 desc[UR32][R22.64], R59 ;  /* 0x0000003b16006986 */ /* 0x0081e2000c101120 */
        /* <DEDUP_REMOVED lines=15> */
[----:B------:R0:W-:Y:S01]  /*16d890*/  @P6 STG.E.U8 desc[UR32][R30.64], R59 ;  /* 0x0000003b1e006986 */ /* 0x0001e2000c101120 */
[----:B------:R-:W-:Y:S01]  /*16d8a0*/  ISETP.LT.AND P6, PT, R51, UR4, !P5 ;  /* 0x0000000433007c0c */ /* 0x000fe2000efc1270 */
[----:B------:R-:W-:Y:S01]  /*16d8b0*/  ULDC UR4, c[0x0][0x228] ;  /* 0x00008a0000047ab9 */ /* 0x000fe20000000800 */
[----:B0-----:R-:W-:-:S11]  /*16d8c0*/  PRMT R59, R55, 0x7772, RZ ;  /* 0x00007772373b7816 */ /* 0x001fd600000000ff */
[----:B------:R0:W-:Y:S04]  /*16d8d0*/  @P6 STG.E.U8 desc[UR32][R28.64], R59 ;  /* 0x0000003b1c006986 */ /* 0x0001e8000c101120 */
[----:B0-----:R-:W3:Y:S01]  /*16d8e0*/  LDL.LU.64 R28, [R1+0x1c08] ;  /* 0x001c0800011c7983 */ /* 0x001ee20000300a00 */
[----:B------:R-:W-:Y:S01]  /*16d8f0*/  ISETP.LT.AND P6, PT, R4, UR24, !P5 ;  /* 0x0000001804007c0c */ /* 0x000fe2000efc1270 */
[----:B------:R-:W-:Y:S01]  /*16d900*/  ULDC.64 UR24, c[0x0][0x228] ;  /* 0x00008a0000187ab9 */ /* 0x000fe20000000a00 */
[----:B------:R-:W-:-:S11]  /*16d910*/  PRMT R59, R55, 0x7773, RZ ;  /* 0x00007773373b7816 */ /* 0x000fd600000000ff */
[----:B--2---:R0:W-:Y:S01]  /*16d920*/  @P6 STG.E.U8 desc[UR32][R26.64], R59 ;  /* 0x0000003b1a006986 */ /* 0x0041e2000c101120 */
[----:B------:R-:W-:Y:S01]  /*16d930*/  ISETP.LT.AND P6, PT, R5, UR4, !P5 ;  /* 0x0000000405007c0c */ /* 0x000fe2000efc1270 */
[----:B------:R-:W-:Y:S02]  /*16d940*/  ULDC UR4, c[0x0][0x228] ;  /* 0x00008a0000047ab9 */ /* 0x000fe40000000800 */
[----:B0-----:R-:W2:Y:S01]  /*16d950*/  LDL.LU.64 R26, [R1+0x1c00] ;  /* 0x001c0000011a7983 */ /* 0x001ea20000300a00 */
[----:B------:R-:W-:-:S09]  /*16d960*/  PRMT R59, R7, 0x7770, RZ ;  /* 0x00007770073b7816 */ /* 0x000fd200000000ff */
        /* <DEDUP_REMOVED lines=9> */
[----:B------:R-:W-:-:S03]  /*16da00*/  PRMT R59, R7, 0x7772, RZ ;  /* 0x00007772073b7816 */ /* 0x000fc600000000ff */
[----:B------:R-:W3:Y:S01]  /*16da10*/  LDL.LU R55, [R1+0x184] ;  /* 0x0001840001377983 */ /* 0x000ee20000300800 */
[----:B------:R-:W-:Y:S01]  /*16da20*/  ISETP.LT.AND P5, PT, R6, UR4, !P5 ;  /* 0x0000000406007c0c */ /* 0x000fe2000efa1270 */
[----:B------:R-:W-:-:S04]  /*16da30*/  ULDC UR4, c[0x0][0x228] ;  /* 0x00008a0000047ab9 */ /* 0x000fc80000000800 */
        /* <DEDUP_REMOVED lines=24> */
[----:B------:R-:W-:-:S02]  /*16dbc0*/  ULDC UR4, c[0x0][0x228] ;  /* 0x00008a0000047ab9 */ /* 0x000fc40000000800 */
[----:B------:R-:W4:Y:S01]  /*16dbd0*/  LDL.LU.64 R30, [R1+0x1bc0] ;  /* 0x001bc000011e7983 */ /* 0x000f220000300a00 */
[----:B------:R-:W-:-:S09]  /*16dbe0*/  PRMT R59, R54, 0x7773, RZ ;  /* 0x00007773363b7816 */ /* 0x000fd200000000ff */
        /* <DEDUP_REMOVED lines=32> */
[----:B------:R0:W-:Y:S01]  /*16ddf0*/  @P6 STG.E.U8 desc[UR32][R30.64], R59 ;  /* 0x0000003b1e006986 */ /* 0x0001e2000c101120 */
[----:B------:R-:W-:Y:S01]  /*16de00*/  ISETP.LT.AND P6, PT, R51, UR4, !P5 ;  /* 0x0000000433007c0c */ /* 0x000fe2000efc1270 */
[----:B------:R-:W-:Y:S01]  /*16de10*/  ULDC UR4, c[0x0][0x228] ;  /* 0x00008a0000047ab9 */ /* 0x000fe20000000800 */
[----:B0-----:R-:W-:-:S11]  /*16de20*/  PRMT R59, R7, 0x7772, RZ ;  /* 0x00007772073b7816 */ /* 0x001fd600000000ff */
[----:B---3--:R0:W-:Y:S01]  /*16de30*/  @P6 STG.E.U8 desc[UR32][R22.64], R59 ;  /* 0x0000003b16006986 */ /* 0x0081e2000c101120 */
        /* <DEDUP_REMOVED lines=158> */
[----:B------:R-:W-:Y:S01]  /*16e820*/  ULDC UR4, c[0x0][0x228] ;  /* 0x00008a0000047ab9 */ /* 0x000fe20000000800 */
[----:B0-----:R-:W-:Y:S01]  /*16e830*/  PRMT R59, R55, 0x7770, RZ ;  /* 0x00007770373b7816 */ /* 0x001fe200000000ff */
[----:B------:R-:W2:Y:S10]  /*16e840*/  LDL.LU.64 R26, [R1+0x1a28] ;  /* 0x001a2800011a7983 */ /* 0x000eb40000300a00 */
[----:B----4-:R0:W-:Y:S01]  /*16e850*/  @P6 STG.E.U8 desc[UR32][R24.64], R59 ;  /* 0x0000003b18006986 */ /* 0x0101e2000c101120 */
[----:B------:R-:W-:Y:S01]  /*16e860*/  ISETP.LT.AND P6, PT, R61, UR4, !P5 ;  /* 0x000000043d007c0c */ /* 0x000fe2000efc1270 */
[----:B------:R-:W-:-:S02]  /*16e870*/  ULDC UR4, c[0x0][0x228] ;  /* 0x00008a0000047ab9 */ /* 0x000fc40000000800 */
        /* <DEDUP_REMOVED lines=25> */
[----:B------:R-:W-:Y:S02]  /*16ea10*/  ULDC UR4, c[0x0][0x228] ;  /* 0x00008a0000047ab9 */ /* 0x000fe40000000800 */
[----:B------:R-:W-:Y:S01]  /*16ea20*/  ISETP.LT.AND P5, PT, R6, UR4, !P5 ;  /* 0x0000000406007c0c */ /* 0x000fe2000efa1270 */
[----:B------:R-:W3:Y:S01]  /*16ea30*/  LDL.LU R55, [R1+0x1cc] ;  /* 0x0001cc0001377983 */ /* 0x000ee20000300800 */
[----:B------:R-:W-:Y:S01]  /*16ea40*/  PRMT R59, R7, 0x7772, RZ ;  /* 0x00007772073b7816 */ /* 0x000fe200000000ff */
[----:B------:R-:W-:-:S07]  /*16ea50*/  ULDC UR4, c[0x0][0x228] ;  /* 0x00008a0000047ab9 */ /* 0x000fce0000000800 */
[----:B--2---:R0:W-:Y:S02]  /*16ea60*/  @P6 STG.E.U8 desc[UR32][R26.64], R59 ;  /* 0x0000003b1a006986 */ /* 0x0041e4000c101120 */
[----:B0-----:R-:W-:Y:S02]  /*16ea70*/  PRMT R59, R7, 0x7773, RZ ;  /* 0x00007773073b7816 */ /* 0x001fe400000000ff */
[----:B------:R-:W2:Y:S04]  /*16ea80*/  LDL.LU.64 R26, [R1+0x1a00] ;  /* 0x001a0000011a7983 */ /* 0x000ea80000300a00 */
[----:B----4-:R0:W-:Y:S02]  /*16ea90*/  @P5 STG.E.U8 desc[UR32][R24.64], R59 ;  /* 0x0000003b18005986 */ /* 0x0101e4000c101120 */
[----:B0-----:R-:W-:-:S02]  /*16eaa0*/  VIADD R59, R9, 0x6 ;  /* 0x00000006093b7836 */ /* 0x001fc40000000000 */
[----:B------:R-:W4:Y:S03]  /*16eab0*/  LDL.LU.64 R24, [R1+0x19f8] ;  /* 0x0019f80001187983 */ /* 0x000f260000300a00 */
        /* <DEDUP_REMOVED lines=32> */
[----:B----4-:R0:W-:Y:S01]  /*16ecc0*/  @P6 STG.E.U8 desc[UR32][R24.64], R59 ;  /* 0x0000003b18006986 */ /* 0x0101e2000c101120 */
[----:B------:R-:W-:Y:S01]  /*16ecd0*/  ISETP.LT.AND P6, PT, R52, UR4, !P5 ;  /* 0x0000000434007c0c */ /* 0x000fe2000efc1270 */
[----:B------:R-:W-:Y:S02]  /*16ece0*/  ULDC UR4, c[0x0][0x228] ;  /* 0x00008a0000047ab9 */ /* 0x000fe40000000800 */
[----:B0-----:R-:W4:Y:S01]  /*16ecf0*/  LDL.LU.64 R24, [R1+0x13e8] ;  /* 0x0013e80001187983 */ /* 0x001f220000300a00 */
        /* <DEDUP_REMOVED lines=40> */
[----:B------:R-:W-:-:S03]  /*16ef80*/  PRMT R59, R54, 0x7772, RZ ;  /* 0x00007772363b7816 */ /* 0x000fc600000000ff */
[----:B------:R-:W3:Y:S06]  /*16ef90*/  LDL.LU R7, [R1+0x18c] ;  /* 0x00018c0001077983 */ /* 0x000eec0000300800 */
[----:B------:R0:W-:Y:S01]  /*16efa0*/  @P6 STG.E.U8 desc[UR32][R12.64], R59 ;  /* 0x0000003b0c006986 */ /* 0x0001e2000c101120 */
[----:B------:R-:W-:Y:S01]  /*16efb0*/  ISETP.LT.AND P5, PT, R6, UR4, !P5 ;  /* 0x0000000406007c0c */ /* 0x000fe2000efa1270 */
[----:B------:R-:W-:Y:S02]  /*16efc0*/  ULDC UR4, c[0x0][0x228] ;  /* 0x00008a0000047ab9 */ /* 0x000fe40000000800 */
[----:B0-----:R-:W3:Y:S01]  /*16efd0*/  LDL.LU.64 R12, [R1+0x13b0] ;  /* 0x0013b000010c7983 */ /* 0x001ee20000300a00 */
[----:B------:R-:W-:-:S09]  /*16efe0*/  PRMT R59, R54, 0x7773, RZ ;  /* 0x00007773363b7816 */ /* 0x000fd200000000ff */
[----:B------:R0:W-:Y:S02]  /*16eff0*/  @P5 STG.E.U8 desc[UR32][R18.64], R59 ;  /* 0x0000003b12005986 */ /* 0x0001e4000c101120 */
[----:B0-----:R-:W-:Y:S02]  /*16f000*/  VIADD R59, R9, 0x7 ;  /* 0x00000007093b7836 */ /* 0x001fe40000000000 */
[----:B------:R-:W3:Y:S03]  /*16f010*/  LDL.LU.64 R18, [R1+0x13a8] ;  /* 0x0013a80001127983 */ /* 0x000ee60000300a00 */
        /* <DEDUP_REMOVED lines=19> */
[----:B------:R-:W-:-:S03]  /*16f150*/  PRMT R59, R55, 0x7773, RZ ;  /* 0x00007773373b7816 */ /* 0x000fc600000000ff */
[----:B------:R-:W4:Y:S06]  /*16f160*/  LDL.LU.64 R30, [R1+0xfa0] ;  /* 0x000fa000011e7983 */ /* 0x000f2c0000300a00 */
[----:B---3--:R0:W-:Y:S01]  /*16f170*/  @P6 STG.E.U8 desc[UR32][R22.64], R59 ;  /* 0x0000003b16006986 */ /* 0x0081e2000c101120 */
[----:B------:R-:W-:Y:S01]  /*16f180*/  ISETP.LT.AND P6, PT, R48, UR4, !P5 ;  /* 0x0000000430007c0c */ /* 0x000fe2000efc1270 */
[----:B------:R-:W-:Y:S01]  /*16f190*/  ULDC UR4, c[0x0][0x228] ;  /* 0x00008a0000047ab9 */ /* 0x000fe20000000800 */
[----:B0-----:R-:W-:-:S11]  /*16f1a0*/  PRMT R59, R7, 0x7770, RZ ;  /* 0x00007770073b7816 */ /* 0x001fd600000000ff */
[----:B------:R0:W-:Y:S04]  /*16f1b0*/  @P6 STG.E.U8 desc[UR32][R12.64], R59 ;  /* 0x0000003b0c006986 */ /* 0x0001e8000c101120 */
[----:B0-----:R-:W3:Y:S01]  /*16f1c0*/  LDL.LU.64 R12, [R1+0xf88] ;  /* 0x000f8800010c7983 */ /* 0x001ee20000300a00 */
[----:B------:R-:W-:Y:S01]  /*16f1d0*/  ISETP.LT.AND P6, PT, R49, UR4, !P5 ;  /* 0x0000000431007c0c */ /* 0x000fe2000efc1270 */
[----:B------:R-:W-:Y:S02]  /*16f1e0*/  ULDC UR4, c[0x0][0x228] ;  /* 0x00008a0000047ab9 */ /* 0x000fe40000000800 */
[----:B------:R-:W3:Y:S01]  /*16f1f0*/  LDL.LU.64 R22, [R1+0xf80] ;  /* 0x000f800001167983 */ /* 0x000ee20000300a00 */
[----:B------:R-:W-:-:S03]  /*16f200*/  PRMT R59, R7, 0x7771, RZ ;  /* 0x00007771073b7816 */ /* 0x000fc600000000ff */
[----:B------:R-:W3:Y:S06]  /*16f210*/  LDL.LU R55, [R1+0x16c] ;  /* 0x00016c0001377983 */ /* 0x000eec0000300800 */
        /* <DEDUP_REMOVED lines=75> */
[----:B0-----:R-:W3:Y:S04]  /*16f6d0*/  LDL.LU.64 R28, [R1+0xf18] ;  /* 0x000f1800011c7983 */ /* 0x001ee80000300a00 */
[----:B------:R-:W3:Y:S01]  /*16f6e0*/  LDL.LU.64 R30, [R1+0xf10] ;  /* 0x000f1000011e7983 */ /* 0x000ee20000300a00 */
        /* <DEDUP_REMOVED lines=21> */
[----:B------:R-:W-:Y:S01]  /*16f840*/  ULDC UR4, c[0x0][0x228] ;  /* 0x00008a0000047ab9 */ /* 0x000fe20000000800 */
[----:B0-----:R-:W-:Y:S01]  /*16f850*/  PRMT R59, R55, 0x7770, RZ ;  /* 0x00007770373b7816 */ /* 0x001fe200000000ff */
[----:B------:R-:W3:Y:S10]  /*16f860*/  LDL.LU.64 R22, [R1+0xea8] ;  /* 0x000ea80001167983 */ /* 0x000ef40000300a00 */
[----:B------:R0:W-:Y:S01]  /*16f870*/  @P6 STG.E.U8 desc[UR32][R18.64], R59 ;  /* 0x0000003b12006986 */ /* 0x0001e2000c101120 */
[----:B------:R-:W-:Y:S01]  /*16f880*/  ISETP.LT.AND P6, PT, R61, UR4, !P5 ;  /* 0x000000043d007c0c */ /* 0x000fe2000efc1270 */
[----:B------:R-:W-:-:S02]  /*16f890*/  ULDC UR4, c[0x0][0x228] ;  /* 0x00008a0000047ab9 */ /* 0x000fc40000000800 */
[----:B0-----:R-:W3:Y:S01]  /*16f8a0*/  LDL.LU.64 R18, [R1+0xc58] ;  /* 0x000c580001127983 */ /* 0x001ee20000300a00 */
[----:B------:R-:W-:-:S09]  /*16f8b0*/  PRMT R59, R55, 0x7771, RZ ;  /* 0x00007771373b7816 */ /* 0x000fd200000000ff */
[----:B------:R0:W-:Y:S01]  /*16f8c0*/  @P6 STG.E.U8 desc[UR32][R28.64], R59 ;  /* 0x0000003b1c006986 */ /* 0x0001e2000c101120 */
[----:B------:R-:W-:Y:S01]  /*16f8d0*/  ISETP.LT.AND P6, PT, R51, UR4, !P5 ;  /* 0x0000000433007c0c */ /* 0x000fe2000efc1270 */
[----:B------:R-:W-:Y:S01]  /*16f8e0*/  ULDC UR4, c[0x0][0x228] ;  /* 0x00008a0000047ab9 */ /* 0x000fe20000000800 */
[C---:B0-----:R-:W-:Y:S01]  /*16f8f0*/  PRMT R59, R55.reuse, 0x7772, RZ ;  /* 0x00007772373b7816 */ /* 0x041fe200000000ff */
[----:B------:R-:W3:Y:S04]  /*16f900*/  LDL.LU.64 R28, [R1+0x81b8] ;  /* 0x0081b800011c7983 */ /* 0x000ee80000300a00 */
[----:B------:R-:W3:Y:S06]  /*16f910*/  LDL.LU R10, [R1+0x110] ;  /* 0x00011000010a7983 */ /* 0x000eec0000300800 */
[----:B------:R0:W-:Y:S02]  /*16f920*/  @P6 STG.E.U8 desc[UR32][R30.64], R59 ;  /* 0x0000003b1e006986 */ /* 0x0001e4000c101120 */
[----:B0-----:R-:W-:-:S02]  /*16f930*/  PRMT R59, R55, 0x7773, RZ ;  /* 0x00007773373b7816 */ /* 0x001fc400000000ff */
[----:B------:R-:W3:Y:S01]  /*16f940*/  LDL.LU.64 R54, [R1+0xea0] ;  /* 0x000ea00001367983 */ /* 0x000ee20000300a00 */
[----:B------:R-:W-:Y:S01]  /*16f950*/  ISETP.LT.AND P6, PT, R4, UR24, !P5 ;  /* 0x0000001804007c0c */ /* 0x000fe2000efc1270 */
[----:B------:R-:W-:-:S12]  /*16f960*/  ULDC.64 UR24, c[0x0][0x228] ;  /* 0x00008a0000187ab9 */ /* 0x000fd80000000a00 */
[----:B--2---:R0:W-:Y:S01]  /*16f970*/  @P6 STG.E.U8 desc[UR32][R26.64], R59 ;  /* 0x0000003b1a006986 */ /* 0x0041e2000c101120 */
[----:B------:R-:W-:Y:S01]  /*16f980*/  ISETP.LT.AND P6, PT, R5, UR4, !P5 ;  /* 0x0000000405007c0c */ /* 0x000fe2000efc1270 */
[----:B------:R-:W-:Y:S01]  /*16f990*/  ULDC UR4, c[0x0][0x228] ;  /* 0x00008a0000047ab9 */ /* 0x000fe20000000800 */
[----:B0-----:R-:W-:-:S11]  /*16f9a0*/  PRMT R59, R8, 0x7770, RZ ;  /* 0x00007770083b7816 */ /* 0x001fd600000000ff */
[----:B----4-:R0:W-:Y:S04]  /*16f9b0*/  @P6 STG.E.U8 desc[UR32][R24.64], R59 ;  /* 0x0000003b18006986 */ /* 0x0101e8000c101120 */
[----:B0-----:R-:W2:Y:S01]  /*16f9c0*/  LDL.LU.64 R24, [R1+0xe98] ;  /* 0x000e980001187983 */ /* 0x001ea20000300a00 */
[----:B------:R-:W-:Y:S01]  /*16f9d0*/  ISETP.LT.AND P6, PT, R11, UR4, !P5 ;  /* 0x000000040b007c0c */ /* 0x000fe2000efc1270 */
[----:B------:R-:W-:Y:S02]  /*16f9e0*/  ULDC UR4, c[0x0][0x228] ;  /* 0x00008a0000047ab9 */ /* 0x000fe40000000800 */
[----:B------:R-:W4:Y:S01]  /*16f9f0*/  LDL.LU.64 R30, [R1+0xe90] ;  /* 0x000e9000011e7983 */ /* 0x000f220000300a00 */
[----:B------:R-:W-:-:S09]  /*16fa00*/  PRMT R59, R8, 0x7771, RZ ;  /* 0x00007771083b7816 */ /* 0x000fd200000000ff */
[----:B---3--:R0:W-:Y:S04]  /*16fa10*/  @P6 STG.E.U8 desc[UR32][R12.64], R59 ;  /* 0x0000003b0c006986 */ /* 0x0081e8000c101120 */
[----:B0-----:R-:W3:Y:S04]  /*16fa20*/  LDL.LU.64 R12, [R1+0xe88] ;  /* 0x000e8800010c7983 */ /* 0x001ee80000300a00 */
[----:B------:R-:W3:Y:S01]  /*16fa30*/  LDL.LU R7, [R1+0x100] ;  /* 0x0001000001077983 */ /* 0x000ee20000300800 */
[----:B------:R-:W-:Y:S01]  /*16fa40*/  ISETP.LT.AND P6, PT, R60, UR4, !P5 ;  /* 0x000000043c007c0c */ /* 0x000fe2000efc1270 */
[----:B------:R-:W-:-:S02]  /*16fa50*/  ULDC UR4, c[0x0][0x228] ;  /* 0x00008a0000047ab9 */ /* 0x000fc40000000800 */
[----:B------:R-:W3:Y:S01]  /*16fa60*/  LDL.LU.64 R26, [R1+0xe80] ;  /* 0x000e8000011a7983 */ /* 0x000ee20000300a00 */
[----:B------:R-:W-:Y:S01]  /*16fa70*/  ISETP.LT.AND P5, PT, R6, UR4, !P5 ;  /* 0x0000000406007c0c */ /* 0x000fe2000efa1270 */
[----:B------:R-:W-:Y:S01]  /*16fa80*/  ULDC UR4, c[0x0][0x228] ;  /* 0x00008a0000047ab9 */ /* 0x000fe20000000800 */
[----:B------:R-:W-:-:S07]  /*16fa90*/  PRMT R59, R8, 0x7772, RZ ;  /* 0x00007772083b7816 */ /* 0x000fce00000000ff */
[----:B------:R0:W-:Y:S02]  /*16faa0*/  @P6 STG.E.U8 desc[UR32][R22.64], R59 ;  /* 0x0000003b16006986 */ /* 0x0001e4000c101120 */
[----:B0-----:R-:W-:Y:S02]  /*16fab0*/  PRMT R59, R8, 0x7773, RZ ;  /* 0x00007773083b7816 */ /* 0x001fe400000000ff */
[----:B------:R-:W3:Y:S04]  /*16fac0*/  LDL.LU.64 R22, [R1+0xe78] ;  /* 0x000e780001167983 */ /* 0x000ee80000300a00 */
[----:B------:R0:W-:Y:S02]  /*16fad0*/  @P5 STG.E.U8 desc[UR32][R18.64], R59 ;  /* 0x0000003b12005986 */ /* 0x0001e4000c101120 */
[----:B0-----:R-:W-:-:S02]  /*16fae0*/  VIADD R59, R9, 0x9 ;  /* 0x00000009093b7836 */ /* 0x001fc40000000000 */
        /* <DEDUP_REMOVED lines=10> */
[----:B------:R-:W3:Y:S10]  /*16fb90*/  LDL.LU R8, [R1+0xf0] ;  /* 0x0000f00001087983 */ /* 0x000ef40000300800 */
[----:B--2---:R0:W-:Y:S01]  /*16fba0*/  @P6 STG.E.U8 desc[UR32][R24.64], R59 ;  /* 0x0000003b18006986 */ /* 0x0041e2000c101120 */
[----:B------:R-:W-:Y:S01]  /*16fbb0*/  ISETP.LT.AND P6, PT, R17, UR4, !P5 ;  /* 0x0000000411007c0c */ /* 0x000fe2000efc1270 */
[----:B------:R-:W-:-:S02]  /*16fbc0*/  ULDC UR4, c[0x0][0x228] ;  /* 0x00008a0000047ab9 */ /* 0x000fc40000000800 */
        /* <DEDUP_REMOVED lines=40> */
[----:B------:R-:W-:Y:S01]  /*16fe50*/  ULDC UR4, c[0x0][0x228] ;  /* 0x00008a0000047ab9 */ /* 0x000fe20000000800 */
[----:B0-----:R-:W-:Y:S01]  /*16fe60*/  PRMT R59, R8, 0x7772, RZ ;  /* 0x00007772083b7816 */ /* 0x001fe200000000ff */
[----:B------:R-:W4:Y:S10]  /*16fe70*/  LDL.LU.64 R30, [R1+0x81b0] ;  /* 0x0081b000011e7983 */ /* 0x000f340000300a00 */
[----:B---3--:R0:W-:Y:S01]  /*16fe80*/  @P6 STG.E.U8 desc[UR32][R12.64], R59 ;  /* 0x0000003b0c006986 */ /* 0x0081e2000c101120 */
[----:B------:R-:W-:Y:S01]  /*16fe90*/  ISETP.LT.AND P6, PT, R4, UR26, !P5 ;  /* 0x0000001a04007c0c */ /* 0x000fe2000efc1270 */
[----:B------:R-:W-:-:S02]  /*16fea0*/  ULDC.64 UR26, c[0x0][0x228] ;  /* 0x00008a00001a7ab9 */ /* 0x000fc40000000a00 */
[----:B0-----:R-:W3:Y:S01]  /*16feb0*/  LDL.LU.64 R12, [R1+0xdb8] ;  /* 0x000db800010c7983 */ /* 0x001ee20000300a00 */
[----:B------:R-:W-:-:S09]  /*16fec0*/  PRMT R59, R8, 0x7773, RZ ;  /* 0x00007773083b7816 */ /* 0x000fd200000000ff */
[----:B------:R0:W-:Y:S01]  /*16fed0*/  @P6 STG.E.U8 desc[UR32][R26.64], R59 ;  /* 0x0000003b1a006986 */ /* 0x0001e2000c101120 */
[----:B------:R-:W-:Y:S01]  /*16fee0*/  ISETP.LT.AND P6, PT, R5, UR4, !P5 ;  /* 0x0000000405007c0c */ /* 0x000fe2000efc1270 */
[----:B------:R-:W-:Y:S02]  /*16fef0*/  ULDC UR4, c[0x0][0x228] ;  /* 0x00008a0000047ab9 */ /* 0x000fe40000000800 */
[----:B0-----:R-:W4:Y:S01]  /*16ff00*/  LDL.LU.64 R26, [R1+0xdb0] ;  /* 0x000db000011a7983 */ /* 0x001f220000300a00 */
        /* <DEDUP_REMOVED lines=10> */
[----:B------:R-:W-:-:S03]  /*16ffb0*/  PRMT R59, R56, 0x7772, RZ ;  /* 0x00007772383b7816 */ /* 0x000fc600000000ff */
[----:B------:R-:W4:Y:S06]  /*16ffc0*/  LDL.LU R14, [R1+0x144] ;  /* 0x00014400010e7983 */ /* 0x000f2c0000300800 */
[----:B------:R0:W-:Y:S04]  /*16ffd0*/  @P6 STG.E.U8 desc[UR32][R54.64], R59 ;  /* 0x0000003b36006986 */ /* 0x0001e8000c101120 */
[----:B0-----:R-:W4:Y:S01]  /*16ffe0*/  LDL.LU.64 R54, [R1+0xd98] ;  /* 0x000d980001367983 */ /* 0x001f220000300a00 */
[----:B------:R-:W-:Y:S01]  /*16fff0*/  ISETP.LT.AND P5, PT, R6, UR4, !P5 ;  /* 0x0000000406007c0c */ /* 0x000fe2000efa1270 */
[----:B------:R-:W-:Y:S01]  /*170000*/  ULDC UR4, c[0x0][0x228] ;  /* 0x00008a0000047ab9 */ /* 0x000fe20000000800 */
[----:B------:R-:W-:-:S02]  /*170010*/  PRMT R59, R56, 0x7773, RZ ;  /* 0x00007773383b7816 */ /* 0x000fc400000000ff */
[----:B------:R-:W4:Y:S09]  /*170020*/  LDL.LU R56, [R1+0x81a8] ;  /* 0x0081a80001387983 */ /* 0x000f320000300800 */
[----:B--2---:R0:W-:Y:S02]  /*170030*/  @P5 STG.E.U8 desc[UR32][R24.64], R59 ;  /* 0x0000003b18005986 */ /* 0x0041e4000c101120 */
[----:B0-----:R-:W-:-:S02]  /*170040*/  VIADD R59, R9, 0xa ;  /* 0x0000000a093b7836 */ /* 0x001fc40000000000 */
[----:B------:R-:W2:Y:S03]  /*170050*/  LDL.LU.64 R24, [R1+0xd90] ;  /* 0x000d900001187983 */ /* 0x000ea60000300a00 */
        /* <DEDUP_REMOVED lines=8> */
[----:B0-----:R-:W3:Y:S04]  /*1700e0*/  LDL.LU.64 R12, [R1+0xd88] ;  /* 0x000d8800010c7983 */ /* 0x001ee80000300a00 */
[----:B------:R-:W3:Y:S06]  /*1700f0*/  LDL.LU.64 R8, [R1+0xd80] ;  /* 0x000d800001087983 */ /* 0x000eec0000300a00 */
[----:B----4-:R0:W-:Y:S01]  /*170100*/  @P6 STG.E.U8 desc[UR32][R26.64], R59 ;  /* 0x0000003b1a006986 */ /* 0x0101e2000c101120 */
[----:B------:R-:W-:Y:S01]  /*170110*/  ISETP.LT.AND P6, PT, R17, UR4, !P5 ;  /* 0x0000000411007c0c */ /* 0x000fe2000efc1270 */
[----:B------:R-:W-:-:S02]  /*170120*/  ULDC UR4, c[0x0][0x228] ;  /* 0x00008a0000047ab9 */ /* 0x000fc40000000800 */
[----:B------:R-:W4:Y:S01]  /*170130*/  LDL.LU R10, [R1+0x134] ;  /* 0x00013400010a7983 */ /* 0x000f220000300800 */
[----:B0-----:R-:W-:-:S03]  /*170140*/  PRMT R59, R7, 0x7772, RZ ;  /* 0x00007772073b7816 */ /* 0x001fc600000000ff */
[----:B------:R-:W4:Y:S06]  /*170150*/  LDL.LU.64 R26, [R1+0xd78] ;  /* 0x000d7800011a7983 */ /* 0x000f2c0000300a00 */
[----:B------:R0:W-:Y:S01]  /*170160*/  @P6 STG.E.U8 desc[UR32][R22.64], R59 ;  /* 0x0000003b16006986 */ /* 0x0001e2000c101120 */
[----:B------:R-:W-:Y:S01]  /*170170*/  ISETP.LT.AND P6, PT, R15, UR4, !P5 ;  /* 0x000000040f007c0c */ /* 0x000fe2000efc1270 */
[----:B------:R-:W-:Y:S01]  /*170180*/  ULDC UR4, c[0x0][0x228] ;  /* 0x00008a0000047ab9 */ /* 0x000fe20000000800 */
[----:B0-----:R-:W-:Y:S01]  /*170190*/  PRMT R59, R7, 0x7773, RZ ;  /* 0x00007773073b7816 */ /* 0x001fe200000000ff */
[----:B------:R-:W4:Y:S10]  /*1701a0*/  LDL.LU.64 R22, [R1+0xd70] ;  /* 0x000d700001167983 */ /* 0x000f340000300a00 */
[----:B------:R0:W-:Y:S01]  /*1701b0*/  @P6 STG.E.U8 desc[UR32][R18.64], R59 ;  /* 0x0000003b12006986 */ /* 0x0001e2000c101120 */
[----:B------:R-:W-:Y:S01]  /*1701c0*/  ISETP.LT.AND P6, PT, R48, UR4, !P5 ;  /* 0x0000000430007c0c */ /* 0x000fe2000efc1270 */
[----:B------:R-:W-:Y:S01]  /*1701d0*/  ULDC UR4, c[0x0][0x228] ;  /* 0x00008a0000047ab9 */ /* 0x000fe20000000800 */
[----:B0-----:R-:W-:-:S11]  /*1701e0*/  PRMT R59, R14, 0x7770, RZ ;  /* 0x000077700e3b7816 */ /* 0x001fd600000000ff */
[----:B------:R0:W-:Y:S04]  /*1701f0*/  @P6 STG.E.U8 desc[UR32][R54.64], R59 ;  /* 0x0000003b36006986 */ /* 0x0001e8000c101120 */
[----:B0-----:R-:W4:Y:S04]  /*170200*/  LDL.LU.64 R54, [R1+0xd68] ;  /* 0x000d680001367983 */ /* 0x001f280000300a00 */
[----:B------:R-:W4:Y:S01]  /*170210*/  LDL.LU.64 R18, [R1+0xd60] ;  /* 0x000d600001127983 */ /* 0x000f220000300a00 */
[----:B------:R-:W-:Y:S01]  /*170220*/  ISETP.LT.AND P6, PT, R49, UR4, !P5 ;  /* 0x0000000431007c0c */ /* 0x000fe2000efc1270 */
[----:B------:R-:W-:Y:S01]  /*170230*/  ULDC UR4, c[0x0][0x228] ;  /* 0x00008a0000047ab9 */ /* 0x000fe20000000800 */
[----:B------:R-:W-:Y:S01]  /*170240*/  PRMT R59, R14, 0x7771, RZ ;  /* 0x000077710e3b7816 */ /* 0x000fe200000000ff */
[----:B------:R-:W4:Y:S10]  /*170250*/  LDL.LU R7, [R1+0x124] ;  /* 0x0001240001077983 */ /* 0x000f340000300800 */
[----:B--2---:R0:W-:Y:S01]  /*170260*/  @P6 STG.E.U8 desc[UR32][R24.64], R59 ;  /* 0x0000003b18006986 */ /* 0x0041e2000c101120 */
[----:B------:R-:W-:Y:S01]  /*170270*/  ISETP.LT.AND P6, PT, R52, UR4, !P5 ;  /* 0x0000000434007c0c */ /* 0x000fe2000efc1270 */
[----:B------:R-:W-:Y:S01]  /*170280*/  ULDC UR4, c[0x0][0x228] ;  /* 0x00008a0000047ab9 */ /* 0x000fe20000000800 */
[C---:B0-----:R-:W-:Y:S01]  /*170290*/  PRMT R59, R14.reuse, 0x7772, RZ ;  /* 0x000077720e3b7816 */ /* 0x041fe200000000ff */
[----:B------:R-:W2:Y:S10]  /*1702a0*/  LDL.LU.64 R24, [R1+0xd58] ;  /* 0x000d580001187983 */ /* 0x000eb40000300a00 */
[----:B---3--:R0:W-:Y:S01]  /*1702b0*/  @P6 STG.E.U8 desc[UR32][R12.64], R59 ;  /* 0x0000003b0c006986 */ /* 0x0081e2000c101120 */
        /* <DEDUP_REMOVED lines=8> */
[----:B----4-:R-:W-:-:S09]  /*170340*/  PRMT R59, R10, 0x7770, RZ ;  /* 0x000077700a3b7816 */ /* 0x010fd200000000ff */
[----:B------:R0:W-:Y:S01]  /*170350*/  @P6 STG.E.U8 desc[UR32][R26.64], R59 ;  /* 0x0000003b1a006986 */ /* 0x0001e2000c101120 */
[----:B------:R-:W-:Y:S01]  /*170360*/  ISETP.LT.AND P6, PT, R61, UR4, !P5 ;  /* 0x000000043d007c0c */ /* 0x000fe2000efc1270 */
[----:B------:R-:W-:Y:S02]  /*170370*/  ULDC UR4, c[0x0][0x228] ;  /* 0x00008a0000047ab9 */ /* 0x000fe40000000800 */
[----:B0-----:R-:W4:Y:S01]  /*170380*/  LDL.LU.64 R26, [R1+0xd08] ;  /* 0x000d0800011a7983 */ /* 0x001f220000300a00 */
[----:B------:R-:W-:-:S03]  /*170390*/  PRMT R59, R10, 0x7771, RZ ;  /* 0x000077710a3b7816 */ /* 0x000fc600000000ff */
[----:B------:R-:W4:Y:S06]  /*1703a0*/  LDL.LU R14, [R1+0x114] ;  /* 0x00011400010e7983 */ /* 0x000f2c0000300800 */
[----:B------:R0:W-:Y:S01]  /*1703b0*/  @P6 STG.E.U8 desc[UR32][R22.64], R59 ;  /* 0x0000003b16006986 */ /* 0x0001e2000c101120 */
[----:B------:R-:W-:Y:S01]  /*1703c0*/  ISETP.LT.AND P6, PT, R51, UR4, !P5 ;  /* 0x0000000433007c0c */ /* 0x000fe2000efc1270 */
[----:B------:R-:W-:Y:S02]  /*1703d0*/  ULDC UR4, c[0x0][0x228] ;  /* 0x00008a0000047ab9 */ /* 0x000fe40000000800 */
[----:B0-----:R-:W4:Y:S01]  /*1703e0*/  LDL.LU.64 R22, [R1+0xab0] ;  /* 0x000ab00001167983 */ /* 0x001f220000300a00 */
[----:B------:R-:W-:-:S03]  /*1703f0*/  PRMT R59, R10, 0x7772, RZ ;  /* 0x000077720a3b7816 */ /* 0x000fc600000000ff */
[----:B------:R-:W4:Y:S06]  /*170400*/  LDL.LU.64 R50, [R1+0xd00] ;  /* 0x000d000001327983 */ /* 0x000f2c0000300a00 */
[----:B------:R0:W-:Y:S01]  /*170410*/  @P6 STG.E.U8 desc[UR32][R54.64], R59 ;  /* 0x0000003b36006986 */ /* 0x0001e2000c101120 */
[----:B------:R-:W-:Y:S01]  /*170420*/  ISETP.LT.AND P6, PT, R4, UR24, !P5 ;  /* 0x0000001804007c0c */ /* 0x000fe2000efc1270 */
[----:B------:R-:W-:Y:S01]  /*170430*/  ULDC.64 UR24, c[0x0][0x228] ;  /* 0x00008a0000187ab9 */ /* 0x000fe20000000a00 */
[----:B0-----:R-:W-:Y:S01]  /*170440*/  PRMT R59, R10, 0x7773, RZ ;  /* 0x000077730a3b7816 */ /* 0x001fe200000000ff */
[----:B------:R-:W4:Y:S10]  /*170450*/  LDL.LU.64 R54, [R1+0x8198] ;  /* 0x0081980001367983 */ /* 0x000f340000300a00 */
[----:B------:R0:W-:Y:S04]  /*170460*/  @P6 STG.E.U8 desc[UR32][R18.64], R59 ;  /* 0x0000003b12006986 */ /* 0x0001e8000c101120 */
[----:B0-----:R-:W4:Y:S01]  /*170470*/  LDL.LU.64 R18, [R1+0xcf8] ;  /* 0x000cf80001127983 */ /* 0x001f220000300a00 */
[----:B------:R-:W-:Y:S01]  /*170480*/  ISETP.LT.AND P6, PT, R5, UR4, !P5 ;  /* 0x0000000405007c0c */ /* 0x000fe2000efc1270 */
[----:B------:R-:W-:-:S02]  /*170490*/  ULDC UR4, c[0x0][0x228] ;  /* 0x00008a0000047ab9 */ /* 0x000fc40000000800 */
[----:B------:R-:W4:Y:S01]  /*1704a0*/  LDL.LU.64 R4, [R1+0xcf0] ;  /* 0x000cf00001047983 */ /* 0x000f220000300a00 */
[----:B------:R-:W-:-:S09]  /*1704b0*/  PRMT R59, R7, 0x7770, RZ ;  /* 0x00007770073b7816 */ /* 0x000fd200000000ff */
[----:B--2---:R0:W-:Y:S01]  /*1704c0*/  @P6 STG.E.U8 desc[UR32][R24.64], R59 ;  /* 0x0000003b18006986 */ /* 0x0041e2000c101120 */
[----:B------:R-:W-:Y:S01]  /*1704d0*/  ISETP.LT.AND P6, PT, R11, UR4, !P5 ;  /* 0x000000040b007c0c */ /* 0x000fe2000efc1270 */
[----:B------:R-:W-:Y:S02]  /*1704e0*/  ULDC UR4, c[0x0][0x228] ;  /* 0x00008a0000047ab9 */ /* 0x000fe40000000800 */
[----:B------:R-:W2:Y:S01]  /*1704f0*/  LDL.LU.64 R10, [R1+0xce8] ;  /* 0x000ce800010a7983 */ /* 0x000ea20000300a00 */
[----:B0-----:R-:W-:-:S03]  /*170500*/  PRMT R59, R7, 0x7771, RZ ;  /* 0x00007771073b7816 */ /* 0x001fc600000000ff */
[----:B------:R-:W2:Y:S06]  /*170510*/  LDL.LU R25, [R1+0x104] ;  /* 0x0001040001197983 */ /* 0x000eac0000300800 */
[----:B---3--:R0:W-:Y:S01]  /*170520*/  @P6 STG.E.U8 desc[UR32][R8.64], R59 ;  /* 0x0000003b08006986 */ /* 0x0081e2000c101120 */
[----:B------:R-:W-:Y:S01]  /*170530*/  ISETP.LT.AND P6, PT, R60, UR4, !P5 ;  /* 0x000000043c007c0c */ /* 0x000fe2000efc1270 */
[----:B------:R-:W-:Y:S02]  /*170540*/  ULDC UR4, c[0x0][0x228] ;  /* 0x00008a0000047ab9 */ /* 0x000fe40000000800 */
[----:B------:R-:W-:Y:S01]  /*170550*/  ISETP.LT.AND P5, PT, R6, UR4, !P5 ;  /* 0x0000000406007c0c */ /* 0x000fe2000efa1270 */
[----:B------:R-:W-:Y:S01]  /*170560*/  ULDC UR4, c[0x0][0x228] ;  /* 0x00008a0000047ab9 */ /* 0x000fe20000000800 */
[C---:B0-----:R-:W-:Y:S01]  /*170570*/  PRMT R59, R7.reuse, 0x7772, RZ ;  /* 0x00007772073b7816 */ /* 0x041fe200000000ff */
[----:B------:R-:W3:Y:S07]  /*170580*/  LDL.LU.64 R8, [R1+0xce0] ;  /* 0x000ce00001087983 */ /* 0x000eee0000300a00 */
[----:B----4-:R0:W-:Y:S02]  /*170590*/  @P6 STG.E.U8 desc[UR32][R26.64], R59 ;  /* 0x0000003b1a006986 */ /* 0x0101e4000c101120 */
[----:B0-----:R-:W-:-:S02]  /*1705a0*/  PRMT R59, R7, 0x7773, RZ ;  /* 0x00007773073b7816 */ /* 0x001fc400000000ff */
[----:B------:R-:W4:Y:S04]  /*1705b0*/  LDL.LU.64 R6, [R1+0xcd8] ;  /* 0x000cd80001067983 */ /* 0x000f280000300a00 */
[----:B------:R0:W-:Y:S01]  /*1705c0*/  @P5 STG.E.U8 desc[UR32][R22.64], R59 ;  /* 0x0000003b16005986 */ /* 0x0001e2000c101120 */
[----:B------:R-:W-:Y:S01]  /*1705d0*/  ISETP.LT.AND P5, PT, R21, UR4, !P4 ;  /* 0x0000000415007c0c */ /* 0x000fe2000e7a1270 */
[----:B------:R-:W-:Y:S01]  /*1705e0*/  ULDC UR4, c[0x0][0x228] ;  /* 0x00008a0000047ab9 */ /* 0x000fe20000000800 */
[----:B0-----:R-:W-:-:S11]  /*1705f0*/  PRMT R59, R14, 0x7770, RZ ;  /* 0x000077700e3b7816 */ /* 0x001fd600000000ff */
[----:B------:R0:W-:Y:S01]  /*170600*/  @P5 STG.E.U8 desc[UR32][R50.64], R59 ;  /* 0x0000003b32005986 */ /* 0x0001e2000c101120 */
[----:B------:R-:W-:Y:S01]  /*170610*/  ISETP.LT.AND P5, PT, R16, UR4, !P4 ;  /* 0x0000000410007c0c */ /* 0x000fe2000e7a1270 */
[----:B------:R-:W-:Y:S01]  /*170620*/  ULDC UR4, c[0x0][0x228] ;  /* 0x00008a0000047ab9 */ /* 0x000fe20000000800 */
[C---:B0-----:R-:W-:Y:S01]  /*170630*/  PRMT R59, R14.reuse, 0x7771, RZ ;  /* 0x000077710e3b7816 */ /* 0x041fe200000000ff */
[----:B------:R-:W4:Y:S10]  /*170640*/  LDL.LU.64 R50, [R1+0xcd0] ;  /* 0x000cd00001327983 */ /* 0x000f340000300a00 */
[----:B------:R0:W-:Y:S01]  /*170650*/  @P5 STG.E.U8 desc[UR32][R18.64], R59 ;  /* 0x0000003b12005986 */ /* 0x0001e2000c101120 */
[----:B------:R-:W-:Y:S01]  /*170660*/  ISETP.LT.AND P5, PT, R17, UR4, !P4 ;  /* 0x0000000411007c0c */ /* 0x000fe2000e7a1270 */
[----:B------:R-:W-:Y:S01]  /*170670*/  ULDC UR4, c[0x0][0x228] ;  /* 0x00008a0000047ab9 */ /* 0x000fe20000000800 */
[----:B0-----:R-:W-:-:S11]  /*170680*/  PRMT R59, R14, 0x7772, RZ ;  /* 0x000077720e3b7816 */ /* 0x001fd600000000ff */
[----:B------:R0:W-:Y:S04]  /*170690*/  @P5 STG.E.U8 desc[UR32][R4.64], R59 ;  /* 0x0000003b04005986 */ /* 0x0001e8000c101120 */
[----:B0-----:R-:W4:Y:S04]  /*1706a0*/  LDL.LU.64 R4, [R1+0xcc8] ;  /* 0x000cc80001047983 */ /* 0x001f280000300a00 */
[----:B------:R-:W4:Y:S04]  /*1706b0*/  LDL.LU.64 R22, [R1+0xcc0] ;  /* 0x000cc00001167983 */ /* 0x000f280000300a00 */
[----:B------:R-:W4:Y:S04]  /*1706c0*/  LDL.LU.64 R20, [R1+0xc78] ;  /* 0x000c780001147983 */ /* 0x000f280000300a00 */
[----:B------:R-:W4:Y:S01]  /*1706d0*/  LDL.LU.64 R18, [R1+0xc70] ;  /* 0x000c700001127983 */ /* 0x000f220000300a00 */
[----:B------:R-:W-:Y:S01]  /*1706e0*/  ISETP.LT.AND P5, PT, R15, UR4, !P4 ;  /* 0x000000040f007c0c */ /* 0x000fe2000e7a1270 */
[----:B------:R-:W-:Y:S01]  /*1706f0*/  ULDC UR4, c[0x0][0x228] ;  /* 0x00008a0000047ab9 */ /* 0x000fe20000000800 */
[----:B------:R-:W-:Y:S01]  /*170700*/  PRMT R59, R14, 0x7773, RZ ;  /* 0x000077730e3b7816 */ /* 0x000fe200000000ff */
[----:B------:R-:W4:Y:S04]  /*170710*/  LDL.LU.64 R16, [R1+0xc68] ;  /* 0x000c680001107983 */ /* 0x000f280000300a00 */
[----:B------:R-:W4:Y:S06]  /*170720*/  LDL.LU.64 R14, [R1+0xc50] ;  /* 0x000c5000010e7983 */ /* 0x000f2c0000300a00 */
[----:B--2---:R0:W-:Y:S01]  /*170730*/  @P5 STG.E.U8 desc[UR32][R10.64], R59 ;  /* 0x0000003b0a005986 */ /* 0x0041e2000c101120 */
[----:B------:R-:W-:Y:S01]  /*170740*/  ISETP.LT.AND P5, PT, R48, UR4, !P4 ;  /* 0x0000000430007c0c */ /* 0x000fe2000e7a1270 */
[----:B------:R-:W-:Y:S01]  /*170750*/  ULDC UR4, c[0x0][0x228] ;  /* 0x00008a0000047ab9 */ /* 0x000fe20000000800 */
[----:B0-----:R-:W-:Y:S01]  /*170760*/  PRMT R59, R25, 0x7770, RZ ;  /* 0x00007770193b7816 */ /* 0x001fe200000000ff */
[----:B------:R-:W2:Y:S10]  /*170770*/  LDL.LU.64 R10, [R1+0xbe0] ;  /* 0x000be000010a7983 */ /* 0x000eb40000300a00 */
[----:B---3--:R0:W-:Y:S01]  /*170780*/  @P5 STG.E.U8 desc[UR32][R8.64], R59 ;  /* 0x0000003b08005986 */ /* 0x0081e2000c101120 */
[----:B------:R-:W-:Y:S01]  /*170790*/  ISETP.LT.AND P5, PT, R49, UR4, !P4 ;  /* 0x0000000431007c0c */ /* 0x000fe2000e7a1270 */
[----:B------:R-:W-:Y:S01]  /*1707a0*/  ULDC UR4, c[0x0][0x228] ;  /* 0x00008a0000047ab9 */ /* 0x000fe20000000800 */
[----:B0-----:R-:W-:Y:S01]  /*1707b0*/  PRMT R59, R25, 0x7771, RZ ;  /* 0x00007771193b7816 */ /* 0x001fe200000000ff */
[----:B------:R-:W3:Y:S04]  /*1707c0*/  LDL.LU.64 R8, [R1+0xbd0] ;  /* 0x000bd00001087983 */ /* 0x000ee80000300a00 */
[----:B------:R-:W3:Y:S06]  /*1707d0*/  LDL.LU.64 R48, [R1+0x908] ;  /* 0x0009080001307983 */ /* 0x000eec0000300a00 */
[----:B----4-:R0:W-:Y:S01]  /*1707e0*/  @P5 STG.E.U8 desc[UR32][R6.64], R59 ;  /* 0x0000003b06005986 */ /* 0x0101e2000c101120 */
[----:B------:R-:W-:Y:S01]  /*1707f0*/  ISETP.LT.AND P5, PT, R52, UR4, !P4 ;  /* 0x0000000434007c0c */ /* 0x000fe2000e7a1270 */
[----:B------:R-:W-:-:S02]  /*170800*/  ULDC UR4, c[0x0][0x228] ;  /* 0x00008a0000047ab9 */ /* 0x000fc40000000800 */
[----:B------:R-:W-:Y:S01]  /*170810*/  ISETP.LT.AND P4, PT, R53, UR4, !P4 ;  /* 0x0000000435007c0c */ /* 0x000fe2000e781270 */
[----:B------:R-:W-:Y:S01]  /*170820*/  ULDC UR4, c[0x0][0x228] ;  /* 0x00008a0000047ab9 */ /* 0x000fe20000000800 */
[C---:B0-----:R-:W-:Y:S01]  /*170830*/  PRMT R59, R25.reuse, 0x7772, RZ ;  /* 0x00007772193b7816 */ /* 0x041fe200000000ff */
[----:B------:R-:W4:Y:S07]  /*170840*/  LDL.LU.64 R6, [R1+0xba8] ;  /* 0x000ba80001067983 */ /* 0x000f2e0000300a00 */
[----:B------:R0:W-:Y:S02]  /*170850*/  @P5 STG.E.U8 desc[UR32][R50.64], R59 ;  /* 0x0000003b32005986 */ /* 0x0001e4000c101120 */
[----:B0-----:R-:W-:-:S02]  /*170860*/  PRMT R59, R25, 0x7773, RZ ;  /* 0x00007773193b7816 */ /* 0x001fc400000000ff */
[----:B------:R-:W4:Y:S04]  /*170870*/  LDL.LU.64 R50, [R1+0xba0] ;  /* 0x000ba00001327983 */ /* 0x000f280000300a00 */
[----:B------:R-:W4:Y:S04]  /*170880*/  LDL.LU.64 R52, [R1+0xb98] ;  /* 0x000b980001347983 */ /* 0x000f280000300a00 */
[----:B------:R0:W-:Y:S02]  /*170890*/  @P4 STG.E.U8 desc[UR32][R4.64], R59 ;  /* 0x0000003b04004986 */ /* 0x0001e4000c101120 */
[----:B0-----:R-:W-:-:S02]  /*1708a0*/  PRMT R59, R56, 0x7770, RZ ;  /* 0x00007770383b7816 */ /* 0x001fc400000000ff */
[----:B------:R-:W4:Y:S04]  /*1708b0*/  LDL.LU.64 R4, [R1+0xb90] ;  /* 0x000b900001047983 */ /* 0x000f280000300a00 */
[----:B------:R0:W-:Y:S02]  /*1708c0*/  @P3 STG.E.U8 desc[UR32][R22.64], R59 ;  /* 0x0000003b16003986 */ /* 0x0001e4000c101120 */
[----:B0-----:R-:W-:-:S05]  /*1708d0*/  PRMT R59, R56, 0x7771, RZ ;  /* 0x00007771383b7816 */ /* 0x001fca00000000ff */
[----:B------:R0:W-:Y:S02]  /*1708e0*/  @P2 STG.E.U8 desc[UR32][R20.64], R59 ;  /* 0x0000003b14002986 */ /* 0x0001e4000c101120 */
[----:B0-----:R-:W-:-:S05]  /*1708f0*/  PRMT R59, R56, 0x7772, RZ ;  /* 0x00007772383b7816 */ /* 0x001fca00000000ff */
[----:B------:R0:W-:Y:S02]  /*170900*/  @P1 STG.E.U8 desc[UR32][R18.64], R59 ;  /* 0x0000003b12001986 */ /* 0x0001e4000c101120 */
[----:B0-----:R-:W-:Y:S02]  /*170910*/  PRMT R59, R56, 0x7773, RZ ;  /* 0x00007773383b7816 */ /* 0x001fe400000000ff */
[----:B------:R-:W4:Y:S01]  /*170920*/  LDL.LU R56, [R1+0x8194] ;  /* 0x0081940001387983 */ /* 0x000f220000300800 */
[----:B------:R-:W-:Y:S02]  /*170930*/  LOP3.LUT P0, RZ, R0, 0x800, RZ, 0xc0, !PT ;  /* 0x0000080000ff7812 */ /* 0x000fe4000780c0ff */
[----:B------:R-:W-:-:S11]  /*170940*/  LOP3.LUT R57, R57, 0xfffffeff, RZ, 0xc0, !PT ;  /* 0xfffffeff39397812 */ /* 0x000fd600078ec0ff */
[----:B------:R-:W-:Y:S02]  /*170950*/  @P0 LOP3.LUT R57, R57, 0x100, RZ, 0xfc, !PT ;  /* 0x0000010039390812 */ /* 0x000fe400078efcff */
[----:B------:R-:W-:Y:S02]  /*170960*/  LOP3.LUT P0, RZ, R0, 0x10, RZ, 0xc0, !PT ;  /* 0x0000001000ff7812 */ /* 0x000fe4000780c0ff */
[----:B------:R-:W-:-:S11]  /*170970*/  LOP3.LUT R57, R57, 0xfffffdff, RZ, 0xc0, !PT ;  /* 0xfffffdff39397812 */ /* 0x000fd600078ec0ff */
[----:B------:R-:W-:Y:S02]  /*170980*/  @P0 LOP3.LUT R57, R57, 0x200, RZ, 0xfc, !PT ;  /* 0x0000020039390812 */ /* 0x000fe400078efcff */
[C---:B------:R-:W-:Y:S02]  /*170990*/  LOP3.LUT P0, RZ, R0.reuse, 0x8, RZ, 0xc0, !PT ;  /* 0x0000000800ff7812 */ /* 0x040fe4000780c0ff */
[----:B------:R-:W-:-:S11]  /*1709a0*/  LOP3.LUT P1, RZ, R0, 0x20, RZ, 0xc0, !PT ;  /* 0x0000002000ff7812 */ /* 0x000fd6000782c0ff */
[----:B------:R0:W-:Y:S01]  /*1709b0*/  @P0 STG.E.U8 desc[UR32][R16.64], R59 ;  /* 0x0000003b10000986 */ /* 0x0001e2000c101120 */
[----:B------:R-:W-:Y:S02]  /*1709c0*/  LOP3.LUT P0, RZ, R57, 0x200, RZ, 0xc0, !PT ;  /* 0x0000020039ff7812 */ /* 0x000fe4000780c0ff */
[----:B------:R-:W-:Y:S02]  /*1709d0*/  LOP3.LUT P2, RZ, R0, 0x40, RZ, 0xc0, !PT ;  /* 0x0000004000ff7812 */ /* 0x000fe4000784c0ff */
[----:B0-----:R-:W-:-:S09]  /*1709e0*/  PRMT R59, R58, 0x7770, RZ ;  /* 0x000077703a3b7816 */ /* 0x001fd200000000ff */
[----:B------:R0:W-:Y:S01]  /*1709f0*/  @P0 STG.E.U8 desc[UR32][R14.64], R59 ;  /* 0x0000003b0e000986 */ /* 0x0001e2000c101120 */
[----:B------:R-:W-:Y:S02]  /*170a00*/  LOP3.LUT P3, RZ, R0, 0x80, RZ, 0xc0, !PT ;  /* 0x0000008000ff7812 */ /* 0x000fe4000786c0ff */
[----:B0-----:R-:W-:-:S05]  /*170a10*/  PRMT R59, R58, 0x7771, RZ ;  /* 0x000077713a3b7816 */ /* 0x001fca00000000ff */
[----:B--2---:R0:W-:Y:S01]  /*170a20*/  @P1 STG.E.U8 desc[UR32][R10.64], R59 ;  /* 0x0000003b0a001986 */ /* 0x0041e2000c101120 */
[----:B------:R-:W-:Y:S02]  /*170a30*/  LOP3.LUT P4, RZ, R0, 0x100, RZ, 0xc0, !PT ;  /* 0x0000010000ff7812 */ /* 0x000fe4000788c0ff */
[----:B0-----:R-:W-:Y:S02]  /*170a40*/  PRMT R59, R58, 0x7772, RZ ;  /* 0x000077723a3b7816 */ /* 0x001fe400000000ff */
[C---:B------:R-:W-:Y:S02]  /*170a50*/  LOP3.LUT P5, RZ, R0.reuse, 0x200, RZ, 0xc0, !PT ;  /* 0x0000020000ff7812 */ /* 0x040fe400078ac0ff */
[----:B------:R-:W-:Y:S02]  /*170a60*/  LOP3.LUT P6, RZ, R0, 0x400, RZ, 0xc0, !PT ;  /* 0x0000040000ff7812 */ /* 0x000fe400078cc0ff */
[----:B------:R-:W-:Y:S01]  /*170a70*/  LOP3.LUT P0, RZ, R57, 0x100, RZ, 0xc0, !PT ;  /* 0x0000010039ff7812 */ /* 0x000fe2000780c0ff */
[----:B---3--:R0:W-:Y:S02]  /*170a80*/  @P2 STG.E.U8 desc[UR32][R8.64], R59 ;  /* 0x0000003b08002986 */ /* 0x0081e4000c101120 */
[----:B0-----:R-:W-:-:S02]  /*170a90*/  PRMT R59, R58, 0x7773, RZ ;  /* 0x000077733a3b7816 */ /* 0x001fc400000000ff */
[----:B------:R-:W2:Y:S04]  /*170aa0*/  LDL.LU R58, [R1+0x8190] ;  /* 0x00819000013a7983 */ /* 0x000ea80000300800 */
[----:B------:R4:W-:Y:S02]  /*170ab0*/  @P3 STG.E.U8 desc[UR32][R48.64], R59 ;  /* 0x0000003b30003986 */ /* 0x0009e4000c101120 */
[----:B----4-:R-:W-:-:S05]  /*170ac0*/  PRMT R59, R56, 0x7770, RZ ;  /* 0x00007770383b7816 */ /* 0x010fca00000000ff */
[----:B------:R0:W-:Y:S02]  /*170ad0*/  @P4 STG.E.U8 desc[UR32][R6.64], R59 ;  /* 0x0000003b06004986 */ /* 0x0001e4000c101120 */
[----:B0-----:R-:W-:-:S05]  /*170ae0*/  PRMT R59, R56, 0x7771, RZ ;  /* 0x00007771383b7816 */ /* 0x001fca00000000ff */
[----:B------:R0:W-:Y:S02]  /*170af0*/  @P5 STG.E.U8 desc[UR32][R50.64], R59 ;  /* 0x0000003b32005986 */ /* 0x0001e4000c101120 */
[----:B0-----:R-:W-:-:S05]  /*170b00*/  PRMT R59, R56, 0x7772, RZ ;  /* 0x00007772383b7816 */ /* 0x001fca00000000ff */
[----:B------:R0:W-:Y:S02]  /*170b10*/  @P6 STG.E.U8 desc[UR32][R52.64], R59 ;  /* 0x0000003b34006986 */ /* 0x0001e4000c101120 */
[----:B0-----:R-:W-:Y:S02]  /*170b20*/  PRMT R59, R56, 0x7773, RZ ;  /* 0x00007773383b7816 */ /* 0x001fe400000000ff */
[----:B------:R-:W3:Y:S04]  /*170b30*/  LDL.LU R56, [R1+0x818c] ;  /* 0x00818c0001387983 */ /* 0x000ee80000300800 */
[----:B------:R-:W4:Y:S04]  /*170b40*/  LDL.LU.64 R52, [R1+0xb78] ;  /* 0x000b780001347983 */ /* 0x000f280000300a00 */
[----:B------:R-:W2:Y:S04]  /*170b50*/  LDL.LU.64 R10, [R1+0xb70] ;  /* 0x000b7000010a7983 */ /* 0x000ea80000300a00 */
[----:B------:R0:W-:Y:S04]  /*170b60*/  @P0 STG.E.U8 desc[UR32][R4.64], R59 ;  /* 0x0000003b04000986 */ /* 0x0001e8000c101120 */
[----:B------:R-:W3:Y:S04]  /*170b70*/  LDL.LU.64 R8, [R1+0xb68] ;  /* 0x000b680001087983 */ /* 0x000ee80000300a00 */
[----:B0-----:R-:W4:Y:S04]  /*170b80*/  LDL.LU R4, [R1+0x148] ;  /* 0x0001480001047983 */ /* 0x001f280000300800 */
[----:B------:R-:W3:Y:S04]  /*170b90*/  LDL.LU.64 R48, [R1+0xb60] ;  /* 0x000b600001307983 */ /* 0x000ee80000300a00 */
[----:B------:R-:W3:Y:S04]  /*170ba0*/  LDL.LU.64 R6, [R1+0xb48] ;  /* 0x000b480001067983 */ /* 0x000ee80000300a00 */
[----:B------:R-:W3:Y:S04]  /*170bb0*/  LDL.LU.64 R50, [R1+0xb40] ;  /* 0x000b400001327983 */ /* 0x000ee80000300a00 */
[----:B------:R-:W3:Y:S01]  /*170bc0*/  LDL.LU R27, [R1+0x138] ;  /* 0x00013800011b7983 */ /* 0x000ee20000300800 */
[----:B------:R-:W-:-:S02]  /*170bd0*/  LOP3.LUT P4, RZ, R0, 0x1000, RZ, 0xc0, !PT ;  /* 0x0000100000ff7812 */ /* 0x000fc4000788c0ff */
[----:B------:R-:W-:Y:S02]  /*170be0*/  LOP3.LUT P1, RZ, R0, 0x4000000, RZ, 0xc0, !PT ;  /* 0x0400000000ff7812 */ /* 0x000fe4000782c0ff */
[----:B------:R-:W-:-:S11]  /*170bf0*/  LOP3.LUT R57, R57, 0xfffffffe, RZ, 0xc0, !PT ;  /* 0xfffffffe39397812 */ /* 0x000fd600078ec0ff */
[----:B------:R-:W-:Y:S02]  /*170c00*/  @P1 LOP3.LUT R57, R57, 0x1, RZ, 0xfc, !PT ;  /* 0x0000000139391812 */ /* 0x000fe400078efcff */
        /* <DEDUP_REMOVED lines=10> */
[----:B------:R-:W-:Y:S02]  /*170cb0*/  LOP3.LUT R57, R57, 0xffffffef, RZ, 0xc0, !PT ;  /* 0xffffffef39397812 */ /* 0x000fe400078ec0ff */
[----:B----4-:R-:W-:-:S05]  /*170cc0*/  PRMT R59, R4, 0x7770, RZ ;  /* 0x00007770043b7816 */ /* 0x010fca00000000ff */
[----:B------:R0:W-:Y:S04]  /*170cd0*/  @P4 STG.E.U8 desc[UR32][R52.64], R59 ;  /* 0x0000003b34004986 */ /* 0x0001e8000c101120 */
[----:B0-----:R-:W4:Y:S04]  /*170ce0*/  LDL.LU.64 R52, [R1+0xb28] ;  /* 0x000b280001347983 */ /* 0x001f280000300a00 */
[----:B------:R-:W4:Y:S04]  /*170cf0*/  LDL.LU R5, [R1+0x128] ;  /* 0x0001280001057983 */ /* 0x000f280000300800 */
[----:B------:R-:W4:Y:S04]  /*170d00*/  LDL.LU.64 R24, [R1+0xb20] ;  /* 0x000b200001187983 */ /* 0x000f280000300a00 */
[----:B------:R-:W4:Y:S01]  /*170d10*/  LDL.LU.64 R22, [R1+0xaf8] ;  /* 0x000af80001167983 */ /* 0x000f220000300a00 */
[----:B------:R-:W-:-:S02]  /*170d20*/  @P1 LOP3.LUT R57, R57, 0x10, RZ, 0xfc, !PT ;  /* 0x0000001039391812 */ /* 0x000fc400078efcff */
[----:B------:R-:W-:Y:S01]  /*170d30*/  LOP3.LUT P1, RZ, R0, 0x200000, RZ, 0xc0, !PT ;  /* 0x0020000000ff7812 */ /* 0x000fe2000782c0ff */
[----:B------:R-:W4:Y:S01]  /*170d40*/  LDL.LU.64 R20, [R1+0x958] ;  /* 0x0009580001147983 */ /* 0x000f220000300a00 */
[----:B------:R-:W-:-:S03]  /*170d50*/  LOP3.LUT R57, R57, 0xffffffdf, RZ, 0xc0, !PT ;  /* 0xffffffdf39397812 */ /* 0x000fc600078ec0ff */
[----:B------:R-:W4:Y:S01]  /*170d60*/  LDL.LU.64 R18, [R1+0x900] ;  /* 0x0009000001127983 */ /* 0x000f220000300a00 */
[C---:B------:R-:W-:Y:S02]  /*170d70*/  LOP3.LUT P5, RZ, R0.reuse, 0x2000, RZ, 0xc0, !PT ;  /* 0x0000200000ff7812 */ /* 0x040fe400078ac0ff */
[C---:B------:R-:W-:Y:S01]  /*170d80*/  LOP3.LUT P6, RZ, R0.reuse, 0x10000, RZ, 0xc0, !PT ;  /* 0x0001000000ff7812 */ /* 0x040fe200078cc0ff */
[----:B------:R-:W4:Y:S04]  /*170d90*/  LDL.LU.64 R16, [R1+0x8e8] ;  /* 0x0008e80001107983 */ /* 0x000f280000300a00 */
[----:B------:R-:W-:Y:S01]  /*170da0*/  @P1 LOP3.LUT R57, R57, 0x20, RZ, 0xfc, !PT ;  /* 0x0000002039391812 */ /* 0x000fe200078efcff */
[----:B------:R-:W4:Y:S01]  /*170db0*/  LDL.LU.64 R14, [R1+0x8e0] ;  /* 0x0008e000010e7983 */ /* 0x000f220000300a00 */
[----:B------:R-:W-:-:S02]  /*170dc0*/  LOP3.LUT P1, RZ, R0, 0x100000, RZ, 0xc0, !PT ;  /* 0x0010000000ff7812 */ /* 0x000fc4000782c0ff */
[----:B------:R-:W-:Y:S02]  /*170dd0*/  LOP3.LUT R57, R57, 0xffffffbf, RZ, 0xc0, !PT ;  /* 0xffffffbf39397812 */ /* 0x000fe400078ec0ff */
[----:B------:R-:W-:-:S09]  /*170de0*/  PRMT R59, R4, 0x7771, RZ ;  /* 0x00007771043b7816 */ /* 0x000fd200000000ff */
[----:B------:R-:W-:Y:S02]  /*170df0*/  @P1 LOP3.LUT R57, R57, 0x40, RZ, 0xfc, !PT ;  /* 0x0000004039391812 */ /* 0x000fe400078efcff */
[C---:B------:R-:W-:Y:S01]  /*170e00*/  LOP3.LUT P1, RZ, R0.reuse, 0x80000, RZ, 0xc0, !PT ;  /* 0x0008000000ff7812 */ /* 0x040fe2000782c0ff */
[----:B--2---:R0:W-:Y:S01]  /*170e10*/  @P5 STG.E.U8 desc[UR32][R10.64], R59 ;  /* 0x0000003b0a005986 */ /* 0x0041e2000c101120 */
[----:B------:R-:W-:Y:S02]  /*170e20*/  LOP3.LUT P0, RZ, R0, 0x20000, RZ, 0xc0, !PT ;  /* 0x0002000000ff7812 */ /* 0x000fe4000780c0ff */
[----:B------:R-:W-:Y:S02]  /*170e30*/  LOP3.LUT R57, R57, 0xffffff7f, RZ, 0xc0, !PT ;  /* 0xffffff7f39397812 */ /* 0x000fe400078ec0ff */
[----:B0-----:R-:W-:Y:S01]  /*170e40*/  PRMT R59, R4, 0x7772, RZ ;  /* 0x00007772043b7816 */ /* 0x001fe200000000ff */
[----:B------:R-:W2:Y:S06]  /*170e50*/  LDL.LU.64 R10, [R1+0x8d8] ;  /* 0x0008d800010a7983 */ /* 0x000eac0000300a00 */
[----:B------:R-:W-:-:S02]  /*170e60*/  @P1 LOP3.LUT R57, R57, 0x80, RZ, 0xfc, !PT ;  /* 0x0000008039391812 */ /* 0x000fc400078efcff */
[----:B------:R-:W-:Y:S01]  /*170e70*/  LOP3.LUT P1, RZ, R0, 0x40000, RZ, 0xc0, !PT ;  /* 0x0004000000ff7812 */ /* 0x000fe2000782c0ff */
[----:B---3--:R0:W-:Y:S02]  /*170e80*/  @P6 STG.E.U8 desc[UR32][R8.64], R59 ;  /* 0x0000003b08006986 */ /* 0x0081e4000c101120 */
[----:B0-----:R-:W-:Y:S02]  /*170e90*/  PRMT R59, R4, 0x7773, RZ ;  /* 0x00007773043b7816 */ /* 0x001fe400000000ff */
[----:B------:R-:W3:Y:S04]  /*170ea0*/  LDL.LU.64 R8, [R1+0x888] ;  /* 0x0008880001087983 */ /* 0x000ee80000300a00 */
[----:B------:R0:W-:Y:S02]  /*170eb0*/  @P0 STG.E.U8 desc[UR32][R48.64], R59 ;  /* 0x0000003b30000986 */ /* 0x0001e4000c101120 */
[----:B0-----:R-:W-:-:S02]  /*170ec0*/  PRMT R59, R27, 0x7770, RZ ;  /* 0x000077701b3b7816 */ /* 0x001fc400000000ff */
[----:B------:R-:W3:Y:S04]  /*170ed0*/  LDL.LU.64 R48, [R1+0x880] ;  /* 0x0008800001307983 */ /* 0x000ee80000300a00 */
[----:B------:R0:W-:Y:S01]  /*170ee0*/  @P1 STG.E.U8 desc[UR32][R6.64], R59 ;  /* 0x0000003b06001986 */ /* 0x0001e2000c101120 */
[----:B------:R-:W-:-:S03]  /*170ef0*/  LOP3.LUT P1, RZ, R57, 0x80, RZ, 0xc0, !PT ;  /* 0x0000008039ff7812 */ /* 0x000fc6000782c0ff */
[----:B------:R-:W3:Y:S01]  /*170f00*/  LDL.LU R4, [R1+0x108] ;  /* 0x0001080001047983 */ /* 0x000ee20000300800 */
[----:B0-----:R-:W-:-:S03]  /*170f10*/  PRMT R59, R27, 0x7771, RZ ;  /* 0x000077711b3b7816 */ /* 0x001fc600000000ff */
[----:B------:R-:W3:Y:S06]  /*170f20*/  LDL.LU.64 R6, [R1+0x868] ;  /* 0x0008680001067983 */ /* 0x000eec0000300a00 */
[----:B------:R0:W-:Y:S01]  /*170f30*/  @P1 STG.E.U8 desc[UR32][R50.64], R59 ;  /* 0x0000003b32001986 */ /* 0x0001e2000c101120 */
[----:B------:R-:W-:-:S03]  /*170f40*/  LOP3.LUT P1, RZ, R57, 0x40, RZ, 0xc0, !PT ;  /* 0x0000004039ff7812 */ /* 0x000fc6000782c0ff */
[----:B0-----:R-:W3:Y:S01]  /*170f50*/  LDL.LU.64 R50, [R1+0x860] ;  /* 0x0008600001327983 */ /* 0x001ee20000300a00 */
[----:B------:R-:W-:-:S09]  /*170f60*/  PRMT R59, R27, 0x7772, RZ ;  /* 0x000077721b3b7816 */ /* 0x000fd200000000ff */
[----:B----4-:R0:W-:Y:S04]  /*170f70*/  @P1 STG.E.U8 desc[UR32][R52.64], R59 ;  /* 0x0000003b34001986 */ /* 0x0101e8000c101120 */
[----:B0-----:R-:W4:Y:S01]  /*170f80*/  LDL.LU.64 R52, [R1+0x858] ;  /* 0x0008580001347983 */ /* 0x001f220000300a00 */
[----:B------:R-:W-:Y:S02]  /*170f90*/  LOP3.LUT P1, RZ, R57, 0x20, RZ, 0xc0, !PT ;  /* 0x0000002039ff7812 */ /* 0x000fe4000782c0ff */
[----:B------:R-:W-:-:S11]  /*170fa0*/  PRMT R59, R27, 0x7773, RZ ;  /* 0x000077731b3b7816 */ /* 0x000fd600000000ff */
[----:B------:R0:W-:Y:S01]  /*170fb0*/  @P1 STG.E.U8 desc[UR32][R24.64], R59 ;  /* 0x0000003b18001986 */ /* 0x0001e2000c101120 */
[----:B------:R-:W-:Y:S02]  /*170fc0*/  LOP3.LUT P1, RZ, R57, 0x10, RZ, 0xc0, !PT ;  /* 0x0000001039ff7812 */ /* 0x000fe4000782c0ff */
[----:B0-----:R-:W-:-:S11]  /*170fd0*/  PRMT R59, R5, 0x7770, RZ ;  /* 0x00007770053b7816 */ /* 0x001fd600000000ff */
        /* <DEDUP_REMOVED lines=9> */
[----:B------:R-:W-:Y:S01]  /*171070*/  @P1 STG.E.U8 desc[UR32][R16.64], R59 ;  /* 0x0000003b10001986 */ /* 0x000fe2000c101120 */
[----:B------:R-:W-:Y:S02]  /*171080*/  LOP3.LUT P1, RZ, R57, 0x1, RZ, 0xc0, !PT ;  /* 0x0000000139ff7812 */ /* 0x000fe4000782c0ff */
[----:B------:R-:W-:Y:S02]  /*171090*/  LOP3.LUT P2, RZ, R0, 0x8000000, RZ, 0xc0, !PT ;  /* 0x0800000000ff7812 */ /* 0x000fe4000784c0ff */
[----:B------:R-:W-:Y:S02]  /*1710a0*/  PRMT R57, R58, 0x7770, RZ ;  /* 0x000077703a397816 */ /* 0x000fe400000000ff */
[C---:B------:R-:W-:Y:S02]  /*1710b0*/  LOP3.LUT P3, RZ, R0.reuse, 0x10000000, RZ, 0xc0, !PT ;  /* 0x1000000000ff7812 */ /* 0x040fe4000786c0ff */
[----:B------:R-:W-:-:S05]  /*1710c0*/  LOP3.LUT P4, RZ, R0, 0x20000000, RZ, 0xc0, !PT ;  /* 0x2000000000ff7812 */ /* 0x000fca000788c0ff */
[----:B------:R0:W-:Y:S01]  /*1710d0*/  @P1 STG.E.U8 desc[UR32][R14.64], R57 ;  /* 0x000000390e001986 */ /* 0x0001e2000c101120 */
[----:B------:R-:W-:Y:S02]  /*1710e0*/  LOP3.LUT P5, RZ, R0, 0x40000000, RZ, 0xc0, !PT ;  /* 0x4000000000ff7812 */ /* 0x000fe400078ac0ff */
[----:B0-----:R-:W-:-:S05]  /*1710f0*/  PRMT R57, R58, 0x7771, RZ ;  /* 0x000077713a397816 */ /* 0x001fca00000000ff */
[----:B--2---:R0:W-:Y:S01]  /*171100*/  @P2 STG.E.U8 desc[UR32][R10.64], R57 ;  /* 0x000000390a002986 */ /* 0x0041e2000c101120 */
[----:B------:R-:W-:Y:S02]  /*171110*/  LOP3.LUT P6, RZ, R0, 0x80000000, RZ, 0xc0, !PT ;  /* 0x8000000000ff7812 */ /* 0x000fe400078cc0ff */
[----:B0-----:R-:W-:-:S05]  /*171120*/  PRMT R57, R58, 0x7772, RZ ;  /* 0x000077723a397816 */ /* 0x001fca00000000ff */
[----:B---3--:R0:W-:Y:S01]  /*171130*/  @P3 STG.E.U8 desc[UR32][R8.64], R57 ;  /* 0x0000003908003986 */ /* 0x0081e2000c101120 */
[----:B------:R-:W-:Y:S02]  /*171140*/  LOP3.LUT P0, RZ, R56, 0x1, RZ, 0xc0, !PT ;  /* 0x0000000138ff7812 */ /* 0x000fe4000780c0ff */
[----:B0-----:R-:W-:Y:S02]  /*171150*/  PRMT R57, R58, 0x7773, RZ ;  /* 0x000077733a397816 */ /* 0x001fe400000000ff */
[----:B------:R-:W2:Y:S04]  /*171160*/  LDL.LU R58, [R1+0x8188] ;  /* 0x00818800013a7983 */ /* 0x000ea80000300800 */
[----:B------:R0:W-:Y:S02]  /*171170*/  @P4 STG.E.U8 desc[UR32][R48.64], R57 ;  /* 0x0000003930004986 */ /* 0x0001e4000c101120 */
[----:B0-----:R-:W-:-:S05]  /*171180*/  PRMT R57, R4, 0x7770, RZ ;  /* 0x0000777004397816 */ /* 0x001fca00000000ff */
[----:B------:R0:W-:Y:S02]  /*171190*/  @P5 STG.E.U8 desc[UR32][R6.64], R57 ;  /* 0x0000003906005986 */ /* 0x0001e4000c101120 */
[----:B0-----:R-:W-:-:S05]  /*1711a0*/  PRMT R57, R4, 0x7771, RZ ;  /* 0x0000777104397816 */ /* 0x001fca00000000ff */
[----:B------:R0:W-:Y:S02]  /*1711b0*/  @P6 STG.E.U8 desc[UR32][R50.64], R57 ;  /* 0x0000003932006986 */ /* 0x0001e4000c101120 */
[----:B0-----:R-:W-:-:S05]  /*1711c0*/  PRMT R57, R4, 0x7772, RZ ;  /* 0x0000777204397816 */ /* 0x001fca00000000ff */
[----:B----4-:R0:W-:Y:S04]  /*1711d0*/  @P0 STG.E.U8 desc[UR32][R52.64], R57 ;  /* 0x0000003934000986 */ /* 0x0101e8000c101120 */
[----:B0-----:R-:W3:Y:S04]  /*1711e0*/  LDL.LU.64 R52, [R1+0x8d0] ;  /* 0x0008d00001347983 */ /* 0x001ee80000300a00 */
[----:B------:R-:W4:Y:S04]  /*1711f0*/  LDL.LU.64 R10, [R1+0x8c8] ;  /* 0x0008c800010a7983 */ /* 0x000f280000300a00 */
[----:B------:R-:W4:Y:S04]  /*171200*/  LDL.LU.64 R8, [R1+0x8c0] ;  /* 0x0008c00001087983 */ /* 0x000f280000300a00 */
[----:B------:R-:W4:Y:S04]  /*171210*/  LDL.LU.64 R48, [R1+0x8b8] ;  /* 0x0008b80001307983 */ /* 0x000f280000300a00 */
[----:B------:R-:W4:Y:S04]  /*171220*/  LDL.LU R5, [R1+0xf8] ;  /* 0x0000f80001057983 */ /* 0x000f280000300800 */
[----:B------:R-:W4:Y:S01]  /*171230*/  LDL.LU.64 R6, [R1+0x8b0] ;  /* 0x0008b00001067983 */ /* 0x000f220000300a00 */
[----:B------:R-:W-:-:S03]  /*171240*/  LOP3.LUT P4, RZ, R56, 0x2, RZ, 0xc0, !PT ;  /* 0x0000000238ff7812 */ /* 0x000fc6000788c0ff */
[----:B------:R-:W4:Y:S01]  /*171250*/  LDL.LU.64 R50, [R1+0x8a8] ;  /* 0x0008a80001327983 */ /* 0x000f220000300a00 */
[----:B------:R-:W-:Y:S02]  /*171260*/  PRMT R57, R4, 0x7773, RZ ;  /* 0x0000777304397816 */ /* 0x000fe400000000ff */
[C---:B------:R-:W-:Y:S02]  /*171270*/  LOP3.LUT P1, RZ, R56.reuse, 0x2000, RZ, 0xc0, !PT ;  /* 0x0000200038ff7812 */ /* 0x040fe4000782c0ff */
[C---:B------:R-:W-:Y:S02]  /*171280*/  LOP3.LUT P5, RZ, R56.reuse, 0x4, RZ, 0xc0, !PT ;  /* 0x0000000438ff7812 */ /* 0x040fe400078ac0ff */
[C---:B------:R-:W-:Y:S02]  /*171290*/  LOP3.LUT P6, RZ, R56.reuse, 0x8, RZ, 0xc0, !PT ;  /* 0x0000000838ff7812 */ /* 0x040fe400078cc0ff */
[----:B------:R-:W-:Y:S02]  /*1712a0*/  LOP3.LUT P0, RZ, R56, 0x10, RZ, 0xc0, !PT ;  /* 0x0000001038ff7812 */ /* 0x000fe4000780c0ff */
[----:B--2---:R-:W-:-:S05]  /*1712b0*/  LOP3.LUT R58, R58, 0xfeffffff, RZ, 0xc0, !PT ;  /* 0xfeffffff3a3a7812 */ /* 0x004fca00078ec0ff */
[----:B------:R-:W-:Y:S02]  /*1712c0*/  @P1 LOP3.LUT R58, R58, 0x1000000, RZ, 0xfc, !PT ;  /* 0x010000003a3a1812 */ /* 0x000fe400078efcff */
[----:B------:R-:W-:Y:S01]  /*1712d0*/  LOP3.LUT P1, RZ, R56, 0x1000, RZ, 0xc0, !PT ;  /* 0x0000100038ff7812 */ /* 0x000fe2000782c0ff */
[----:B---3--:R0:W-:Y:S04]  /*1712e0*/  @P4 STG.E.U8 desc[UR32][R52.64], R57 ;  /* 0x0000003934004986 */ /* 0x0081e8000c101120 */
[----:B0-----:R-:W2:Y:S04]  /*1712f0*/  LDL.LU.64 R52, [R1+0x8a0] ;  /* 0x0008a00001347983 */ /* 0x001ea80000300a00 */
[----:B------:R-:W3:Y:S01]  /*171300*/  LDL.LU.64 R24, [R1+0x898] ;  /* 0x0008980001187983 */ /* 0x000ee20000300a00 */
[----:B------:R-:W-:-:S02]  /*171310*/  LOP3.LUT R58, R58, 0xfdffffff, RZ, 0xc0, !PT ;  /* 0xfdffffff3a3a7812 */ /* 0x000fc400078ec0ff */
[----:B----4-:R-:W-:Y:S01]  /*171320*/  PRMT R57, R5, 0x7770, RZ ;  /* 0x0000777005397816 */ /* 0x010fe200000000ff */
[----:B------:R-:W4:Y:S01]  /*171330*/  LDL.LU.64 R22, [R1+0x850] ;  /* 0x0008500001167983 */ /* 0x000f220000300a00 */
[----:B------:R-:W-:Y:S02]  /*171340*/  @P1 LOP3.LUT R58, R58, 0x2000000, RZ, 0xfc, !PT ;  /* 0x020000003a3a1812 */ /* 0x000fe400078efcff */
[----:B------:R-:W-:Y:S01]  /*171350*/  LOP3.LUT P1, RZ, R56, 0x800, RZ, 0xc0, !PT ;  /* 0x0000080038ff7812 */ /* 0x000fe2000782c0ff */
[----:B------:R0:W-:Y:S01]  /*171360*/  @P5 STG.E.U8 desc[UR32][R10.64], R57 ;  /* 0x000000390a005986 */ /* 0x0001e2000c101120 */
[----:B------:R-:W-:-:S03]  /*171370*/  LOP3.LUT R58, R58, 0xfbffffff, RZ, 0xc0, !PT ;  /* 0xfbffffff3a3a7812 */ /* 0x000fc600078ec0ff */
[----:B------:R-:W4:Y:S04]  /*171380*/  LDL.LU R4, [R1+0x15c] ;  /* 0x00015c0001047983 */ /* 0x000f280000300800 */
[----:B------:R-:W4:Y:S04]  /*171390*/  LDL.LU.64 R20, [R1+0x848] ;  /* 0x0008480001147983 */ /* 0x000f280000300a00 */
[----:B------:R-:W-:Y:S01]  /*1713a0*/  @P1 LOP3.LUT R58, R58, 0x4000000, RZ, 0xfc, !PT ;  /* 0x040000003a3a1812 */ /* 0x000fe200078efcff */
[----:B------:R-:W4:Y:S01]  /*1713b0*/  LDL.LU.64 R18, [R1+0x840] ;  /* 0x0008400001127983 */ /* 0x000f220000300a00 */
[----:B------:R-:W-:-:S02]  /*1713c0*/  LOP3.LUT P1, RZ, R56, 0x400, RZ, 0xc0, !PT ;  /* 0x0000040038ff7812 */ /* 0x000fc4000782c0ff */
[----:B------:R-:W-:Y:S01]  /*1713d0*/  LOP3.LUT R58, R58, 0xf7ffffff, RZ, 0xc0, !PT ;  /* 0xf7ffffff3a3a7812 */ /* 0x000fe200078ec0ff */
[----:B------:R-:W4:Y:S01]  /*1713e0*/  LDL.LU.64 R16, [R1+0x830] ;  /* 0x0008300001107983 */ /* 0x000f220000300a00 */
[----:B0-----:R-:W-:-:S03]  /*1713f0*/  PRMT R57, R5, 0x7771, RZ ;  /* 0x0000777105397816 */ /* 0x001fc600000000ff */
[----:B------:R-:W4:Y:S06]  /*171400*/  LDL.LU.64 R14, [R1+0x828] ;  /* 0x00082800010e7983 */ /* 0x000f2c0000300a00 */
[----:B------:R-:W-:Y:S01]  /*171410*/  @P1 LOP3.LUT R58, R58, 0x8000000, RZ, 0xfc, !PT ;  /* 0x080000003a3a1812 */ /* 0x000fe200078efcff */
[----:B------:R0:W-:Y:S01]  /*171420*/  @P6 STG.E.U8 desc[UR32][R8.64], R57 ;  /* 0x0000003908006986 */ /* 0x0001e2000c101120 */
[----:B------:R-:W-:Y:S02]  /*171430*/  LOP3.LUT P1, RZ, R56, 0x200, RZ, 0xc0, !PT ;  /* 0x0000020038ff7812 */ /* 0x000fe4000782c0ff */
[----:B------:R-:W-:Y:S01]  /*171440*/  LOP3.LUT R58, R58, 0xefffffff, RZ, 0xc0, !PT ;  /* 0xefffffff3a3a7812 */ /* 0x000fe200078ec0ff */
[----:B------:R-:W4:Y:S01]  /*171450*/  LDL.LU.64 R10, [R1+0x820] ;  /* 0x00082000010a7983 */ /* 0x000f220000300a00 */
[----:B0-----:R-:W-:-:S03]  /*171460*/  PRMT R57, R5, 0x7772, RZ ;  /* 0x0000777205397816 */ /* 0x001fc600000000ff */
[----:B------:R-:W4:Y:S06]  /*171470*/  LDL.LU.64 R8, [R1+0x818] ;  /* 0x0008180001087983 */ /* 0x000f2c0000300a00 */
        /* <DEDUP_REMOVED lines=8> */
[----:B------:R-:W-:Y:S01]  /*171500*/  LOP3.LUT R58, R58, 0x7fffffff, RZ, 0xc0, !PT ;  /* 0x7fffffff3a3a7812 */ /* 0x000fe200078ec0ff */
[----:B------:R0:W-:Y:S10]  /*171510*/  @P0 STG.E.U8 desc[UR32][R48.64], R57 ;  /* 0x0000003930000986 */ /* 0x0001f4000c101120 */
[----:B------:R-:W-:-:S02]  /*171520*/  @P1 LOP3.LUT R58, R58, 0x80000000, RZ, 0xfc, !PT ;  /* 0x800000003a3a1812 */ /* 0x000fc400078efcff */
[----:B------:R-:W-:Y:S01]  /*171530*/  LOP3.LUT P1, RZ, R56, 0x20, RZ, 0xc0, !PT ;  /* 0x0000002038ff7812 */ /* 0x000fe2000782c0ff */
[----:B0-----:R-:W4:Y:S01]  /*171540*/  LDL.LU.64 R48, [R1+0x810] ;  /* 0x0008100001307983 */ /* 0x001f220000300a00 */
[----:B------:R-:W-:-:S03]  /*171550*/  PRMT R57, R5, 0x7773, RZ ;  /* 0x0000777305397816 */ /* 0x000fc600000000ff */
[----:B------:R-:W4:Y:S08]  /*171560*/  LDL.LU R5, [R1+0x13c] ;  /* 0x00013c0001057983 */ /* 0x000f300000300800 */
[----:B------:R0:W-:Y:S01]  /*171570*/  @P1 STG.E.U8 desc[UR32][R6.64], R57 ;  /* 0x0000003906001986 */ /* 0x0001e2000c101120 */
[C---:B------:R-:W-:Y:S02]  /*171580*/  LOP3.LUT P1, RZ, R58.reuse, 0x80000000, RZ, 0xc0, !PT ;  /* 0x800000003aff7812 */ /* 0x040fe4000782c0ff */
[----:B0-----:R-:W-:Y:S01]  /*171590*/  PRMT R57, R55, 0x7770, RZ ;  /* 0x0000777037397816 */ /* 0x001fe200000000ff */
[----:B------:R-:W4:Y:S10]  /*1715a0*/  LDL.LU.64 R6, [R1+0x808] ;  /* 0x0008080001067983 */ /* 0x000f340000300a00 */
[----:B------:R0:W-:Y:S01]  /*1715b0*/  @P1 STG.E.U8 desc[UR32][R50.64], R57 ;  /* 0x0000003932001986 */ /* 0x0001e2000c101120 */
[----:B------:R-:W-:-:S02]  /*1715c0*/  LOP3.LUT P1, RZ, R58, 0x40000000, RZ, 0xc0, !PT ;  /* 0x400000003aff7812 */ /* 0x000fc4000782c0ff */
[----:B0-----:R-:W-:Y:S01]  /*1715d0*/  PRMT R57, R55, 0x7771, RZ ;  /* 0x0000777137397816 */ /* 0x001fe200000000ff */
[----:B------:R-:W4:Y:S10]  /*1715e0*/  LDL.LU.64 R50, [R1+0x800] ;  /* 0x0008000001327983 */ /* 0x000f340000300a00 */
[----:B--2---:R0:W-:Y:S01]  /*1715f0*/  @P1 STG.E.U8 desc[UR32][R52.64], R57 ;  /* 0x0000003934001986 */ /* 0x0041e2000c101120 */
[----:B------:R-:W-:-:S02]  /*171600*/  LOP3.LUT P1, RZ, R58, 0x20000000, RZ, 0xc0, !PT ;  /* 0x200000003aff7812 */ /* 0x000fc4000782c0ff */
[C---:B0-----:R-:W-:Y:S01]  /*171610*/  PRMT R57, R55.reuse, 0x7772, RZ ;  /* 0x0000777237397816 */ /* 0x041fe200000000ff */
[----:B------:R-:W2:Y:S10]  /*171620*/  LDL.LU.64 R52, [R1+0x7f8] ;  /* 0x0007f80001347983 */ /* 0x000eb40000300a00 */
[----:B---3--:R0:W-:Y:S02]  /*171630*/  @P1 STG.E.U8 desc[UR32][R24.64], R57 ;  /* 0x0000003918001986 */ /* 0x0081e4000c101120 */
[----:B0-----:R-:W-:-:S02]  /*171640*/  PRMT R57, R55, 0x7773, RZ ;  /* 0x0000777337397816 */ /* 0x001fc400000000ff */
[----:B------:R-:W3:Y:S01]  /*171650*/  LDL.LU R55, [R1+0x8184] ;  /* 0x0081840001377983 */ /* 0x000ee20000300800 */
[----:B------:R-:W-:-:S13]  /*171660*/  LOP3.LUT P1, RZ, R58, 0x10000000, RZ, 0xc0, !PT ;  /* 0x100000003aff7812 */ /* 0x000fda000782c0ff */
[----:B----4-:R0:W-:Y:S01]  /*171670*/  @P1 STG.E.U8 desc[UR32][R22.64], R57 ;  /* 0x0000003916001986 */ /* 0x0101e2000c101120 */
        /* <DEDUP_REMOVED lines=10> */
[C---:B------:R-:W-:Y:S02]  /*171720*/  LOP3.LUT P2, RZ, R56.reuse, 0x4000, RZ, 0xc0, !PT ;  /* 0x0000400038ff7812 */ /* 0x040fe4000784c0ff */
[----:B------:R-:W-:Y:S02]  /*171730*/  LOP3.LUT P3, RZ, R56, 0x8000, RZ, 0xc0, !PT ;  /* 0x0000800038ff7812 */ /* 0x000fe4000786c0ff */
[----:B0-----:R-:W-:-:S07]  /*171740*/  PRMT R57, R4, 0x7773, RZ ;  /* 0x0000777304397816 */ /* 0x001fce00000000ff */
[----:B------:R3:W-:Y:S01]  /*171750*/  @P1 STG.E.U8 desc[UR32][R14.64], R57 ;  /* 0x000000390e001986 */ /* 0x0007e2000c101120 */
[----:B------:R-:W-:Y:S02]  /*171760*/  LOP3.LUT P4, RZ, R56, 0x10000, RZ, 0xc0, !PT ;  /* 0x0001000038ff7812 */ /* 0x000fe4000788c0ff */
[----:B---3--:R-:W-:-:S05]  /*171770*/  PRMT R57, R55, 0x7770, RZ ;  /* 0x0000777037397816 */ /* 0x008fca00000000ff */
[----:B------:R0:W-:Y:S02]  /*171780*/  @P2 STG.E.U8 desc[UR32][R10.64], R57 ;  /* 0x000000390a002986 */ /* 0x0001e4000c101120 */
[----:B0-----:R-:W-:-:S05]  /*171790*/  PRMT R57, R55, 0x7771, RZ ;  /* 0x0000777137397816 */ /* 0x001fca00000000ff */
[----:B------:R0:W-:Y:S02]  /*1717a0*/  @P3 STG.E.U8 desc[UR32][R8.64], R57 ;  /* 0x0000003908003986 */ /* 0x0001e4000c101120 */
[----:B0-----:R-:W-:-:S05]  /*1717b0*/  PRMT R57, R55, 0x7772, RZ ;  /* 0x0000777237397816 */ /* 0x001fca00000000ff */
[----:B------:R0:W-:Y:S02]  /*1717c0*/  @P4 STG.E.U8 desc[UR32][R48.64], R57 ;  /* 0x0000003930004986 */ /* 0x0001e4000c101120 */
[----:B0-----:R-:W-:Y:S02]  /*1717d0*/  PRMT R57, R55, 0x7773, RZ ;  /* 0x0000777337397816 */ /* 0x001fe400000000ff */
[----:B------:R-:W3:Y:S04]  /*1717e0*/  LDL.LU R55, [R1+0x8180] ;  /* 0x0081800001377983 */ /* 0x000ee80000300800 */
[----:B------:R-:W4:Y:S01]  /*1717f0*/  LDL.LU.64 R10, [R1+0x7f0] ;  /* 0x0007f000010a7983 */ /* 0x000f220000300a00 */
[----:B------:R-:W-:-:S03]  /*171800*/  LOP3.LUT R58, R58, 0xfffeffff, RZ, 0xc0, !PT ;  /* 0xfffeffff3a3a7812 */ /* 0x000fc600078ec0ff */
[----:B------:R-:W4:Y:S01]  /*171810*/  LDL.LU.64 R8, [R1+0x7e8] ;  /* 0x0007e80001087983 */ /* 0x000f220000300a00 */
[C---:B------:R-:W-:Y:S02]  /*171820*/  LOP3.LUT P5, RZ, R56.reuse, 0x20000, RZ, 0xc0, !PT ;  /* 0x0002000038ff7812 */ /* 0x040fe400078ac0ff */
[----:B------:R-:W-:-:S11]  /*171830*/  LOP3.LUT P6, RZ, R56, 0x40000, RZ, 0xc0, !PT ;  /* 0x0004000038ff7812 */ /* 0x000fd600078cc0ff */
[----:B------:R0:W-:Y:S02]  /*171840*/  @P5 STG.E.U8 desc[UR32][R6.64], R57 ;  /* 0x0000003906005986 */ /* 0x0001e4000c101120 */
[----:B0-----:R-:W-:-:S05]  /*171850*/  PRMT R57, R5, 0x7770, RZ ;  /* 0x0000777005397816 */ /* 0x001fca00000000ff */
[----:B------:R0:W-:Y:S04]  /*171860*/  @P6 STG.E.U8 desc[UR32][R50.64], R57 ;  /* 0x0000003932006986 */ /* 0x0001e8000c101120 */
[----:B0-----:R-:W4:Y:S04]  /*171870*/  LDL.LU.64 R50, [R1+0x7e0] ;  /* 0x0007e00001327983 */ /* 0x001f280000300a00 */
[----:B------:R-:W4:Y:S04]  /*171880*/  LDL.LU.64 R14, [R1+0x7d8] ;  /* 0x0007d800010e7983 */ /* 0x000f280000300a00 */
[----:B------:R-:W4:Y:S04]  /*171890*/  LDL.LU.64 R48, [R1+0x7d0] ;  /* 0x0007d00001307983 */ /* 0x000f280000300a00 */
[----:B------:R-:W4:Y:S01]  /*1718a0*/  LDL.LU R7, [R1+0x12c] ;  /* 0x00012c0001077983 */ /* 0x000f220000300800 */
[----:B------:R-:W-:-:S02]  /*1718b0*/  LOP3.LUT P0, RZ, R56, 0x80000, RZ, 0xc0, !PT ;  /* 0x0008000038ff7812 */ /* 0x000fc4000780c0ff */
[----:B------:R-:W-:Y:S02]  /*1718c0*/  PRMT R57, R5, 0x7771, RZ ;  /* 0x0000777105397816 */ /* 0x000fe400000000ff */
[C---:B------:R-:W-:Y:S02]  /*1718d0*/  LOP3.LUT P4, RZ, R56.reuse, 0x100000, RZ, 0xc0, !PT ;  /* 0x0010000038ff7812 */ /* 0x040fe4000788c0ff */
[C---:B------:R-:W-:Y:S02]  /*1718e0*/  LOP3.LUT P5, RZ, R56.reuse, 0x200000, RZ, 0xc0, !PT ;  /* 0x0020000038ff7812 */ /* 0x040fe400078ac0ff */
[----:B------:R-:W-:-:S05]  /*1718f0*/  LOP3.LUT P6, RZ, R56, 0x400000, RZ, 0xc0, !PT ;  /* 0x0040000038ff7812 */ /* 0x000fca00078cc0ff */
[----:B--2---:R0:W-:Y:S01]  /*171900*/  @P0 STG.E.U8 desc[UR32][R52.64], R57 ;  /* 0x0000003934000986 */ /* 0x0041e2000c101120 */
[----:B------:R-:W-:-:S03]  /*171910*/  LOP3.LUT P0, RZ, R56, 0x800000, RZ, 0xc0, !PT ;  /* 0x0080000038ff7812 */ /* 0x000fc6000780c0ff */
[----:B0-----:R-:W2:Y:S01]  /*171920*/  LDL.LU.64 R52, [R1+0x7c0] ;  /* 0x0007c00001347983 */ /* 0x001ea20000300a00 */
[----:B---3--:R-:W-:-:S13]  /*171930*/  LOP3.LUT P1, RZ, R55, 0x1, RZ, 0xc0, !PT ;  /* 0x0000000137ff7812 */ /* 0x008fda000782c0ff */
        /* <DEDUP_REMOVED lines=23> */
[----:B------:R-:W-:-:S05]  /*171ab0*/  PRMT R56, R5, 0x7772, RZ ;  /* 0x0000777205387816 */ /* 0x000fca00000000ff */
[----:B----4-:R0:W-:Y:S04]  /*171ac0*/  @P4 STG.E.U8 desc[UR32][R10.64], R56 ;  /* 0x000000380a004986 */ /* 0x0101e8000c101120 */
[----:B0-----:R-:W3:Y:S01]  /*171ad0*/  LDL.LU R10, [R1+0x11c] ;  /* 0x00011c00010a7983 */ /* 0x001ee20000300800 */
[----:B------:R-:W-:-:S03]  /*171ae0*/  PRMT R56, R5, 0x7773, RZ ;  /* 0x0000777305387816 */ /* 0x000fc600000000ff */
[----:B------:R-:W4:Y:S04]  /*171af0*/  LDL.LU.64 R4, [R1+0x7b8] ;  /* 0x0007b80001047983 */ /* 0x000f280000300a00 */
[----:B------:R0:W-:Y:S04]  /*171b00*/  @P5 STG.E.U8 desc[UR32][R8.64], R56 ;  /* 0x0000003808005986 */ /* 0x0001e8000c101120 */
[----:B0-----:R-:W4:Y:S04]  /*171b10*/  LDL.LU.64 R8, [R1+0x7b0] ;  /* 0x0007b00001087983 */ /* 0x001f280000300a00 */
[----:B------:R-:W4:Y:S01]  /*171b20*/  LDL.LU.64 R26, [R1+0x7a0] ;  /* 0x0007a000011a7983 */ /* 0x000f220000300a00 */
[----:B------:R-:W-:-:S03]  /*171b30*/  PRMT R56, R7, 0x7770, RZ ;  /* 0x0000777007387816 */ /* 0x000fc600000000ff */
[----:B------:R-:W4:Y:S04]  /*171b40*/  LDL.LU.64 R24, [R1+0x798] ;  /* 0x0007980001187983 */ /* 0x000f280000300a00 */
[----:B------:R0:W-:Y:S04]  /*171b50*/  @P6 STG.E.U8 desc[UR32][R50.64], R56 ;  /* 0x0000003832006986 */ /* 0x0001e8000c101120 */
[----:B0-----:R-:W4:Y:S04]  /*171b60*/  LDL.LU R50, [R1+0x10c] ;  /* 0x00010c0001327983 */ /* 0x001f280000300800 */
[----:B------:R-:W4:Y:S04]  /*171b70*/  LDL.LU.64 R22, [R1+0x790] ;  /* 0x0007900001167983 */ /* 0x000f280000300a00 */
[----:B------:R-:W4:Y:S01]  /*171b80*/  LDL.LU.64 R20, [R1+0x788] ;  /* 0x0007880001147983 */ /* 0x000f220000300a00 */
[----:B------:R-:W-:-:S03]  /*171b90*/  PRMT R56, R7, 0x7771, RZ ;  /* 0x0000777107387816 */ /* 0x000fc600000000ff */
[----:B------:R-:W4:Y:S04]  /*171ba0*/  LDL.LU R51, [R1+0xfc] ;  /* 0x0000fc0001337983 */ /* 0x000f280000300800 */
[----:B------:R-:W4:Y:S04]  /*171bb0*/  LDL.LU.64 R18, [R1+0x780] ;  /* 0x0007800001127983 */ /* 0x000f280000300a00 */
[----:B------:R0:W-:Y:S04]  /*171bc0*/  @P0 STG.E.U8 desc[UR32][R14.64], R56 ;  /* 0x000000380e000986 */ /* 0x0001e8000c101120 */
[----:B------:R-:W4:Y:S01]  /*171bd0*/  LDL.LU.64 R16, [R1+0x778] ;  /* 0x0007780001107983 */ /* 0x000f220000300a00 */
[----:B0-----:R-:W-:-:S03]  /*171be0*/  PRMT R56, R7, 0x7772, RZ ;  /* 0x0000777207387816 */ /* 0x001fc600000000ff */
[----:B------:R-:W4:Y:S04]  /*171bf0*/  LDL.LU.64 R14, [R1+0x770] ;  /* 0x00077000010e7983 */ /* 0x000f280000300a00 */
[----:B------:R0:W-:Y:S01]  /*171c00*/  @P1 STG.E.U8 desc[UR32][R48.64], R56 ;  /* 0x0000003830001986 */ /* 0x0001e2000c101120 */
[C---:B------:R-:W-:Y:S02]  /*171c10*/  LOP3.LUT P1, RZ, R58.reuse, 0x800000, RZ, 0xc0, !PT ;  /* 0x008000003aff7812 */ /* 0x040fe4000782c0ff */
[----:B0-----:R-:W-:Y:S01]  /*171c20*/  PRMT R56, R7, 0x7773, RZ ;  /* 0x0000777307387816 */ /* 0x001fe200000000ff */
[----:B------:R-:W4:Y:S10]  /*171c30*/  LDL.LU.64 R48, [R1+0x768] ;  /* 0x0007680001307983 */ /* 0x000f340000300a00 */
[----:B--2---:R0:W-:Y:S01]  /*171c40*/  @P1 STG.E.U8 desc[UR32][R52.64], R56 ;  /* 0x0000003834001986 */ /* 0x0041e2000c101120 */
[----:B------:R-:W-:-:S03]  /*171c50*/  LOP3.LUT P1, RZ, R58, 0x400000, RZ, 0xc0, !PT ;  /* 0x004000003aff7812 */ /* 0x000fc6000782c0ff */
[----:B------:R-:W2:Y:S04]  /*171c60*/  LDL.LU.64 R6, [R1+0x760] ;  /* 0x0007600001067983 */ /* 0x000ea80000300a00 */
[----:B0-----:R-:W2:Y:S04]  /*171c70*/  LDL.LU.64 R52, [R1+0x758] ;  /* 0x0007580001347983 */ /* 0x001ea80000300a00 */
[----:B------:R-:W2:Y:S01]  /*171c80*/  LDL.LU R11, [R1+0xec] ;  /* 0x0000ec00010b7983 */ /* 0x000ea20000300800 */
[----:B---3--:R-:W-:-:S05]  /*171c90*/  PRMT R56, R10, 0x7770, RZ ;  /* 0x000077700a387816 */ /* 0x008fca00000000ff */
[----:B----4-:R0:W-:Y:S04]  /*171ca0*/  @P1 STG.E.U8 desc[UR32][R4.64], R56 ;  /* 0x0000003804001986 */ /* 0x0101e8000c101120 */
[----:B0-----:R-:W3:Y:S01]  /*171cb0*/  LDL.LU.64 R4, [R1+0x750] ;  /* 0x0007500001047983 */ /* 0x001ee20000300a00 */
[----:B------:R-:W-:Y:S02]  /*171cc0*/  LOP3.LUT P1, RZ, R58, 0x200000, RZ, 0xc0, !PT ;  /* 0x002000003aff7812 */ /* 0x000fe4000782c0ff */
[----:B------:R-:W-:-:S11]  /*171cd0*/  PRMT R56, R10, 0x7771, RZ ;  /* 0x000077710a387816 */ /* 0x000fd600000000ff */
[----:B------:R0:W-:Y:S01]  /*171ce0*/  @P1 STG.E.U8 desc[UR32][R8.64], R56 ;  /* 0x0000003808001986 */ /* 0x0001e2000c101120 */
[----:B------:R-:W-:Y:S02]  /*171cf0*/  LOP3.LUT P1, RZ, R58, 0x100000, RZ, 0xc0, !PT ;  /* 0x001000003aff7812 */ /* 0x000fe4000782c0ff */
[----:B0-----:R-:W-:Y:S01]  /*171d00*/  PRMT R56, R10, 0x7772, RZ ;  /* 0x000077720a387816 */ /* 0x001fe200000000ff */
[----:B------:R-:W4:Y:S10]  /*171d10*/  LDL.LU.64 R8, [R1+0x8178] ;  /* 0x0081780001087983 */ /* 0x000f340000300a00 */
[----:B------:R0:W-:Y:S01]  /*171d20*/  @P1 STG.E.U8 desc[UR32][R26.64], R56 ;  /* 0x000000381a001986 */ /* 0x0001e2000c101120 */
[----:B------:R-:W-:-:S02]  /*171d30*/  LOP3.LUT P1, RZ, R58, 0x80000, RZ, 0xc0, !PT ;  /* 0x000800003aff7812 */ /* 0x000fc4000782c0ff */
        /* <DEDUP_REMOVED lines=14> */
[----:B0-----:R-:W-:-:S05]  /*171e20*/  PRMT R56, R50, 0x7773, RZ ;  /* 0x0000777332387816 */ /* 0x001fca00000000ff */
        /* <DEDUP_REMOVED lines=9> */
[----:B--2---:R0:W-:Y:S02]  /*171ec0*/  @P5 STG.E.U8 desc[UR32][R6.64], R56 ;  /* 0x0000003806005986 */ /* 0x0041e4000c101120 */
[----:B0-----:R-:W-:-:S05]  /*171ed0*/  PRMT R56, R51, 0x7773, RZ ;  /* 0x0000777333387816 */ /* 0x001fca00000000ff */
[----:B------:R0:W-:Y:S02]  /*171ee0*/  @P6 STG.E.U8 desc[UR32][R52.64], R56 ;  /* 0x0000003834006986 */ /* 0x0001e4000c101120 */
[----:B0-----:R-:W-:-:S05]  /*171ef0*/  PRMT R56, R11, 0x7770, RZ ;  /* 0x000077700b387816 */ /* 0x001fca00000000ff */
[----:B---3--:R0:W-:Y:S04]  /*171f00*/  @P0 STG.E.U8 desc[UR32][R4.64], R56 ;  /* 0x0000003804000986 */ /* 0x0081e8000c101120 */
[----:B0-----:R-:W2:Y:S04]  /*171f10*/  LDL.LU.64 R4, [R1+0x748] ;  /* 0x0007480001047983 */ /* 0x001ea80000300a00 */
[----:B------:R-:W3:Y:S04]  /*171f20*/  LDL.LU.64 R14, [R1+0x740] ;  /* 0x00074000010e7983 */ /* 0x000ee80000300a00 */
[----:B------:R-:W4:Y:S04]  /*171f30*/  LDL.LU.64 R48, [R1+0x730] ;  /* 0x0007300001307983 */ /* 0x000f280000300a00 */
[----:B------:R-:W4:Y:S04]  /*171f40*/  LDL.LU.64 R6, [R1+0x728] ;  /* 0x0007280001067983 */ /* 0x000f280000300a00 */
[----:B------:R-:W4:Y:S04]  /*171f50*/  LDL.LU.64 R50, [R1+0x720] ;  /* 0x0007200001327983 */ /* 0x000f280000300a00 */
[----:B------:R-:W4:Y:S04]  /*171f60*/  LDL.LU.64 R52, [R1+0x710] ;  /* 0x0007100001347983 */ /* 0x000f280000300a00 */
[----:B------:R-:W4:Y:S01]  /*171f70*/  LDL.LU R59, [R1+0xd0] ;  /* 0x0000d000013b7983 */ /* 0x000f220000300800 */
[----:B------:R-:W-:-:S02]  /*171f80*/  LOP3.LUT P4, RZ, R55, 0x80, RZ, 0xc0, !PT ;  /* 0x0000008037ff7812 */ /* 0x000fc4000788c0ff */
[----:B------:R-:W-:Y:S02]  /*171f90*/  PRMT R56, R11, 0x7771, RZ ;  /* 0x000077710b387816 */ /* 0x000fe400000000ff */
        /* <DEDUP_REMOVED lines=12> */
[----:B------:R-:W-:Y:S01]  /*172060*/  LOP3.LUT P1, RZ, R55, 0x8000, RZ, 0xc0, !PT ;  /* 0x0000800037ff7812 */ /* 0x000fe2000782c0ff */
[----:B--2---:R0:W-:Y:S04]  /*172070*/  @P4 STG.E.U8 desc[UR32][R4.64], R56 ;  /* 0x0000003804004986 */ /* 0x0041e8000c101120 */
[----:B0-----:R-:W2:Y:S04]  /*172080*/  LDL.LU.64 R4, [R1+0x708] ;  /* 0x0007080001047983 */ /* 0x001ea80000300a00 */
[----:B------:R-:W2:Y:S04]  /*172090*/  LDL.LU R10, [R1+0xc0] ;  /* 0x0000c000010a7983 */ /* 0x000ea80000300800 */
[----:B------:R-:W2:Y:S01]  /*1720a0*/  LDL.LU.64 R26, [R1+0x700] ;  /* 0x00070000011a7983 */ /* 0x000ea20000300a00 */
[----:B------:R-:W-:-:S03]  /*1720b0*/  LOP3.LUT R58, R58, 0xffffefff, RZ, 0xc0, !PT ;  /* 0xffffefff3a3a7812 */ /* 0x000fc600078ec0ff */
[----:B------:R-:W2:Y:S01]  /*1720c0*/  LDL.LU.64 R24, [R1+0x6f8] ;  /* 0x0006f80001187983 */ /* 0x000ea20000300a00 */
[----:B------:R-:W-:Y:S02]  /*1720d0*/  @P1 LOP3.LUT R58, R58, 0x1000, RZ, 0xfc, !PT ;  /* 0x000010003a3a1812 */ /* 0x000fe400078efcff */
[C---:B------:R-:W-:Y:S01]  /*1720e0*/  LOP3.LUT P1, RZ, R55.reuse, 0x4000, RZ, 0xc0, !PT ;  /* 0x0000400037ff7812 */ /* 0x040fe2000782c0ff */
[----:B------:R-:W2:Y:S01]  /*1720f0*/  LDL.LU.64 R22, [R1+0x6f0] ;  /* 0x0006f00001167983 */ /* 0x000ea20000300a00 */
[----:B------:R-:W-:Y:S02]  /*172100*/  LOP3.LUT R58, R58, 0xffffdfff, RZ, 0xc0, !PT ;  /* 0xffffdfff3a3a7812 */ /* 0x000fe400078ec0ff */
[----:B------:R-:W-:Y:S01]  /*172110*/  LOP3.LUT P5, RZ, R55, 0x100, RZ, 0xc0, !PT ;  /* 0x0000010037ff7812 */ /* 0x000fe200078ac0ff */
[----:B------:R-:W2:Y:S08]  /*172120*/  LDL.LU.64 R20, [R1+0x6e8] ;  /* 0x0006e80001147983 */ /* 0x000eb00000300a00 */
[----:B------:R-:W-:-:S02]  /*172130*/  @P1 LOP3.LUT R58, R58, 0x2000, RZ, 0xfc, !PT ;  /* 0x000020003a3a1812 */ /* 0x000fc400078efcff */
[----:B------:R-:W-:Y:S02]  /*172140*/  LOP3.LUT P1, RZ, R55, 0x2000, RZ, 0xc0, !PT ;  /* 0x0000200037ff7812 */ /* 0x000fe4000782c0ff */
[----:B------:R-:W-:Y:S02]  /*172150*/  PRMT R56, R11, 0x7772, RZ ;  /* 0x000077720b387816 */ /* 0x000fe400000000ff */
[----:B------:R-:W-:-:S03]  /*172160*/  LOP3.LUT R58, R58, 0xffffbfff, RZ, 0xc0, !PT ;  /* 0xffffbfff3a3a7812 */ /* 0x000fc600078ec0ff */
[----:B---3--:R0:W-:Y:S01]  /*172170*/  @P5 STG.E.U8 desc[UR32][R14.64], R56 ;  /* 0x000000380e005986 */ /* 0x0081e2000c101120 */
[----:B------:R-:W-:-:S05]  /*172180*/  LOP3.LUT P6, RZ, R55, 0x200, RZ, 0xc0, !PT ;  /* 0x0000020037ff7812 */ /* 0x000fca00078cc0ff */
[----:B------:R-:W-:Y:S02]  /*172190*/  @P1 LOP3.LUT R58, R58, 0x4000, RZ, 0xfc, !PT ;  /* 0x000040003a3a1812 */ /* 0x000fe400078efcff */
[----:B------:R-:W-:Y:S02]  /*1721a0*/  LOP3.LUT P1, RZ, R55, 0x1000, RZ, 0xc0, !PT ;  /* 0x0000100037ff7812 */ /* 0x000fe4000782c0ff */
[----:B0-----:R-:W-:Y:S02]  /*1721b0*/  PRMT R56, R11, 0x7773, RZ ;  /* 0x000077730b387816 */ /* 0x001fe400000000ff */
[----:B------:R-:W3:Y:S01]  /*1721c0*/  LDL.LU R11, [R1+0xb0] ;  /* 0x0000b000010b7983 */ /* 0x000ee20000300800 */
[----:B------:R-:W-:-:S03]  /*1721d0*/  LOP3.LUT P0, RZ, R55, 0x400, RZ, 0xc0, !PT ;  /* 0x0000040037ff7812 */ /* 0x000fc6000780c0ff */
[----:B------:R-:W3:Y:S01]  /*1721e0*/  LDL.LU.64 R18, [R1+0x6e0] ;  /* 0x0006e00001127983 */ /* 0x000ee20000300a00 */
[----:B------:R-:W-:-:S03]  /*1721f0*/  LOP3.LUT R58, R58, 0xffff7fff, RZ, 0xc0, !PT ;  /* 0xffff7fff3a3a7812 */ /* 0x000fc600078ec0ff */
[----:B----4-:R0:W-:Y:S01]  /*172200*/  @P6 STG.E.U8 desc[UR32][R48.64], R56 ;  /* 0x0000003830006986 */ /* 0x0101e2000c101120 */
[----:B------:R-:W-:Y:S02]  /*172210*/  @P1 LOP3.LUT R58, R58, 0x8000, RZ, 0xfc, !PT ;  /* 0x000080003a3a1812 */ /* 0x000fe400078efcff */
[----:B------:R-:W-:Y:S01]  /*172220*/  LOP3.LUT P1, RZ, R55, 0x800, RZ, 0xc0, !PT ;  /* 0x0000080037ff7812 */ /* 0x000fe2000782c0ff */
[----:B------:R-:W4:Y:S04]  /*172230*/  LDL.LU.64 R16, [R1+0x6d8] ;  /* 0x0006d80001107983 */ /* 0x000f280000300a00 */
[----:B------:R-:W4:Y:S01]  /*172240*/  LDL.LU.64 R14, [R1+0x6d0] ;  /* 0x0006d000010e7983 */ /* 0x000f220000300a00 */
[----:B0-----:R-:W-:-:S03]  /*172250*/  PRMT R56, R59, 0x7770, RZ ;  /* 0x000077703b387816 */ /* 0x001fc600000000ff */
[----:B------:R-:W4:Y:S04]  /*172260*/  LDL.LU.64 R48, [R1+0x6c8] ;  /* 0x0006c80001307983 */ /* 0x000f280000300a00 */
[----:B------:R0:W-:Y:S02]  /*172270*/  @P0 STG.E.U8 desc[UR32][R6.64], R56 ;  /* 0x0000003806000986 */ /* 0x0001e4000c101120 */
[----:B0-----:R-:W-:Y:S02]  /*172280*/  PRMT R56, R59, 0x7771, RZ ;  /* 0x000077713b387816 */ /* 0x001fe400000000ff */
[----:B------:R-:W4:Y:S04]  /*172290*/  LDL.LU.64 R6, [R1+0x6c0] ;  /* 0x0006c00001067983 */ /* 0x000f280000300a00 */
[----:B------:R0:W-:Y:S01]  /*1722a0*/  @P1 STG.E.U8 desc[UR32][R50.64], R56 ;  /* 0x0000003832001986 */ /* 0x0001e2000c101120 */
[----:B------:R-:W-:-:S02]  /*1722b0*/  LOP3.LUT P1, RZ, R58, 0x8000, RZ, 0xc0, !PT ;  /* 0x000080003aff7812 */ /* 0x000fc4000782c0ff */
[----:B0-----:R-:W-:Y:S01]  /*1722c0*/  PRMT R56, R59, 0x7772, RZ ;  /* 0x000077723b387816 */ /* 0x001fe200000000ff */
[----:B------:R-:W4:Y:S10]  /*1722d0*/  LDL.LU.64 R50, [R1+0x6b8] ;  /* 0x0006b80001327983 */ /* 0x000f340000300a00 */
[----:B------:R0:W-:Y:S01]  /*1722e0*/  @P1 STG.E.U8 desc[UR32][R52.64], R56 ;  /* 0x0000003834001986 */ /* 0x0001e2000c101120 */
[----:B------:R-:W-:-:S03]  /*1722f0*/  LOP3.LUT P1, RZ, R58, 0x4000, RZ, 0xc0, !PT ;  /* 0x000040003aff7812 */ /* 0x000fc6000782c0ff */
[----:B0-----:R-:W4:Y:S01]  /*172300*/  LDL.LU.64 R52, [R1+0x6b0] ;  /* 0x0006b00001347983 */ /* 0x001f220000300a00 */
[----:B------:R-:W-:-:S09]  /*172310*/  PRMT R56, R59, 0x7773, RZ ;  /* 0x000077733b387816 */ /* 0x000fd200000000ff */
[----:B--2---:R0:W-:Y:S04]  /*172320*/  @P1 STG.E.U8 desc[UR32][R4.64], R56 ;  /* 0x0000003804001986 */ /* 0x0041e8000c101120 */
[----:B0-----:R-:W2:Y:S01]  /*172330*/  LDL.LU.64 R4, [R1+0x6a0] ;  /* 0x0006a00001047983 */ /* 0x001ea20000300a00 */
        /* <DEDUP_REMOVED lines=13> */
[----:B---3--:R-:W-:-:S11]  /*172410*/  PRMT R56, R11, 0x7770, RZ ;  /* 0x000077700b387816 */ /* 0x008fd600000000ff */
[----:B------:R0:W-:Y:S01]  /*172420*/  @P1 STG.E.U8 desc[UR32][R18.64], R56 ;  /* 0x0000003812001986 */ /* 0x0001e2000c101120 */
[----:B------:R-:W-:Y:S02]  /*172430*/  LOP3.LUT P1, RZ, R58, 0x100, RZ, 0xc0, !PT ;  /* 0x000001003aff7812 */ /* 0x000fe4000782c0ff */
[C---:B------:R-:W-:Y:S02]  /*172440*/  LOP3.LUT P2, RZ, R55.reuse, 0x100000, RZ, 0xc0, !PT ;  /* 0x0010000037ff7812 */ /* 0x040fe4000784c0ff */
[----:B------:R-:W-:Y:S02]  /*172450*/  LOP3.LUT P3, RZ, R55, 0x200000, RZ, 0xc0, !PT ;  /* 0x0020000037ff7812 */ /* 0x000fe4000786c0ff */
[----:B0-----:R-:W-:-:S07]  /*172460*/  PRMT R56, R11, 0x7771, RZ ;  /* 0x000077710b387816 */ /* 0x001fce00000000ff */
[----:B----4-:R0:W-:Y:S01]  /*172470*/  @P1 STG.E.U8 desc[UR32][R16.64], R56 ;  /* 0x0000003810001986 */ /* 0x0101e2000c101120 */
        /* <DEDUP_REMOVED lines=11> */
[----:B------:R0:W-:Y:S02]  /*172530*/  @P5 STG.E.U8 desc[UR32][R50.64], R56 ;  /* 0x0000003832005986 */ /* 0x0001e4000c101120 */
[----:B0-----:R-:W-:-:S05]  /*172540*/  PRMT R56, R54, 0x7772, RZ ;  /* 0x0000777236387816 */ /* 0x001fca00000000ff */
[----:B------:R0:W-:Y:S02]  /*172550*/  @P6 STG.E.U8 desc[UR32][R52.64], R56 ;  /* 0x0000003834006986 */ /* 0x0001e4000c101120 */
[----:B0-----:R-:W-:Y:S02]  /*172560*/  PRMT R56, R54, 0x7773, RZ ;  /* 0x0000777336387816 */ /* 0x001fe400000000ff */
[----:B------:R-:W3:Y:S04]  /*172570*/  LDL.LU R54, [R1+0x8170] ;  /* 0x0081700001367983 */ /* 0x000ee80000300800 */
[----:B------:R-:W4:Y:S04]  /*172580*/  LDL.LU.64 R52, [R1+0x698] ;  /* 0x0006980001347983 */ /* 0x000f280000300a00 */
[----:B--2---:R0:W-:Y:S04]  /*172590*/  @P0 STG.E.U8 desc[UR32][R4.64], R56 ;  /* 0x0000003804000986 */ /* 0x0041e8000c101120 */
[----:B0-----:R-:W2:Y:S04]  /*1725a0*/  LDL.LU.64 R4, [R1+0x690] ;  /* 0x0006900001047983 */ /* 0x001ea80000300a00 */
[----:B------:R-:W3:Y:S04]  /*1725b0*/  LDL.LU.64 R16, [R1+0x680] ;  /* 0x0006800001107983 */ /* 0x000ee80000300a00 */
[----:B------:R-:W4:Y:S04]  /*1725c0*/  LDL.LU R11, [R1+0x90] ;  /* 0x00009000010b7983 */ /* 0x000f280000300800 */
[----:B------:R-:W3:Y:S04]  /*1725d0*/  LDL.LU.64 R14, [R1+0x678] ;  /* 0x00067800010e7983 */ /* 0x000ee80000300a00 */
[----:B------:R-:W3:Y:S04]  /*1725e0*/  LDL.LU.64 R48, [R1+0x670] ;  /* 0x0006700001307983 */ /* 0x000ee80000300a00 */
[----:B------:R-:W3:Y:S04]  /*1725f0*/  LDL.LU.64 R6, [R1+0x668] ;  /* 0x0006680001067983 */ /* 0x000ee80000300a00 */
[----:B------:R-:W3:Y:S01]  /*172600*/  LDL.LU R59, [R1+0x80] ;  /* 0x00008000013b7983 */ /* 0x000ee20000300800 */
[----:B------:R-:W-:-:S02]  /*172610*/  LOP3.LUT P4, RZ, R55, 0x4000000, RZ, 0xc0, !PT ;  /* 0x0400000037ff7812 */ /* 0x000fc4000788c0ff */
[C---:B------:R-:W-:Y:S01]  /*172620*/  LOP3.LUT P5, RZ, R55.reuse, 0x8000000, RZ, 0xc0, !PT ;  /* 0x0800000037ff7812 */ /* 0x040fe200078ac0ff */
[----:B------:R-:W3:Y:S04]  /*172630*/  LDL.LU.64 R50, [R1+0x660] ;  /* 0x0006600001327983 */ /* 0x000ee80000300a00 */
[----:B------:R-:W3:Y:S01]  /*172640*/  LDL.LU R10, [R1+0x70] ;  /* 0x00007000010a7983 */ /* 0x000ee20000300800 */
[----:B------:R-:W-:Y:S02]  /*172650*/  LOP3.LUT R58, R58, 0xfffffffe, RZ, 0xc0, !PT ;  /* 0xfffffffe3a3a7812 */ /* 0x000fe400078ec0ff */
[C---:B------:R-:W-:Y:S02]  /*172660*/  LOP3.LUT P6, RZ, R55.reuse, 0x10000000, RZ, 0xc0, !PT ;  /* 0x1000000037ff7812 */ /* 0x040fe400078cc0ff */
[----:B------:R-:W-:-:S02]  /*172670*/  LOP3.LUT P0, RZ, R55, 0x20000000, RZ, 0xc0, !PT ;  /* 0x2000000037ff7812 */ /* 0x000fc4000780c0ff */
[----:B----4-:R-:W-:-:S05]  /*172680*/  PRMT R56, R11, 0x7770, RZ ;  /* 0x000077700b387816 */ /* 0x010fca00000000ff */
[----:B------:R0:W-:Y:S02]  /*172690*/  @P4 STG.E.U8 desc[UR32][R52.64], R56 ;  /* 0x0000003834004986 */ /* 0x0001e4000c101120 */
[----:B0-----:R-:W-:-:S05]  /*1726a0*/  PRMT R56, R11, 0x7771, RZ ;  /* 0x000077710b387816 */ /* 0x001fca00000000ff */
[----:B--2---:R0:W-:Y:S04]  /*1726b0*/  @P5 STG.E.U8 desc[UR32][R4.64], R56 ;  /* 0x0000003804005986 */ /* 0x0041e8000c101120 */
[----:B0-----:R-:W2:Y:S04]  /*1726c0*/  LDL.LU.64 R4, [R1+0x658] ;  /* 0x0006580001047983 */ /* 0x001ea80000300a00 */
[----:B------:R-:W4:Y:S01]  /*1726d0*/  LDL.LU.64 R52, [R1+0x650] ;  /* 0x0006500001347983 */ /* 0x000f220000300a00 */
[----:B---3--:R-:W-:Y:S02]  /*1726e0*/  LOP3.LUT P1, RZ, R54, 0x40, RZ, 0xc0, !PT ;  /* 0x0000004036ff7812 */ /* 0x008fe4000782c0ff */
[----:B------:R-:W-:Y:S01]  /*1726f0*/  PRMT R56, R11, 0x7772, RZ ;  /* 0x000077720b387816 */ /* 0x000fe200000000ff */
[----:B------:R-:W3:Y:S10]  /*172700*/  LDL.LU.64 R26, [R1+0x648] ;  /* 0x00064800011a7983 */ /* 0x000ef40000300a00 */
[----:B------:R-:W-:Y:S01]  /*172710*/  @P1 LOP3.LUT R58, R58, 0x1, RZ, 0xfc, !PT ;  /* 0x000000013a3a1812 */ /* 0x000fe200078efcff */
[----:B------:R0:W-:Y:S01]  /*172720*/  @P6 STG.E.U8 desc[UR32][R16.64], R56 ;  /* 0x0000003810006986 */ /* 0x0001e2000c101120 */
[----:B------:R-:W-:-:S02]  /*172730*/  LOP3.LUT P1, RZ, R54, 0x20, RZ, 0xc0, !PT ;  /* 0x0000002036ff7812 */ /* 0x000fc4000782c0ff */
[----:B------:R-:W-:Y:S01]  /*172740*/  LOP3.LUT R58, R58, 0xfffffffd, RZ, 0xc0, !PT ;  /* 0xfffffffd3a3a7812 */ /* 0x000fe200078ec0ff */
[----:B------:R-:W3:Y:S04]  /*172750*/  LDL.LU.64 R24, [R1+0x640] ;  /* 0x0006400001187983 */ /* 0x000ee80000300a00 */
[----:B------:R-:W3:Y:S01]  /*172760*/  LDL.LU.64 R22, [R1+0x638] ;  /* 0x0006380001167983 */ /* 0x000ee20000300a00 */
[----:B0-----:R-:W-:-:S03]  /*172770*/  PRMT R56, R11, 0x7773, RZ ;  /* 0x000077730b387816 */ /* 0x001fc600000000ff */
[----:B------:R-:W3:Y:S02]  /*172780*/  LDL.LU.64 R20, [R1+0x630] ;  /* 0x0006300001147983 */ /* 0x000ee40000300a00 */
[----:B------:R-:W-:Y:S02]  /*172790*/  @P1 LOP3.LUT R58, R58, 0x2, RZ, 0xfc, !PT ;  /* 0x000000023a3a1812 */ /* 0x000fe400078efcff */
[----:B------:R-:W-:Y:S01]  /*1727a0*/  LOP3.LUT P1, RZ, R54, 0x10, RZ, 0xc0, !PT ;  /* 0x0000001036ff7812 */ /* 0x000fe2000782c0ff */
[----:B------:R0:W-:Y:S01]  /*1727b0*/  @P0 STG.E.U8 desc[UR32][R14.64], R56 ;  /* 0x000000380e000986 */ /* 0x0001e2000c101120 */
[----:B------:R-:W-:-:S03]  /*1727c0*/  LOP3.LUT R58, R58, 0xfffffffb, RZ, 0xc0, !PT ;  /* 0xfffffffb3a3a7812 */ /* 0x000fc600078ec0ff */
[----:B------:R-:W3:Y:S04]  /*1727d0*/  LDL.LU.64 R18, [R1+0x628] ;  /* 0x0006280001127983 */ /* 0x000ee80000300a00 */
[----:B------:R-:W3:Y:S04]  /*1727e0*/  LDL.LU.64 R16, [R1+0x620] ;  /* 0x0006200001107983 */ /* 0x000ee80000300a00 */
[----:B------:R-:W-:Y:S01]  /*1727f0*/  @P1 LOP3.LUT R58, R58, 0x4, RZ, 0xfc, !PT ;  /* 0x000000043a3a1812 */ /* 0x000fe200078efcff */
[----:B0-----:R-:W3:Y:S01]  /*172800*/  LDL.LU.64 R14, [R1+0x608] ;  /* 0x00060800010e7983 */ /* 0x001ee20000300a00 */
[----:B------:R-:W-:-:S02]  /*172810*/  LOP3.LUT P1, RZ, R54, 0x8, RZ, 0xc0, !PT ;  /* 0x0000000836ff7812 */ /* 0x000fc4000782c0ff */
[----:B------:R-:W-:Y:S01]  /*172820*/  LOP3.LUT R58, R58, 0xfffffff7, RZ, 0xc0, !PT ;  /* 0xfffffff73a3a7812 */ /* 0x000fe200078ec0ff */
[----:B------:R-:W3:Y:S10]  /*172830*/  LDL.LU R11, [R1+0xd4] ;  /* 0x0000d400010b7983 */ /* 0x000ef40000300800 */
[----:B------:R-:W-:-:S02]  /*172840*/  @P1 LOP3.LUT R58, R58, 0x8, RZ, 0xfc, !PT ;  /* 0x000000083a3a1812 */ /* 0x000fc400078efcff */
        /* <DEDUP_REMOVED lines=11> */
[----:B------:R-:W-:-:S09]  /*172900*/  PRMT R56, R59, 0x7770, RZ ;  /* 0x000077703b387816 */ /* 0x000fd200000000ff */
[----:B------:R-:W-:Y:S02]  /*172910*/  @P1 LOP3.LUT R58, R58, 0x80, RZ, 0xfc, !PT ;  /* 0x000000803a3a1812 */ /* 0x000fe400078efcff */
[----:B------:R-:W-:-:S13]  /*172920*/  LOP3.LUT P1, RZ, R55, 0x40000000, RZ, 0xc0, !PT ;  /* 0x4000000037ff7812 */ /* 0x000fda000782c0ff */
[----:B------:R0:W-:Y:S01]  /*172930*/  @P1 STG.E.U8 desc[UR32][R48.64], R56 ;  /* 0x0000003830001986 */ /* 0x0001e2000c101120 */
[C---:B------:R-:W-:Y:S02]  /*172940*/  LOP3.LUT P1, RZ, R58.reuse, 0x80, RZ, 0xc0, !PT ;  /* 0x000000803aff7812 */ /* 0x040fe4000782c0ff */
[----:B0-----:R-:W-:Y:S01]  /*172950*/  PRMT R56, R59, 0x7771, RZ ;  /* 0x000077713b387816 */ /* 0x001fe200000000ff */
[----:B------:R-:W3:Y:S10]  /*172960*/  LDL.LU.64 R48, [R1+0x600] ;  /* 0x0006000001307983 */ /* 0x000ef40000300a00 */
[----:B------:R0:W-:Y:S01]  /*172970*/  @P1 STG.E.U8 desc[UR32][R6.64], R56 ;  /* 0x0000003806001986 */ /* 0x0001e2000c101120 */
[----:B------:R-:W-:-:S02]  /*172980*/  LOP3.LUT P1, RZ, R58, 0x40, RZ, 0xc0, !PT ;  /* 0x000000403aff7812 */ /* 0x000fc4000782c0ff */
[----:B0-----:R-:W-:Y:S01]  /*172990*/  PRMT R56, R59, 0x7772, RZ ;  /* 0x000077723b387816 */ /* 0x001fe200000000ff */
[----:B------:R-:W3:Y:S10]  /*1729a0*/  LDL.LU.64 R6, [R1+0x5f8] ;  /* 0x0005f80001067983 */ /* 0x000ef40000300a00 */
[----:B------:R0:W-:Y:S01]  /*1729b0*/  @P1 STG.E.U8 desc[UR32][R50.64], R56 ;  /* 0x0000003832001986 */ /* 0x0001e2000c101120 */
[----:B------:R-:W-:-:S02]  /*1729c0*/  LOP3.LUT P1, RZ, R58, 0x20, RZ, 0xc0, !PT ;  /* 0x000000203aff7812 */ /* 0x000fc4000782c0ff */
[----:B0-----:R-:W-:Y:S01]  /*1729d0*/  PRMT R56, R59, 0x7773, RZ ;  /* 0x000077733b387816 */ /* 0x001fe200000000ff */
[----:B------:R-:W3:Y:S10]  /*1729e0*/  LDL.LU.64 R50, [R1+0x580] ;  /* 0x0005800001327983 */ /* 0x000ef40000300a00 */
[----:B--2---:R0:W-:Y:S01]  /*1729f0*/  @P1 STG.E.U8 desc[UR32][R4.64], R56 ;  /* 0x0000003804001986 */ /* 0x0041e2000c101120 */
[----:B------:R-:W-:-:S02]  /*172a00*/  LOP3.LUT P1, RZ, R58, 0x10, RZ, 0xc0, !PT ;  /* 0x000000103aff7812 */ /* 0x000fc4000782c0ff */
[----:B0-----:R-:W-:Y:S01]  /*172a10*/  PRMT R56, R10, 0x7770, RZ ;  /* 0x000077700a387816 */ /* 0x001fe200000000ff */
[----:B------:R-:W2:Y:S10]  /*172a20*/  LDL.LU.64 R4, [R1+0x8168] ;  /* 0x0081680001047983 */ /* 0x000eb40000300a00 */
[----:B----4-:R0:W-:Y:S04]  /*172a30*/  @P1 STG.E.U8 desc[UR32][R52.64], R56 ;  /* 0x0000003834001986 */ /* 0x0101e8000c101120 */
[----:B0-----:R-:W4:Y:S01]  /*172a40*/  LDL.LU.64 R52, [R1+0x8160] ;  /* 0x0081600001347983 */ /* 0x001f220000300a00 */
[----:B------:R-:W-:-:S02]  /*172a50*/  LOP3.LUT P1, RZ, R58, 0x8, RZ, 0xc0, !PT ;  /* 0x000000083aff7812 */ /* 0x000fc4000782c0ff */
[----:B------:R-:W-:-:S11]  /*172a60*/  PRMT R56, R10, 0x7771, RZ ;  /* 0x000077710a387816 */ /* 0x000fd600000000ff */
[----:B---3--:R0:W-:Y:S01]  /*172a70*/  @P1 STG.E.U8 desc[UR32][R26.64], R56 ;  /* 0x000000381a001986 */ /* 0x0081e2000c101120 */
        /* <DEDUP_REMOVED lines=8> */
[C---:B------:R-:W-:Y:S02]  /*172b00*/  LOP3.LUT P3, RZ, R54.reuse, 0x100, RZ, 0xc0, !PT ;  /* 0x0000010036ff7812 */ /* 0x040fe4000786c0ff */
[C---:B------:R-:W-:Y:S02]  /*172b10*/  LOP3.LUT P4, RZ, R54.reuse, 0x200, RZ, 0xc0, !PT ;  /* 0x0000020036ff7812 */ /* 0x040fe4000788c0ff */
[C---:B------:R-:W-:Y:S02]  /*172b20*/  LOP3.LUT P5, RZ, R54.reuse, 0x400, RZ, 0xc0, !PT ;  /* 0x0000040036ff7812 */ /* 0x040fe400078ac0ff */
[----:B------:R-:W-:-:S02]  /*172b30*/  LOP3.LUT P6, RZ, R54, 0x800, RZ, 0xc0, !PT ;  /* 0x0000080036ff7812 */ /* 0x000fc400078cc0ff */
[----:B------:R-:W-:Y:S02]  /*172b40*/  LOP3.LUT P0, RZ, R54, 0x1000, RZ, 0xc0, !PT ;  /* 0x0000100036ff7812 */ /* 0x000fe4000780c0ff */
        /* <DEDUP_REMOVED lines=8> */
[----:B------:R0:W-:Y:S02]  /*172bd0*/  @P4 STG.E.U8 desc[UR32][R14.64], R56 ;  /* 0x000000380e004986 */ /* 0x0001e4000c101120 */
[----:B0-----:R-:W-:-:S05]  /*172be0*/  PRMT R56, R11, 0x7770, RZ ;  /* 0x000077700b387816 */ /* 0x001fca00000000ff */
[----:B------:R0:W-:Y:S02]  /*172bf0*/  @P5 STG.E.U8 desc[UR32][R48.64], R56 ;  /* 0x0000003830005986 */ /* 0x0001e4000c101120 */
[----:B0-----:R-:W-:-:S05]  /*172c00*/  PRMT R56, R11, 0x7771, RZ ;  /* 0x000077710b387816 */ /* 0x001fca00000000ff */
[----:B------:R0:W-:Y:S02]  /*172c10*/  @P6 STG.E.U8 desc[UR32][R6.64], R56 ;  /* 0x0000003806006986 */ /* 0x0001e4000c101120 */
[----:B0-----:R-:W-:-:S05]  /*172c20*/  PRMT R56, R11, 0x7772, RZ ;  /* 0x000077720b387816 */ /* 0x001fca00000000ff */
[----:B------:R0:W-:Y:S04]  /*172c30*/  @P0 STG.E.U8 desc[UR32][R50.64], R56 ;  /* 0x0000003832000986 */ /* 0x0001e8000c101120 */
[----:B0-----:R-:W4:Y:S04]  /*172c40*/  LDL.LU.64 R50, [R1+0x5f0] ;  /* 0x0005f00001327983 */ /* 0x001f280000300a00 */
[----:B------:R-:W2:Y:S04]  /*172c50*/  LDL.LU.64 R20, [R1+0x5e8] ;  /* 0x0005e80001147983 */ /* 0x000ea80000300a00 */
[----:B------:R-:W3:Y:S04]  /*172c60*/  LDL.LU.64 R18, [R1+0x5e0] ;  /* 0x0005e00001127983 */ /* 0x000ee80000300a00 */
[----:B------:R-:W3:Y:S04]  /*172c70*/  LDL.LU.64 R16, [R1+0x5d8] ;  /* 0x0005d80001107983 */ /* 0x000ee80000300a00 */
[----:B------:R-:W2:Y:S04]  /*172c80*/  LDL.LU R15, [R1+0xc4] ;  /* 0x0000c400010f7983 */ /* 0x000ea80000300800 */
[----:B------:R-:W3:Y:S04]  /*172c90*/  LDL.LU.64 R48, [R1+0x5d0] ;  /* 0x0005d00001307983 */ /* 0x000ee80000300a00 */
[----:B------:R-:W3:Y:S04]  /*172ca0*/  LDL.LU.64 R6, [R1+0x5c8] ;  /* 0x0005c80001067983 */ /* 0x000ee80000300a00 */
[----:B------:R-:W3:Y:S01]  /*172cb0*/  LDL.LU R10, [R1+0xb4] ;  /* 0x0000b400010a7983 */ /* 0x000ee20000300800 */
[----:B------:R-:W-:-:S02]  /*172cc0*/  LOP3.LUT P4, RZ, R54, 0x2000, RZ, 0xc0, !PT ;  /* 0x0000200036ff7812 */ /* 0x000fc4000788c0ff */
[----:B------:R-:W-:Y:S02]  /*172cd0*/  PRMT R56, R11, 0x7773, RZ ;  /* 0x000077730b387816 */ /* 0x000fe400000000ff */
[C---:B------:R-:W-:Y:S02]  /*172ce0*/  LOP3.LUT P1, RZ, R54.reuse, 0x2000000, RZ, 0xc0, !PT ;  /* 0x0200000036ff7812 */ /* 0x040fe4000782c0ff */
[----:B------:R-:W-:Y:S02]  /*172cf0*/  LOP3.LUT R55, R55, 0xfeffffff, RZ, 0xc0, !PT ;  /* 0xfeffffff37377812 */ /* 0x000fe400078ec0ff */
[----:B------:R-:W-:-:S09]  /*172d00*/  LOP3.LUT P5, RZ, R54, 0x4000, RZ, 0xc0, !PT ;  /* 0x0000400036ff7812 */ /* 0x000fd200078ac0ff */
[----:B------:R-:W-:Y:S02]  /*172d10*/  @P1 LOP3.LUT R55, R55, 0x1000000, RZ, 0xfc, !PT ;  /* 0x0100000037371812 */ /* 0x000fe400078efcff */
[C---:B------:R-:W-:Y:S02]  /*172d20*/  LOP3.LUT P1, RZ, R54.reuse, 0x1000000, RZ, 0xc0, !PT ;  /* 0x0100000036ff7812 */ /* 0x040fe4000782c0ff */
[----:B------:R-:W-:Y:S02]  /*172d30*/  LOP3.LUT R55, R55, 0xfdffffff, RZ, 0xc0, !PT ;  /* 0xfdffffff37377812 */ /* 0x000fe400078ec0ff */
[C---:B------:R-:W-:Y:S02]  /*172d40*/  LOP3.LUT P6, RZ, R54.reuse, 0x8000, RZ, 0xc0, !PT ;  /* 0x0000800036ff7812 */ /* 0x040fe400078cc0ff */
[----:B------:R-:W-:-:S07]  /*172d50*/  LOP3.LUT P0, RZ, R54, 0x10000, RZ, 0xc0, !PT ;  /* 0x0001000036ff7812 */ /* 0x000fce000780c0ff */
        /* <DEDUP_REMOVED lines=8> */
[----:B----4-:R0:W-:Y:S04]  /*172de0*/  @P4 STG.E.U8 desc[UR32][R50.64], R56 ;  /* 0x0000003832004986 */ /* 0x0101e8000c101120 */
[----:B0-----:R-:W4:Y:S01]  /*172df0*/  LDL.LU.64 R50, [R1+0x5c0] ;  /* 0x0005c00001327983 */ /* 0x001f220000300a00 */
[----:B--2---:R-:W-:-:S03]  /*172e00*/  PRMT R56, R15, 0x7770, RZ ;  /* 0x000077700f387816 */ /* 0x004fc600000000ff */
[----:B------:R-:W2:Y:S04]  /*172e10*/  LDL.LU.64 R58, [R1+0x5b0] ;  /* 0x0005b000013a7983 */ /* 0x000ea80000300a00 */
[----:B------:R0:W-:Y:S04]  /*172e20*/  @P5 STG.E.U8 desc[UR32][R20.64], R56 ;  /* 0x0000003814005986 */ /* 0x0001e8000c101120 */
[----:B------:R-:W2:Y:S04]  /*172e30*/  LDL.LU.64 R26, [R1+0x5a8] ;  /* 0x0005a800011a7983 */ /* 0x000ea80000300a00 */
[----:B------:R-:W2:Y:S01]  /*172e40*/  LDL.LU.64 R24, [R1+0x5a0] ;  /* 0x0005a00001187983 */ /* 0x000ea20000300a00 */
[----:B0-----:R-:W-:-:S05]  /*172e50*/  PRMT R56, R15, 0x7771, RZ ;  /* 0x000077710f387816 */ /* 0x001fca00000000ff */
[----:B---3--:R0:W-:Y:S02]  /*172e60*/  @P6 STG.E.U8 desc[UR32][R18.64], R56 ;  /* 0x0000003812006986 */ /* 0x0081e4000c101120 */
[----:B0-----:R-:W-:-:S05]  /*172e70*/  PRMT R56, R15, 0x7772, RZ ;  /* 0x000077720f387816 */ /* 0x001fca00000000ff */
[----:B------:R0:W-:Y:S04]  /*172e80*/  @P0 STG.E.U8 desc[UR32][R16.64], R56 ;  /* 0x0000003810000986 */ /* 0x0001e8000c101120 */
[----:B0-----:R-:W3:Y:S01]  /*172e90*/  LDL.LU.64 R56, [R1+0x5b8] ;  /* 0x0005b80001387983 */ /* 0x001ee20000300a00 */
[----:B------:R-:W-:-:S03]  /*172ea0*/  LOP3.LUT R55, R55, 0xefffffff, RZ, 0xc0, !PT ;  /* 0xefffffff37377812 */ /* 0x000fc600078ec0ff */
[----:B------:R-:W2:Y:S01]  /*172eb0*/  LDL.LU.64 R22, [R1+0x598] ;  /* 0x0005980001167983 */ /* 0x000ea20000300a00 */
[----:B------:R-:W-:Y:S02]  /*172ec0*/  @P1 LOP3.LUT R55, R55, 0x10000000, RZ, 0xfc, !PT ;  /* 0x1000000037371812 */ /* 0x000fe400078efcff */
[----:B------:R-:W-:Y:S01]  /*172ed0*/  LOP3.LUT P1, RZ, R54, 0x100000, RZ, 0xc0, !PT ;  /* 0x0010000036ff7812 */ /* 0x000fe2000782c0ff */
[----:B------:R-:W2:Y:S01]  /*172ee0*/  LDL.LU R11, [R1+0x94] ;  /* 0x00009400010b7983 */ /* 0x000ea20000300800 */
[----:B------:R-:W-:-:S03]  /*172ef0*/  LOP3.LUT R55, R55, 0xdfffffff, RZ, 0xc0, !PT ;  /* 0xdfffffff37377812 */ /* 0x000fc600078ec0ff */
[----:B------:R-:W2:Y:S01]  /*172f00*/  LDL.LU.64 R20, [R1+0x578] ;  /* 0x0005780001147983 */ /* 0x000ea20000300a00 */
[C---:B------:R-:W-:Y:S02]  /*172f10*/  LOP3.LUT P2, RZ, R54.reuse, 0x4000000, RZ, 0xc0, !PT ;  /* 0x0400000036ff7812 */ /* 0x040fe4000784c0ff */
[C---:B------:R-:W-:Y:S01]  /*172f20*/  LOP3.LUT P3, RZ, R54.reuse, 0x8000000, RZ, 0xc0, !PT ;  /* 0x0800000036ff7812 */ /* 0x040fe2000786c0ff */
[----:B------:R-:W2:Y:S04]  /*172f30*/  LDL.LU.64 R18, [R1+0x570] ;  /* 0x0005700001127983 */ /* 0x000ea80000300a00 */
[----:B------:R-:W-:Y:S01]  /*172f40*/  @P1 LOP3.LUT R55, R55, 0x20000000, RZ, 0xfc, !PT ;  /* 0x2000000037371812 */ /* 0x000fe200078efcff */
[----:B------:R-:W2:Y:S01]  /*172f50*/  LDL.LU.64 R16, [R1+0x568] ;  /* 0x0005680001107983 */ /* 0x000ea20000300a00 */
[----:B------:R-:W-:-:S02]  /*172f60*/  LOP3.LUT P1, RZ, R54, 0x80000, RZ, 0xc0, !PT ;  /* 0x0008000036ff7812 */ /* 0x000fc4000782c0ff */
[----:B------:R-:W-:-:S11]  /*172f70*/  LOP3.LUT R55, R55, 0xbfffffff, RZ, 0xc0, !PT ;  /* 0xbfffffff37377812 */ /* 0x000fd600078ec0ff */
[----:B------:R-:W-:Y:S02]  /*172f80*/  @P1 LOP3.LUT R55, R55, 0x40000000, RZ, 0xfc, !PT ;  /* 0x4000000037371812 */ /* 0x000fe400078efcff */
[C---:B------:R-:W-:Y:S02]  /*172f90*/  LOP3.LUT P1, RZ, R54.reuse, 0x40000, RZ, 0xc0, !PT ;  /* 0x0004000036ff7812 */ /* 0x040fe4000782c0ff */
[----:B------:R-:W-:Y:S02]  /*172fa0*/  LOP3.LUT R55, R55, 0x7fffffff, RZ, 0xc0, !PT ;  /* 0x7fffffff37377812 */ /* 0x000fe400078ec0ff */
[----:B------:R-:W-:-:S09]  /*172fb0*/  LOP3.LUT P4, RZ, R54, 0x10000000, RZ, 0xc0, !PT ;  /* 0x1000000036ff7812 */ /* 0x000fd2000788c0ff */
[----:B------:R-:W-:Y:S02]  /*172fc0*/  @P1 LOP3.LUT R55, R55, 0x80000000, RZ, 0xfc, !PT ;  /* 0x8000000037371812 */ /* 0x000fe400078efcff */
[C---:B------:R-:W-:Y:S02]  /*172fd0*/  LOP3.LUT P1, RZ, R54.reuse, 0x20000, RZ, 0xc0, !PT ;  /* 0x0002000036ff7812 */ /* 0x040fe4000782c0ff */
[C---:B------:R-:W-:Y:S02]  /*172fe0*/  LOP3.LUT P5, RZ, R54.reuse, 0x20000000, RZ, 0xc0, !PT ;  /* 0x2000000036ff7812 */ /* 0x040fe400078ac0ff */
[C---:B------:R-:W-:Y:S02]  /*172ff0*/  LOP3.LUT P6, RZ, R54.reuse, 0x40000000, RZ, 0xc0, !PT ;  /* 0x4000000036ff7812 */ /* 0x040fe400078cc0ff */
[----:B------:R-:W-:Y:S02]  /*173000*/  LOP3.LUT P0, RZ, R54, 0x80000000, RZ, 0xc0, !PT ;  /* 0x8000000036ff7812 */ /* 0x000fe4000780c0ff */
[----:B------:R-:W-:-:S02]  /*173010*/  PRMT R54, R15, 0x7773, RZ ;  /* 0x000077730f367816 */ /* 0x000fc400000000ff */
[----:B------:R-:W2:Y:S04]  /*173020*/  LDL.LU.64 R14, [R1+0x558] ;  /* 0x00055800010e7983 */ /* 0x000ea80000300a00 */
[----:B------:R0:W-:Y:S01]  /*173030*/  @P1 STG.E.U8 desc[UR32][R48.64], R54 ;  /* 0x0000003630001986 */ /* 0x0001e2000c101120 */
[C---:B------:R-:W-:Y:S02]  /*173040*/  LOP3.LUT P1, RZ, R55.reuse, 0x80000000, RZ, 0xc0, !PT ;  /* 0x8000000037ff7812 */ /* 0x040fe4000782c0ff */
[----:B0-----:R-:W-:Y:S01]  /*173050*/  PRMT R54, R10, 0x7770, RZ ;  /* 0x000077700a367816 */ /* 0x001fe200000000ff */
[----:B------:R-:W2:Y:S10]  /*173060*/  LDL.LU.64 R48, [R1+0x550] ;  /* 0x0005500001307983 */ /* 0x000eb40000300a00 */
[----:B------:R0:W-:Y:S01]  /*173070*/  @P1 STG.E.U8 desc[UR32][R6.64], R54 ;  /* 0x0000003606001986 */ /* 0x0001e2000c101120 */
[----:B------:R-:W-:-:S03]  /*173080*/  LOP3.LUT P1, RZ, R55, 0x40000000, RZ, 0xc0, !PT ;  /* 0x4000000037ff7812 */ /* 0x000fc6000782c0ff */
[----:B0-----:R-:W2:Y:S01]  /*173090*/  LDL.LU.64 R6, [R1+0x548] ;  /* 0x0005480001067983 */ /* 0x001ea20000300a00 */
[----:B------:R-:W-:-:S09]  /*1730a0*/  PRMT R54, R10, 0x7771, RZ ;  /* 0x000077710a367816 */ /* 0x000fd200000000ff */
[----:B----4-:R0:W-:Y:S04]  /*1730b0*/  @P1 STG.E.U8 desc[UR32][R50.64], R54 ;  /* 0x0000003632001986 */ /* 0x0101e8000c101120 */
[----:B0-----:R-:W4:Y:S01]  /*1730c0*/  LDL.LU.64 R50, [R1+0x540] ;  /* 0x0005400001327983 */ /* 0x001f220000300a00 */
[----:B------:R-:W-:Y:S02]  /*1730d0*/  LOP3.LUT P1, RZ, R55, 0x20000000, RZ, 0xc0, !PT ;  /* 0x2000000037ff7812 */ /* 0x000fe4000782c0ff */
[----:B------:R-:W-:-:S11]  /*1730e0*/  PRMT R54, R10, 0x7772, RZ ;  /* 0x000077720a367816 */ /* 0x000fd600000000ff */
[----:B---3--:R0:W-:Y:S01]  /*1730f0*/  @P1 STG.E.U8 desc[UR32][R56.64], R54 ;  /* 0x0000003638001986 */ /* 0x0081e2000c101120 */
[----:B------:R-:W-:Y:S02]  /*173100*/  LOP3.LUT P1, RZ, R55, 0x10000000, RZ, 0xc0, !PT ;  /* 0x1000000037ff7812 */ /* 0x000fe4000782c0ff */
[----:B0-----:R-:W-:-:S11]  /*173110*/  PRMT R54, R10, 0x7773, RZ ;  /* 0x000077730a367816 */ /* 0x001fd600000000ff */
[----:B--2---:R0:W-:Y:S01]  /*173120*/  @P1 STG.E.U8 desc[UR32][R58.64], R54 ;  /* 0x000000363a001986 */ /* 0x0041e2000c101120 */
        /* <DEDUP_REMOVED lines=10> */
[----:B0-----:R-:W-:Y:S02]  /*1731d0*/  PRMT R54, R53, 0x7773, RZ ;  /* 0x0000777335367816 */ /* 0x001fe400000000ff */
[----:B------:R-:W2:Y:S09]  /*1731e0*/  LDL.LU R53, [R1+0x8158] ;  /* 0x0081580001357983 */ /* 0x000eb20000300800 */
[----:B------:R0:W-:Y:S02]  /*1731f0*/  @P1 STG.E.U8 desc[UR32][R20.64], R54 ;  /* 0x0000003614001986 */ /* 0x0001e4000c101120 */
[----:B0-----:R-:W-:-:S05]  /*173200*/  PRMT R54, R11, 0x7770, RZ ;  /* 0x000077700b367816 */ /* 0x001fca00000000ff */
[----:B------:R0:W-:Y:S02]  /*173210*/  @P2 STG.E.U8 desc[UR32][R18.64], R54 ;  /* 0x0000003612002986 */ /* 0x0001e4000c101120 */
[----:B0-----:R-:W-:-:S05]  /*173220*/  PRMT R54, R11, 0x7771, RZ ;  /* 0x000077710b367816 */ /* 0x001fca00000000ff */
[----:B------:R0:W-:Y:S02]  /*173230*/  @P3 STG.E.U8 desc[UR32][R16.64], R54 ;  /* 0x0000003610003986 */ /* 0x0001e4000c101120 */
[----:B0-----:R-:W-:-:S05]  /*173240*/  PRMT R54, R11, 0x7772, RZ ;  /* 0x000077720b367816 */ /* 0x001fca00000000ff */
[----:B------:R0:W-:Y:S02]  /*173250*/  @P4 STG.E.U8 desc[UR32][R14.64], R54 ;  /* 0x000000360e004986 */ /* 0x0001e4000c101120 */
[----:B0-----:R-:W-:-:S05]  /*173260*/  PRMT R54, R11, 0x7773, RZ ;  /* 0x000077730b367816 */ /* 0x001fca00000000ff */
[----:B------:R0:W-:Y:S04]  /*173270*/  @P5 STG.E.U8 desc[UR32][R48.64], R54 ;  /* 0x0000003630005986 */ /* 0x0001e8000c101120 */
[----:B0-----:R-:W3:Y:S01]  /*173280*/  LDL.LU.64 R48, [R1+0x538] ;  /* 0x0005380001307983 */ /* 0x001ee20000300a00 */
[----:B------:R-:W-:-:S05]  /*173290*/  PRMT R54, R4, 0x7770, RZ ;  /* 0x0000777004367816 */ /* 0x000fca00000000ff */
[----:B------:R0:W-:Y:S02]  /*1732a0*/  @P6 STG.E.U8 desc[UR32][R6.64], R54 ;  /* 0x0000003606006986 */ /* 0x0001e4000c101120 */
[----:B0-----:R-:W-:-:S05]  /*1732b0*/  PRMT R54, R4, 0x7771, RZ ;  /* 0x0000777104367816 */ /* 0x001fca00000000ff */
[----:B----4-:R0:W-:Y:S04]  /*1732c0*/  @P0 STG.E.U8 desc[UR32][R50.64], R54 ;  /* 0x0000003632000986 */ /* 0x0101e8000c101120 */
[----:B0-----:R-:W4:Y:S04]  /*1732d0*/  LDL.LU.64 R50, [R1+0x530] ;  /* 0x0005300001327983 */ /* 0x001f280000300a00 */
[----:B------:R-:W4:Y:S04]  /*1732e0*/  LDL.LU.64 R16, [R1+0x528] ;  /* 0x0005280001107983 */ /* 0x000f280000300a00 */
[----:B------:R-:W4:Y:S04]  /*1732f0*/  LDL.LU.64 R14, [R1+0x520] ;  /* 0x00052000010e7983 */ /* 0x000f280000300a00 */
[----:B------:R-:W4:Y:S04]  /*173300*/  LDL.LU.64 R10, [R1+0x518] ;  /* 0x00051800010a7983 */ /* 0x000f280000300a00 */
[----:B------:R-:W4:Y:S01]  /*173310*/  LDL.LU.64 R6, [R1+0x510] ;  /* 0x0005100001067983 */ /* 0x000f220000300a00 */
[----:B------:R-:W-:-:S02]  /*173320*/  PRMT R54, R4, 0x7772, RZ ;  /* 0x0000777204367816 */ /* 0x000fc400000000ff */
[C---:B--2---:R-:W-:Y:S02]  /*173330*/  LOP3.LUT P4, RZ, R53.reuse, 0x1, RZ, 0xc0, !PT ;  /* 0x0000000135ff7812 */ /* 0x044fe4000788c0ff */
[----:B------:R-:W-:-:S11]  /*173340*/  LOP3.LUT P5, RZ, R53, 0x2, RZ, 0xc0, !PT ;  /* 0x0000000235ff7812 */ /* 0x000fd600078ac0ff */
[----:B---3--:R0:W-:Y:S04]  /*173350*/  @P4 STG.E.U8 desc[UR32][R48.64], R54 ;  /* 0x0000003630004986 */ /* 0x0081e8000c101120 */
[----:B0-----:R-:W2:Y:S01]  /*173360*/  LDL.LU.64 R48, [R1+0x508] ;  /* 0x0005080001307983 */ /* 0x001ea20000300a00 */
[----:B------:R-:W-:-:S03]  /*173370*/  PRMT R54, R4, 0x7773, RZ ;  /* 0x0000777304367816 */ /* 0x000fc600000000ff */
[----:B------:R-:W3:Y:S04]  /*173380*/  LDL.LU R4, [R1+0x8154] ;  /* 0x0081540001047983 */ /* 0x000ee80000300800 */
[----:B----4-:R0:W-:Y:S04]  /*173390*/  @P5 STG.E.U8 desc[UR32][R50.64], R54 ;  /* 0x0000003632005986 */ /* 0x0101e8000c101120 */
[----:B0-----:R-:W4:Y:S04]  /*1733a0*/  LDL.LU.64 R50, [R1+0x500] ;  /* 0x0005000001327983 */ /* 0x001f280000300a00 */
[----:B------:R-:W3:Y:S01]  /*1733b0*/  LDL.LU.64 R56, [R1+0x4f8] ;  /* 0x0004f80001387983 */ /* 0x000ee20000300a00 */
[----:B------:R-:W-:-:S02]  /*1733c0*/  LOP3.LUT P1, RZ, R53, 0x1000, RZ, 0xc0, !PT ;  /* 0x0000100035ff7812 */ /* 0x000fc4000782c0ff */
[----:B------:R-:W-:Y:S01]  /*1733d0*/  LOP3.LUT R55, R55, 0xfffeffff, RZ, 0xc0, !PT ;  /* 0xfffeffff37377812 */ /* 0x000fe200078ec0ff */
[----:B------:R-:W3:Y:S01]  /*1733e0*/  LDL.LU.64 R58, [R1+0x4e8] ;  /* 0x0004e800013a7983 */ /* 0x000ee20000300a00 */
[C---:B------:R-:W-:Y:S02]  /*1733f0*/  LOP3.LUT P6, RZ, R53.reuse, 0x4, RZ, 0xc0, !PT ;  /* 0x0000000435ff7812 */ /* 0x040fe400078cc0ff */
[----:B------:R-:W-:Y:S01]  /*173400*/  LOP3.LUT P0, RZ, R53, 0x8, RZ, 0xc0, !PT ;  /* 0x0000000835ff7812 */ /* 0x000fe2000780c0ff */
[----:B------:R-:W3:Y:S01]  /*173410*/  LDL.LU.64 R26, [R1+0x4e0] ;  /* 0x0004e000011a7983 */ /* 0x000ee20000300a00 */
[----:B------:R-:W-:-:S03]  /*173420*/  PRMT R54, R52, 0x7770, RZ ;  /* 0x0000777034367816 */ /* 0x000fc600000000ff */
[----:B------:R-:W3:Y:S02]  /*173430*/  LDL.LU.64 R24, [R1+0x4d8] ;  /* 0x0004d80001187983 */ /* 0x000ee40000300a00 */
[----:B------:R-:W-:Y:S02]  /*173440*/  @P1 LOP3.LUT R55, R55, 0x10000, RZ, 0xfc, !PT ;  /* 0x0001000037371812 */ /* 0x000fe400078efcff */
[----:B------:R-:W-:Y:S01]  /*173450*/  LOP3.LUT P1, RZ, R53, 0x800, RZ, 0xc0, !PT ;  /* 0x0000080035ff7812 */ /* 0x000fe2000782c0ff */
[----:B------:R-:W3:Y:S01]  /*173460*/  LDL.LU.64 R22, [R1+0x4c8] ;  /* 0x0004c80001167983 */ /* 0x000ee20000300a00 */
[----:B------:R-:W-:-:S03]  /*173470*/  LOP3.LUT R55, R55, 0xfffdffff, RZ, 0xc0, !PT ;  /* 0xfffdffff37377812 */ /* 0x000fc600078ec0ff */
[----:B------:R0:W-:Y:S04]  /*173480*/  @P6 STG.E.U8 desc[UR32][R16.64], R54 ;  /* 0x0000003610006986 */ /* 0x0001e8000c101120 */
[----:B------:R-:W3:Y:S04]  /*173490*/  LDL.LU.64 R20, [R1+0x4c0] ;  /* 0x0004c00001147983 */ /* 0x000ee80000300a00 */
[----:B------:R-:W-:Y:S02]  /*1734a0*/  @P1 LOP3.LUT R55, R55, 0x20000, RZ, 0xfc, !PT ;  /* 0x0002000037371812 */ /* 0x000fe400078efcff */
[----:B------:R-:W-:-:S02]  /*1734b0*/  LOP3.LUT P1, RZ, R53, 0x400, RZ, 0xc0, !PT ;  /* 0x0000040035ff7812 */ /* 0x000fc4000782c0ff */
        /* <DEDUP_REMOVED lines=16> */
[----:B0-----:R-:W-:-:S09]  /*1735c0*/  PRMT R54, R52, 0x7771, RZ ;  /* 0x0000777134367816 */ /* 0x001fd200000000ff */
[----:B------:R-:W-:Y:S02]  /*1735d0*/  @P1 LOP3.LUT R55, R55, 0x800000, RZ, 0xfc, !PT ;  /* 0x0080000037371812 */ /* 0x000fe400078efcff */
[----:B------:R-:W-:Y:S01]  /*1735e0*/  LOP3.LUT P1, RZ, R53, 0x10, RZ, 0xc0, !PT ;  /* 0x0000001035ff7812 */ /* 0x000fe2000782c0ff */
[----:B------:R0:W-:Y:S02]  /*1735f0*/  @P0 STG.E.U8 desc[UR32][R14.64], R54 ;  /* 0x000000360e000986 */ /* 0x0001e4000c101120 */
[----:B0-----:R-:W-:-:S10]  /*173600*/  PRMT R54, R52, 0x7772, RZ ;  /* 0x0000777234367816 */ /* 0x001fd400000000ff */
[----:B------:R0:W-:Y:S01]  /*173610*/  @P1 STG.E.U8 desc[UR32][R10.64], R54 ;  /* 0x000000360a001986 */ /* 0x0001e2000c101120 */
[C---:B------:R-:W-:Y:S02]  /*173620*/  LOP3.LUT P1, RZ, R55.reuse, 0x800000, RZ, 0xc0, !PT ;  /* 0x0080000037ff7812 */ /* 0x040fe4000782c0ff */
[----:B0-----:R-:W-:Y:S02]  /*173630*/  PRMT R54, R52, 0x7773, RZ ;  /* 0x0000777334367816 */ /* 0x001fe400000000ff */
[----:B------:R-:W3:Y:S09]  /*173640*/  LDL.LU R52, [R1+0x8150] ;  /* 0x0081500001347983 */ /* 0x000ef20000300800 */
[----:B------:R0:W-:Y:S01]  /*173650*/  @P1 STG.E.U8 desc[UR32][R6.64], R54 ;  /* 0x0000003606001986 */ /* 0x0001e2000c101120 */
[----:B------:R-:W-:-:S03]  /*173660*/  LOP3.LUT P1, RZ, R55, 0x400000, RZ, 0xc0, !PT ;  /* 0x0040000037ff7812 */ /* 0x000fc6000782c0ff */
[----:B------:R-:W3:Y:S04]  /*173670*/  LDL.LU.64 R18, [R1+0x4b8] ;  /* 0x0004b80001127983 */ /* 0x000ee80000300a00 */
[----:B------:R-:W3:Y:S01]  /*173680*/  LDL.LU.64 R16, [R1+0x4b0] ;  /* 0x0004b00001107983 */ /* 0x000ee20000300a00 */
[----:B0-----:R-:W-:-:S03]  /*173690*/  PRMT R54, R5, 0x7770, RZ ;  /* 0x0000777005367816 */ /* 0x001fc600000000ff */
[----:B------:R-:W3:Y:S04]  /*1736a0*/  LDL.LU.64 R14, [R1+0x4a8] ;  /* 0x0004a800010e7983 */ /* 0x000ee80000300a00 */
[----:B------:R-:W3:Y:S04]  /*1736b0*/  LDL.LU.64 R10, [R1+0x4a0] ;  /* 0x0004a000010a7983 */ /* 0x000ee80000300a00 */
[----:B------:R-:W3:Y:S04]  /*1736c0*/  LDL.LU R6, [R1+0xb8] ;  /* 0x0000b80001067983 */ /* 0x000ee80000300800 */
[----:B--2---:R0:W-:Y:S01]  /*1736d0*/  @P1 STG.E.U8 desc[UR32][R48.64], R54 ;  /* 0x0000003630001986 */ /* 0x0041e2000c101120 */
[----:B------:R-:W-:-:S02]  /*1736e0*/  LOP3.LUT P1, RZ, R55, 0x200000, RZ, 0xc0, !PT ;  /* 0x0020000037ff7812 */ /* 0x000fc4000782c0ff */
[----:B0-----:R-:W-:Y:S01]  /*1736f0*/  PRMT R54, R5, 0x7771, RZ ;  /* 0x0000777105367816 */ /* 0x001fe200000000ff */
[----:B------:R-:W2:Y:S10]  /*173700*/  LDL.LU.64 R48, [R1+0x498] ;  /* 0x0004980001307983 */ /* 0x000eb40000300a00 */
[----:B----4-:R0:W-:Y:S01]  /*173710*/  @P1 STG.E.U8 desc[UR32][R50.64], R54 ;  /* 0x0000003632001986 */ /* 0x0101e2000c101120 */
[----:B------:R-:W-:-:S02]  /*173720*/  LOP3.LUT P1, RZ, R55, 0x100000, RZ, 0xc0, !PT ;  /* 0x0010000037ff7812 */ /* 0x000fc4000782c0ff */
[C---:B0-----:R-:W-:Y:S01]  /*173730*/  PRMT R54, R5.reuse, 0x7772, RZ ;  /* 0x0000777205367816 */ /* 0x041fe200000000ff */
[----:B------:R-:W4:Y:S10]  /*173740*/  LDL.LU.64 R50, [R1+0x8148] ;  /* 0x0081480001327983 */ /* 0x000f340000300a00 */
[----:B---3--:R0:W-:Y:S02]  /*173750*/  @P1 STG.E.U8 desc[UR32][R56.64], R54 ;  /* 0x0000003638001986 */ /* 0x0081e4000c101120 */
[----:B0-----:R-:W-:-:S02]  /*173760*/  PRMT R54, R5, 0x7773, RZ ;  /* 0x0000777305367816 */ /* 0x001fc400000000ff */
[----:B------:R-:W3:Y:S01]  /*173770*/  LDL.LU R5, [R1+0x8144] ;  /* 0x0081440001057983 */ /* 0x000ee20000300800 */
[----:B------:R-:W-:-:S13]  /*173780*/  LOP3.LUT P1, RZ, R55, 0x80000, RZ, 0xc0, !PT ;  /* 0x0008000037ff7812 */ /* 0x000fda000782c0ff */
[----:B------:R0:W-:Y:S01]  /*173790*/  @P1 STG.E.U8 desc[UR32][R58.64], R54 ;  /* 0x000000363a001986 */ /* 0x0001e2000c101120 */
[----:B------:R-:W-:Y:S02]  /*1737a0*/  LOP3.LUT P1, RZ, R55, 0x40000, RZ, 0xc0, !PT ;  /* 0x0004000037ff7812 */ /* 0x000fe4000782c0ff */
[C---:B------:R-:W-:Y:S02]  /*1737b0*/  LOP3.LUT P2, RZ, R53.reuse, 0x2000, RZ, 0xc0, !PT ;  /* 0x0000200035ff7812 */ /* 0x040fe4000784c0ff */
[C---:B------:R-:W-:Y:S02]  /*1737c0*/  LOP3.LUT P3, RZ, R53.reuse, 0x4000, RZ, 0xc0, !PT ;  /* 0x0000400035ff7812 */ /* 0x040fe4000786c0ff */
[C---:B------:R-:W-:Y:S02]  /*1737d0*/  LOP3.LUT P4, RZ, R53.reuse, 0x8000, RZ, 0xc0, !PT ;  /* 0x0000800035ff7812 */ /* 0x040fe4000788c0ff */
[----:B------:R-:W-:Y:S01]  /*1737e0*/  LOP3.LUT P5, RZ, R53, 0x10000, RZ, 0xc0, !PT ;  /* 0x0001000035ff7812 */ /* 0x000fe200078ac0ff */
[----:B------:R-:W-:Y:S01]  /*1737f0*/  IMAD.MOV.U32 R7, RZ, RZ, R4 ;  /* 0x000000ffff077224 */ /* 0x000fe200078e0004 */
[----:B0-----:R-:W-:-:S05]  /*173800*/  PRMT R54, R52, 0x7770, RZ ;  /* 0x0000777034367816 */ /* 0x001fca00000000ff */
[----:B------:R0:W-:Y:S01]  /*173810*/  @P1 STG.E.U8 desc[UR32][R26.64], R54 ;  /* 0x000000361a001986 */ /* 0x0001e2000c101120 */
[----:B------:R-:W-:Y:S02]  /*173820*/  LOP3.LUT P1, RZ, R55, 0x20000, RZ, 0xc0, !PT ;  /* 0x0002000037ff7812 */ /* 0x000fe4000782c0ff */
[----:B0-----:R-:W-:-:S11]  /*173830*/  PRMT R54, R52, 0x7771, RZ ;  /* 0x0000777134367816 */ /* 0x001fd600000000ff */
[----:B------:R0:W-:Y:S01]  /*173840*/  @P1 STG.E.U8 desc[UR32][R24.64], R54 ;  /* 0x0000003618001986 */ /* 0x0001e2000c101120 */
[----:B------:R-:W-:Y:S02]  /*173850*/  LOP3.LUT P1, RZ, R55, 0x10000, RZ, 0xc0, !PT ;  /* 0x0001000037ff7812 */ /* 0x000fe4000782c0ff */
[----:B0-----:R-:W-:-:S11]  /*173860*/  PRMT R54, R52, 0x7772, RZ ;  /* 0x0000777234367816 */ /* 0x001fd600000000ff */
[----:B------:R0:W-:Y:S02]  /*173870*/  @P1 STG.E.U8 desc[UR32][R22.64], R54 ;  /* 0x0000003616001986 */ /* 0x0001e4000c101120 */
[----:B0-----:R-:W-:Y:S02]  /*173880*/  PRMT R54, R52, 0x7773, RZ ;  /* 0x0000777334367816 */ /* 0x001fe400000000ff */
[----:B------:R-:W4:Y:S04]  /*173890*/  LDL.LU R52, [R1+0x8140] ;  /* 0x0081400001347983 */ /* 0x000f280000300800 */
[----:B------:R3:W-:Y:S02]  /*1738a0*/  @P2 STG.E.U8 desc[UR32][R20.64], R54 ;  /* 0x0000003614002986 */ /* 0x0007e4000c101120 */
[----:B---3--:R-:W-:-:S05]  /*1738b0*/  PRMT R54, R5, 0x7770, RZ ;  /* 0x0000777005367816 */ /* 0x008fca00000000ff */
[----:B------:R0:W-:Y:S02]  /*1738c0*/  @P3 STG.E.U8 desc[UR32][R18.64], R54 ;  /* 0x0000003612003986 */ /* 0x0001e4000c101120 */
[----:B0-----:R-:W-:-:S05]  /*1738d0*/  PRMT R54, R5, 0x7771, RZ ;  /* 0x0000777105367816 */ /* 0x001fca00000000ff */
[----:B------:R0:W-:Y:S02]  /*1738e0*/  @P4 STG.E.U8 desc[UR32][R16.64], R54 ;  /* 0x0000003610004986 */ /* 0x0001e4000c101120 */
[----:B0-----:R-:W-:-:S05]  /*1738f0*/  PRMT R54, R5, 0x7772, RZ ;  /* 0x0000777205367816 */ /* 0x001fca00000000ff */
[----:B------:R0:W-:Y:S02]  /*173900*/  @P5 STG.E.U8 desc[UR32][R14.64], R54 ;  /* 0x000000360e005986 */ /* 0x0001e4000c101120 */
[----:B0-----:R-:W-:Y:S02]  /*173910*/  PRMT R54, R5, 0x7773, RZ ;  /* 0x0000777305367816 */ /* 0x001fe400000000ff */
[----:B------:R-:W3:Y:S04]  /*173920*/  LDL.LU.64 R4, [R1+0x490] ;  /* 0x0004900001047983 */ /* 0x000ee80000300a00 */
[----:B------:R-:W4:Y:S01]  /*173930*/  LDL.LU.64 R20, [R1+0x488] ;  /* 0x0004880001147983 */ /* 0x000f220000300a00 */
[----:B------:R-:W-:-:S03]  /*173940*/  LOP3.LUT P6, RZ, R53, 0x20000, RZ, 0xc0, !PT ;  /* 0x0002000035ff7812 */ /* 0x000fc600078cc0ff */
[----:B------:R-:W4:Y:S04]  /*173950*/  LDL.LU.64 R18, [R1+0x480] ;  /* 0x0004800001127983 */ /* 0x000f280000300a00 */
[----:B------:R-:W4:Y:S01]  /*173960*/  LDL.LU.64 R14, [R1+0x478] ;  /* 0x00047800010e7983 */ /* 0x000f220000300a00 */
[----:B------:R-:W-:-:S05]  /*173970*/  LOP3.LUT P0, RZ, R53, 0x40000, RZ, 0xc0, !PT ;  /* 0x0004000035ff7812 */ /* 0x000fca000780c0ff */
[----:B------:R0:W-:Y:S04]  /*173980*/  @P6 STG.E.U8 desc[UR32][R10.64], R54 ;  /* 0x000000360a006986 */ /* 0x0001e8000c101120 */
[----:B0-----:R-:W4:Y:S01]  /*173990*/  LDL.LU.64 R10, [R1+0x470] ;  /* 0x00047000010a7983 */ /* 0x001f220000300a00 */
[----:B------:R-:W-:Y:S02]  /*1739a0*/  PRMT R54, R6, 0x7770, RZ ;  /* 0x0000777006367816 */ /* 0x000fe400000000ff */
[----:B------:R-:W-:-:S03]  /*1739b0*/  LOP3.LUT P4, RZ, R53, 0x80000, RZ, 0xc0, !PT ;  /* 0x0008000035ff7812 */ /* 0x000fc6000788c0ff */
[----:B--2---:R0:W-:Y:S04]  /*1739c0*/  @P0 STG.E.U8 desc[UR32][R48.64], R54 ;  /* 0x0000003630000986 */ /* 0x0041e8000c101120 */
[----:B0-----:R-:W2:Y:S01]  /*1739d0*/  LDL.LU.64 R48, [R1+0x468] ;  /* 0x0004680001307983 */ /* 0x001ea20000300a00 */
        /* <DEDUP_REMOVED lines=12> */
[----:B---3--:R0:W-:Y:S04]  /*173aa0*/  @P4 STG.E.U8 desc[UR32][R4.64], R54 ;  /* 0x0000003604004986 */ /* 0x0081e8000c101120 */
[----:B0-----:R-:W3:Y:S04]  /*173ab0*/  LDL.LU.64 R4, [R1+0x458] ;  /* 0x0004580001047983 */ /* 0x001ee80000300a00 */
[----:B------:R-:W3:Y:S04]  /*173ac0*/  LDL.LU R16, [R1+0x98] ;  /* 0x0000980001107983 */ /* 0x000ee80000300800 */
[----:B------:R-:W3:Y:S01]  /*173ad0*/  LDL.LU.64 R56, [R1+0x450] ;  /* 0x0004500001387983 */ /* 0x000ee20000300a00 */
[----:B------:R-:W-:-:S02]  /*173ae0*/  @P1 LOP3.LUT R55, R55, 0x800, RZ, 0xfc, !PT ;  /* 0x0000080037371812 */ /* 0x000fc400078efcff */
[----:B------:R-:W-:Y:S01]  /*173af0*/  LOP3.LUT P1, RZ, R53, 0x8000000, RZ, 0xc0, !PT ;  /* 0x0800000035ff7812 */ /* 0x000fe2000782c0ff */
[----:B------:R-:W3:Y:S01]  /*173b00*/  LDL.LU.64 R58, [R1+0x448] ;  /* 0x00044800013a7983 */ /* 0x000ee20000300a00 */
[----:B------:R-:W-:-:S03]  /*173b10*/  LOP3.LUT R55, R55, 0xffffefff, RZ, 0xc0, !PT ;  /* 0xffffefff37377812 */ /* 0x000fc600078ec0ff */
[----:B------:R-:W3:Y:S04]  /*173b20*/  LDL.LU.64 R26, [R1+0x438] ;  /* 0x00043800011a7983 */ /* 0x000ee80000300a00 */
[----:B------:R-:W3:Y:S04]  /*173b30*/  LDL.LU.64 R24, [R1+0x430] ;  /* 0x0004300001187983 */ /* 0x000ee80000300a00 */
[----:B------:R-:W-:Y:S01]  /*173b40*/  @P1 LOP3.LUT R55, R55, 0x1000, RZ, 0xfc, !PT ;  /* 0x0000100037371812 */ /* 0x000fe200078efcff */
[----:B------:R-:W3:Y:S01]  /*173b50*/  LDL.LU R17, [R1+0x88] ;  /* 0x0000880001117983 */ /* 0x000ee20000300800 */
[----:B------:R-:W-:-:S02]  /*173b60*/  LOP3.LUT P1, RZ, R53, 0x4000000, RZ, 0xc0, !PT ;  /* 0x0400000035ff7812 */ /* 0x000fc4000782c0ff */
[----:B------:R-:W-:Y:S01]  /*173b70*/  LOP3.LUT R55, R55, 0xffffdfff, RZ, 0xc0, !PT ;  /* 0xffffdfff37377812 */ /* 0x000fe200078ec0ff */
[----:B------:R-:W3:Y:S10]  /*173b80*/  LDL.LU.64 R22, [R1+0x428] ;  /* 0x0004280001167983 */ /* 0x000ef40000300a00 */
[----:B------:R-:W-:-:S02]  /*173b90*/  @P1 LOP3.LUT R55, R55, 0x2000, RZ, 0xfc, !PT ;  /* 0x0000200037371812 */ /* 0x000fc400078efcff */
[----:B------:R-:W-:Y:S02]  /*173ba0*/  LOP3.LUT P1, RZ, R53, 0x2000000, RZ, 0xc0, !PT ;  /* 0x0200000035ff7812 */ /* 0x000fe4000782c0ff */
[----:B------:R-:W-:Y:S02]  /*173bb0*/  LOP3.LUT R55, R55, 0xffffbfff, RZ, 0xc0, !PT ;  /* 0xffffbfff37377812 */ /* 0x000fe400078ec0ff */
[C---:B------:R-:W-:Y:S02]  /*173bc0*/  LOP3.LUT P5, RZ, R53.reuse, 0x100000, RZ, 0xc0, !PT ;  /* 0x0010000035ff7812 */ /* 0x040fe400078ac0ff */
[----:B------:R-:W-:Y:S02]  /*173bd0*/  LOP3.LUT P6, RZ, R53, 0x200000, RZ, 0xc0, !PT ;  /* 0x0020000035ff7812 */ /* 0x000fe400078cc0ff */
[----:B------:R-:W-:-:S05]  /*173be0*/  PRMT R54, R6, 0x7772, RZ ;  /* 0x0000777206367816 */ /* 0x000fca00000000ff */
[----:B------:R-:W-:Y:S02]  /*173bf0*/  @P1 LOP3.LUT R55, R55, 0x4000, RZ, 0xfc, !PT ;  /* 0x0000400037371812 */ /* 0x000fe400078efcff */
[C---:B------:R-:W-:Y:S02]  /*173c00*/  LOP3.LUT P1, RZ, R53.reuse, 0x1000000, RZ, 0xc0, !PT ;  /* 0x0100000035ff7812 */ /* 0x040fe4000782c0ff */
[----:B------:R-:W-:Y:S01]  /*173c10*/  LOP3.LUT P0, RZ, R53, 0x400000, RZ, 0xc0, !PT ;  /* 0x0040000035ff7812 */ /* 0x000fe2000780c0ff */
[----:B----4-:R0:W-:Y:S01]  /*173c20*/  @P5 STG.E.U8 desc[UR32][R20.64], R54 ;  /* 0x0000003614005986 */ /* 0x0101e2000c101120 */
[----:B------:R-:W-:Y:S02]  /*173c30*/  LOP3.LUT R55, R55, 0xffff7fff, RZ, 0xc0, !PT ;  /* 0xffff7fff37377812 */ /* 0x000fe400078ec0ff */
[----:B0-----:R-:W-:Y:S01]  /*173c40*/  PRMT R54, R6, 0x7773, RZ ;  /* 0x0000777306367816 */ /* 0x001fe200000000ff */
[----:B------:R-:W4:Y:S06]  /*173c50*/  LDL.LU.64 R20, [R1+0x420] ;  /* 0x0004200001147983 */ /* 0x000f2c0000300a00 */
[----:B------:R-:W-:-:S02]  /*173c60*/  @P1 LOP3.LUT R55, R55, 0x8000, RZ, 0xfc, !PT ;  /* 0x0000800037371812 */ /* 0x000fc400078efcff */
[----:B------:R-:W-:Y:S01]  /*173c70*/  LOP3.LUT P1, RZ, R53, 0x800000, RZ, 0xc0, !PT ;  /* 0x0080000035ff7812 */ /* 0x000fe2000782c0ff */
[----:B------:R0:W-:Y:S02]  /*173c80*/  @P6 STG.E.U8 desc[UR32][R18.64], R54 ;  /* 0x0000003612006986 */ /* 0x0001e4000c101120 */
[C---:B0-----:R-:W-:Y:S02]  /*173c90*/  PRMT R54, R7.reuse, 0x7770, RZ ;  /* 0x0000777007367816 */ /* 0x041fe400000000ff */
[----:B------:R-:W4:Y:S04]  /*173ca0*/  LDL.LU.64 R18, [R1+0x418] ;  /* 0x0004180001127983 */ /* 0x000f280000300a00 */
[----:B------:R0:W-:Y:S02]  /*173cb0*/  @P0 STG.E.U8 desc[UR32][R14.64], R54 ;  /* 0x000000360e000986 */ /* 0x0001e4000c101120 */
[----:B0-----:R-:W-:-:S02]  /*173cc0*/  PRMT R54, R7, 0x7771, RZ ;  /* 0x0000777107367816 */ /* 0x001fc400000000ff */
[----:B------:R-:W4:Y:S04]  /*173cd0*/  LDL.LU.64 R14, [R1+0x410] ;  /* 0x00041000010e7983 */ /* 0x000f280000300a00 */
[----:B------:R0:W-:Y:S01]  /*173ce0*/  @P1 STG.E.U8 desc[UR32][R10.64], R54 ;  /* 0x000000360a001986 */ /* 0x0001e2000c101120 */
[----:B------:R-:W-:Y:S02]  /*173cf0*/  LOP3.LUT P1, RZ, R55, 0x8000, RZ, 0xc0, !PT ;  /* 0x0000800037ff7812 */ /* 0x000fe4000782c0ff */
[----:B0-----:R-:W-:Y:S01]  /*173d00*/  PRMT R54, R7, 0x7772, RZ ;  /* 0x0000777207367816 */ /* 0x001fe200000000ff */
[----:B------:R-:W4:Y:S10]  /*173d10*/  LDL.LU.64 R10, [R1+0x408] ;  /* 0x00040800010a7983 */ /* 0x000f340000300a00 */
[----:B--2---:R0:W-:Y:S01]  /*173d20*/  @P1 STG.E.U8 desc[UR32][R48.64], R54 ;  /* 0x0000003630001986 */ /* 0x0041e2000c101120 */
[----:B------:R-:W-:-:S03]  /*173d30*/  LOP3.LUT P1, RZ, R55, 0x4000, RZ, 0xc0, !PT ;  /* 0x0000400037ff7812 */ /* 0x000fc6000782c0ff */
[----:B0-----:R-:W2:Y:S01]  /*173d40*/  LDL.LU.64 R48, [R1+0x400] ;  /* 0x0004000001307983 */ /* 0x001ea20000300a00 */
[----:B------:R-:W-:-:S03]  /*173d50*/  IMAD.MOV.U32 R54, RZ, RZ, R7 ;  /* 0x000000ffff367224 */ /* 0x000fc600078e0007 */
[----:B------:R-:W2:Y:S02]  /*173d60*/  LDL.LU.64 R6, [R1+0x3f8] ;  /* 0x0003f80001067983 */ /* 0x000ea40000300a00 */
[----:B------:R-:W-:-:S05]  /*173d70*/  PRMT R54, R54, 0x7773, RZ ;  /* 0x0000777336367816 */ /* 0x000fca00000000ff */
[----:B---3--:R0:W-:Y:S04]  /*173d80*/  @P1 STG.E.U8 desc[UR32][R4.64], R54 ;  /* 0x0000003604001986 */ /* 0x0081e8000c101120 */
[----:B0-----:R-:W3:Y:S01]  /*173d90*/  LDL.LU.64 R4, [R1+0x3f0] ;  /* 0x0003f00001047983 */ /* 0x001ee20000300a00 */
        /* <DEDUP_REMOVED lines=39> */
[----:B------:R-:W2:Y:S04]  /*174010*/  LDL.LU R7, [R1+0x68] ;  /* 0x0000680001077983 */ /* 0x000ea80000300800 */
[----:B------:R-:W4:Y:S04]  /*174020*/  LDL.LU.64 R14, [R1+0x3c8] ;  /* 0x0003c800010e7983 */ /* 0x000f280000300a00 */
[----:B------:R-:W4:Y:S04]  /*174030*/  LDL.LU.64 R10, [R1+0x3c0] ;  /* 0x0003c000010a7983 */ /* 0x000f280000300a00 */
[----:B------:R-:W4:Y:S04]  /*174040*/  LDL.LU.64 R48, [R1+0x3b8] ;  /* 0x0003b80001307983 */ /* 0x000f280000300a00 */
[----:B------:R-:W4:Y:S01]  /*174050*/  LDL.LU R51, [R1+0xdc] ;  /* 0x0000dc0001337983 */ /* 0x000f220000300800 */
        /* <DEDUP_REMOVED lines=15> */
[----:B--2---:R-:W-:-:S05]  /*174150*/  PRMT R54, R7, 0x7770, RZ ;  /* 0x0000777007367816 */ /* 0x004fca00000000ff */
[----:B------:R0:W-:Y:S04]  /*174160*/  @P4 STG.E.U8 desc[UR32][R4.64], R54 ;  /* 0x0000003604004986 */ /* 0x0001e8000c101120 */
[----:B0-----:R-:W2:Y:S01]  /*174170*/  LDL.LU.64 R4, [R1+0x3a8] ;  /* 0x0003a80001047983 */ /* 0x001ea20000300a00 */
        /* <DEDUP_REMOVED lines=11> */
[----:B------:R-:W-:Y:S01]  /*174230*/  LOP3.LUT R55, R55, 0xffffffbf, RZ, 0xc0, !PT ;  /* 0xffffffbf37377812 */ /* 0x000fe200078ec0ff */
[----:B------:R-:W2:Y:S01]  /*174240*/  LDL.LU.64 R24, [R1+0x388] ;  /* 0x0003880001187983 */ /* 0x000ea20000300a00 */
[----:B------:R-:W-:Y:S02]  /*174250*/  PRMT R54, R7, 0x7771, RZ ;  /* 0x0000777107367816 */ /* 0x000fe400000000ff */
[C---:B------:R-:W-:Y:S01]  /*174260*/  LOP3.LUT P0, RZ, R52.reuse, 0x200, RZ, 0xc0, !PT ;  /* 0x0000020034ff7812 */ /* 0x040fe2000780c0ff */
[----:B------:R-:W2:Y:S06]  /*174270*/  LDL.LU.64 R22, [R1+0x380] ;  /* 0x0003800001167983 */ /* 0x000eac0000300a00 */
[----:B------:R-:W-:Y:S01]  /*174280*/  @P1 LOP3.LUT R55, R55, 0x40, RZ, 0xfc, !PT ;  /* 0x0000004037371812 */ /* 0x000fe200078efcff */
[----:B---3--:R0:W-:Y:S01]  /*174290*/  @P5 STG.E.U8 desc[UR32][R18.64], R54 ;  /* 0x0000003612005986 */ /* 0x0081e2000c101120 */
[----:B------:R-:W-:-:S02]  /*1742a0*/  LOP3.LUT P1, RZ, R52, 0x800, RZ, 0xc0, !PT ;  /* 0x0000080034ff7812 */ /* 0x000fc4000782c0ff */
[----:B------:R-:W-:Y:S01]  /*1742b0*/  LOP3.LUT R55, R55, 0xffffff7f, RZ, 0xc0, !PT ;  /* 0xffffff7f37377812 */ /* 0x000fe200078ec0ff */
[----:B------:R-:W3:Y:S01]  /*1742c0*/  LDL.LU.64 R20, [R1+0x378] ;  /* 0x0003780001147983 */ /* 0x000ee20000300a00 */
[----:B0-----:R-:W-:-:S03]  /*1742d0*/  PRMT R54, R7, 0x7772, RZ ;  /* 0x0000777207367816 */ /* 0x001fc600000000ff */
[----:B------:R-:W3:Y:S06]  /*1742e0*/  LDL.LU.64 R18, [R1+0x370] ;  /* 0x0003700001127983 */ /* 0x000eec0000300a00 */
[----:B------:R-:W-:Y:S02]  /*1742f0*/  @P1 LOP3.LUT R55, R55, 0x80, RZ, 0xfc, !PT ;  /* 0x0000008037371812 */ /* 0x000fe400078efcff */
[----:B------:R-:W-:Y:S01]  /*174300*/  LOP3.LUT P1, RZ, R52, 0x400, RZ, 0xc0, !PT ;  /* 0x0000040034ff7812 */ /* 0x000fe2000782c0ff */
[----:B----4-:R0:W-:Y:S02]  /*174310*/  @P6 STG.E.U8 desc[UR32][R16.64], R54 ;  /* 0x0000003610006986 */ /* 0x0101e4000c101120 */
[----:B0-----:R-:W-:-:S02]  /*174320*/  PRMT R54, R7, 0x7773, RZ ;  /* 0x0000777307367816 */ /* 0x001fc400000000ff */
[----:B------:R-:W4:Y:S04]  /*174330*/  LDL.LU.64 R16, [R1+0x3b0] ;  /* 0x0003b00001107983 */ /* 0x000f280000300a00 */
[----:B------:R0:W-:Y:S02]  /*174340*/  @P0 STG.E.U8 desc[UR32][R14.64], R54 ;  /* 0x000000360e000986 */ /* 0x0001e4000c101120 */
[----:B0-----:R-:W-:Y:S02]  /*174350*/  PRMT R54, R51, 0x7770, RZ ;  /* 0x0000777033367816 */ /* 0x001fe400000000ff */
[----:B------:R-:W4:Y:S04]  /*174360*/  LDL.LU.64 R14, [R1+0x3d0] ;  /* 0x0003d000010e7983 */ /* 0x000f280000300a00 */
[----:B------:R0:W-:Y:S01]  /*174370*/  @P1 STG.E.U8 desc[UR32][R10.64], R54 ;  /* 0x000000360a001986 */ /* 0x0001e2000c101120 */
[----:B------:R-:W-:-:S03]  /*174380*/  LOP3.LUT P1, RZ, R55, 0x80, RZ, 0xc0, !PT ;  /* 0x0000008037ff7812 */ /* 0x000fc6000782c0ff */
[----:B------:R-:W4:Y:S01]  /*174390*/  LDL.LU R7, [R1+0xac] ;  /* 0x0000ac0001077983 */ /* 0x000f220000300800 */
[----:B0-----:R-:W-:-:S03]  /*1743a0*/  PRMT R54, R51, 0x7771, RZ ;  /* 0x0000777133367816 */ /* 0x001fc600000000ff */
[----:B------:R-:W4:Y:S06]  /*1743b0*/  LDL.LU.64 R10, [R1+0x440] ;  /* 0x00044000010a7983 */ /* 0x000f2c0000300a00 */
[----:B------:R0:W-:Y:S01]  /*1743c0*/  @P1 STG.E.U8 desc[UR32][R48.64], R54 ;  /* 0x0000003630001986 */ /* 0x0001e2000c101120 */
[----:B------:R-:W-:Y:S02]  /*1743d0*/  LOP3.LUT P1, RZ, R55, 0x40, RZ, 0xc0, !PT ;  /* 0x0000004037ff7812 */ /* 0x000fe4000782c0ff */
[C---:B0-----:R-:W-:Y:S01]  /*1743e0*/  PRMT R54, R51.reuse, 0x7772, RZ ;  /* 0x0000777233367816 */ /* 0x041fe200000000ff */
[----:B------:R-:W4:Y:S10]  /*1743f0*/  LDL.LU.64 R48, [R1+0x460] ;  /* 0x0004600001307983 */ /* 0x000f340000300a00 */
[----:B--2---:R0:W-:Y:S04]  /*174400*/  @P1 STG.E.U8 desc[UR32][R4.64], R54 ;  /* 0x0000003604001986 */ /* 0x0041e8000c101120 */
[----:B0-----:R-:W2:Y:S01]  /*174410*/  LDL.LU.64 R4, [R1+0x4d0] ;  /* 0x0004d00001047983 */ /* 0x001ea20000300a00 */
[----:B------:R-:W-:-:S03]  /*174420*/  PRMT R54, R51, 0x7773, RZ ;  /* 0x0000777333367816 */ /* 0x000fc600000000ff */
[----:B------:R-:W3:Y:S01]  /*174430*/  LDL.LU R51, [R1+0x813c] ;  /* 0x00813c0001337983 */ /* 0x000ee20000300800 */
[----:B------:R-:W-:-:S13]  /*174440*/  LOP3.LUT P1, RZ, R55, 0x20, RZ, 0xc0, !PT ;  /* 0x0000002037ff7812 */ /* 0x000fda000782c0ff */
        /* <DEDUP_REMOVED lines=20> */
[----:B---3--:R-:W-:-:S05]  /*174590*/  PRMT R54, R51, 0x7770, RZ ;  /* 0x0000777033367816 */ /* 0x008fca00000000ff */
[----:B------:R0:W-:Y:S02]  /*1745a0*/  @P1 STG.E.U8 desc[UR32][R20.64], R54 ;  /* 0x0000003614001986 */ /* 0x0001e4000c101120 */
[----:B0-----:R-:W-:-:S05]  /*1745b0*/  PRMT R54, R51, 0x7771, RZ ;  /* 0x0000777133367816 */ /* 0x001fca00000000ff */
[----:B------:R0:W-:Y:S02]  /*1745c0*/  @P2 STG.E.U8 desc[UR32][R18.64], R54 ;  /* 0x0000003612002986 */ /* 0x0001e4000c101120 */
[----:B0-----:R-:W-:-:S05]  /*1745d0*/  PRMT R54, R51, 0x7772, RZ ;  /* 0x0000777233367816 */ /* 0x001fca00000000ff */
[----:B----4-:R0:W-:Y:S02]  /*1745e0*/  @P3 STG.E.U8 desc[UR32][R16.64], R54 ;  /* 0x0000003610003986 */ /* 0x0101e4000c101120 */
        /* <DEDUP_REMOVED lines=8> */
[----:B--2---:R0:W-:Y:S04]  /*174670*/  @P0 STG.E.U8 desc[UR32][R4.64], R54 ;  /* 0x0000003604000986 */ /* 0x0041e8000c101120 */
[----:B0-----:R-:W2:Y:S01]  /*174680*/  LDL.LU.64 R4, [R1+0x4f0] ;  /* 0x0004f00001047983 */ /* 0x001ea20000300a00 */
[----:B------:R-:W-:-:S03]  /*174690*/  LOP3.LUT R53, R53, 0xfeffffff, RZ, 0xc0, !PT ;  /* 0xfeffffff35357812 */ /* 0x000fc600078ec0ff */
[----:B------:R-:W4:Y:S04]  /*1746a0*/  LDL.LU.64 R48, [R1+0x560] ;  /* 0x0005600001307983 */ /* 0x000f280000300a00 */
[----:B------:R-:W4:Y:S04]  /*1746b0*/  LDL.LU.64 R18, [R1+0x590] ;  /* 0x0005900001127983 */ /* 0x000f280000300a00 */
[----:B------:R-:W4:Y:S04]  /*1746c0*/  LDL.LU.64 R16, [R1+0x588] ;  /* 0x0005880001107983 */ /* 0x000f280000300a00 */
[----:B------:R-:W4:Y:S04]  /*1746d0*/  LDL.LU R10, [R1+0x9c] ;  /* 0x00009c00010a7983 */ /* 0x000f280000300800 */
[----:B------:R-:W4:Y:S01]  /*1746e0*/  LDL.LU.64 R14, [R1+0x618] ;  /* 0x00061800010e7983 */ /* 0x000f220000300a00 */
[----:B------:R-:W-:-:S03]  /*1746f0*/  LOP3.LUT P4, RZ, R52, 0x2000000, RZ, 0xc0, !PT ;  /* 0x0200000034ff7812 */ /* 0x000fc6000788c0ff */
[----:B------:R-:W4:Y:S01]  /*174700*/  LDL.LU R24, [R1+0x8c] ;  /* 0x00008c0001187983 */ /* 0x000f220000300800 */
[C---:B------:R-:W-:Y:S02]  /*174710*/  LOP3.LUT P5, RZ, R52.reuse, 0x4000000, RZ, 0xc0, !PT ;  /* 0x0400000034ff7812 */ /* 0x040fe400078ac0ff */
[C---:B------:R-:W-:Y:S02]  /*174720*/  LOP3.LUT P6, RZ, R52.reuse, 0x8000000, RZ, 0xc0, !PT ;  /* 0x0800000034ff7812 */ /* 0x040fe400078cc0ff */
[----:B------:R-:W-:Y:S02]  /*174730*/  LOP3.LUT P0, RZ, R52, 0x10000000, RZ, 0xc0, !PT ;  /* 0x1000000034ff7812 */ /* 0x000fe4000780c0ff */
        /* <DEDUP_REMOVED lines=24> */
[----:B------:R-:W-:Y:S02]  /*1748c0*/  PRMT R52, R7, 0x7773, RZ ;  /* 0x0000777307347816 */ /* 0x000fe400000000ff */
[----:B------:R-:W3:Y:S04]  /*1748d0*/  LDL.LU.64 R6, [R1+0x688] ;  /* 0x0006880001067983 */ /* 0x000ee80000300a00 */
[----:B--2---:R0:W-:Y:S04]  /*1748e0*/  @P4 STG.E.U8 desc[UR32][R4.64], R52 ;  /* 0x0000003404004986 */ /* 0x0041e8000c101120 */
[----:B0-----:R-:W2:Y:S01]  /*1748f0*/  LDL.LU.64 R4, [R1+0x6a8] ;  /* 0x0006a80001047983 */ /* 0x001ea20000300a00 */
[----:B----4-:R-:W-:-:S05]  /*174900*/  PRMT R52, R10, 0x7770, RZ ;  /* 0x000077700a347816 */ /* 0x010fca00000000ff */
[----:B------:R0:W-:Y:S04]  /*174910*/  @P5 STG.E.U8 desc[UR32][R48.64], R52 ;  /* 0x0000003430005986 */ /* 0x0001e8000c101120 */
[----:B0-----:R-:W4:Y:S04]  /*174920*/  LDL.LU.64 R48, [R1+0x718] ;  /* 0x0007180001307983 */ /* 0x001f280000300a00 */
[----:B------:R-:W4:Y:S04]  /*174930*/  LDL.LU.64 R54, [R1+0x738] ;  /* 0x0007380001367983 */ /* 0x000f280000300a00 */
[----:B------:R-:W4:Y:S04]  /*174940*/  LDL.LU R25, [R1+0x7c] ;  /* 0x00007c0001197983 */ /* 0x000f280000300800 */
[----:B------:R-:W4:Y:S04]  /*174950*/  LDL.LU.64 R56, [R1+0x7a8] ;  /* 0x0007a80001387983 */ /* 0x000f280000300a00 */
[----:B------:R-:W4:Y:S04]  /*174960*/  LDL.LU.64 R58, [R1+0x7c8] ;  /* 0x0007c800013a7983 */ /* 0x000f280000300a00 */
[----:B------:R-:W4:Y:S01]  /*174970*/  LDL.LU.64 R26, [R1+0x838] ;  /* 0x00083800011a7983 */ /* 0x000f220000300a00 */
[----:B------:R-:W-:-:S03]  /*174980*/  PRMT R52, R10, 0x7771, RZ ;  /* 0x000077710a347816 */ /* 0x000fc600000000ff */
[----:B------:R-:W4:Y:S04]  /*174990*/  LDL.LU R11, [R1+0x6c] ;  /* 0x00006c00010b7983 */ /* 0x000f280000300800 */
[----:B------:R0:W-:Y:S04]  /*1749a0*/  @P6 STG.E.U8 desc[UR32][R18.64], R52 ;  /* 0x0000003412006986 */ /* 0x0001e8000c101120 */
        /* <DEDUP_REMOVED lines=12> */
[----:B---3--:R0:W-:Y:S01]  /*174a70*/  @P1 STG.E.U8 desc[UR32][R6.64], R52 ;  /* 0x0000003406001986 */ /* 0x0081e2000c101120 */
[----:B------:R-:W-:-:S03]  /*174a80*/  LOP3.LUT P1, RZ, R53, 0x40000000, RZ, 0xc0, !PT ;  /* 0x4000000035ff7812 */ /* 0x000fc6000782c0ff */
[----:B0-----:R-:W3:Y:S01]  /*174a90*/  LDL.LU.64 R6, [R1+0x950] ;  /* 0x0009500001067983 */ /* 0x001ee20000300a00 */
[----:B------:R-:W-:-:S09]  /*174aa0*/  PRMT R52, R24, 0x7771, RZ ;  /* 0x0000777118347816 */ /* 0x000fd200000000ff */
[----:B--2---:R0:W-:Y:S04]  /*174ab0*/  @P1 STG.E.U8 desc[UR32][R4.64], R52 ;  /* 0x0000003404001986 */ /* 0x0041e8000c101120 */
[----:B0-----:R-:W2:Y:S01]  /*174ac0*/  LDL.LU.64 R4, [R1+0xaf0] ;  /* 0x000af00001047983 */ /* 0x001ea20000300a00 */
[----:B------:R-:W-:Y:S02]  /*174ad0*/  LOP3.LUT P1, RZ, R53, 0x20000000, RZ, 0xc0, !PT ;  /* 0x2000000035ff7812 */ /* 0x000fe4000782c0ff */
[----:B------:R-:W-:-:S11]  /*174ae0*/  PRMT R52, R24, 0x7772, RZ ;  /* 0x0000777218347816 */ /* 0x000fd600000000ff */
[----:B----4-:R0:W-:Y:S01]  /*174af0*/  @P1 STG.E.U8 desc[UR32][R48.64], R52 ;  /* 0x0000003430001986 */ /* 0x0101e2000c101120 */
[C---:B------:R-:W-:Y:S02]  /*174b00*/  LOP3.LUT P1, RZ, R53.reuse, 0x10000000, RZ, 0xc0, !PT ;  /* 0x1000000035ff7812 */ /* 0x040fe4000782c0ff */
        /* <DEDUP_REMOVED lines=30> */
[----:B---3--:R0:W-:Y:S02]  /*174cf0*/  @P6 STG.E.U8 desc[UR32][R6.64], R52 ;  /* 0x0000003406006986 */ /* 0x0081e4000c101120 */
[----:B0-----:R-:W-:-:S05]  /*174d00*/  PRMT R52, R10, 0x7771, RZ ;  /* 0x000077710a347816 */ /* 0x001fca00000000ff */
[----:B--2---:R0:W-:Y:S04]  /*174d10*/  @P0 STG.E.U8 desc[UR32][R4.64], R52 ;  /* 0x0000003404000986 */ /* 0x0041e8000c101120 */
[----:B0-----:R-:W2:Y:S04]  /*174d20*/  LDL.LU.64 R4, [R1+0xab8] ;  /* 0x000ab80001047983 */ /* 0x001ea80000300a00 */
[----:B------:R-:W3:Y:S04]  /*174d30*/  LDL.LU.64 R22, [R1+0xbd8] ;  /* 0x000bd80001167983 */ /* 0x000ee80000300a00 */
[----:B------:R-:W4:Y:S04]  /*174d40*/  LDL.LU.64 R18, [R1+0xc40] ;  /* 0x000c400001127983 */ /* 0x000f280000300a00 */
[----:B------:R-:W4:Y:S04]  /*174d50*/  LDL.LU.64 R16, [R1+0xc48] ;  /* 0x000c480001107983 */ /* 0x000f280000300a00 */
[----:B------:R-:W4:Y:S04]  /*174d60*/  LDL.LU.64 R14, [R1+0xc60] ;  /* 0x000c6000010e7983 */ /* 0x000f280000300a00 */
[----:B------:R-:W4:Y:S01]  /*174d70*/  LDL.LU R11, [R1+0x40] ;  /* 0x00004000010b7983 */ /* 0x000f220000300800 */
[----:B------:R-:W-:-:S03]  /*174d80*/  LOP3.LUT P4, RZ, R51, 0x1000, RZ, 0xc0, !PT ;  /* 0x0000100033ff7812 */ /* 0x000fc6000788c0ff */
[----:B------:R-:W4:Y:S01]  /*174d90*/  LDL.LU.64 R6, [R1+0xd10] ;  /* 0x000d100001067983 */ /* 0x000f220000300a00 */
[----:B------:R-:W-:-:S03]  /*174da0*/  PRMT R52, R10, 0x7772, RZ ;  /* 0x000077720a347816 */ /* 0x000fc600000000ff */
[----:B------:R-:W4:Y:S01]  /*174db0*/  LDL.LU R20, [R1+0x30] ;  /* 0x0000300001147983 */ /* 0x000f220000300800 */
        /* <DEDUP_REMOVED lines=15> */
[----:B------:R-:W2:Y:S01]  /*174eb0*/  LDL.LU.64 R54, [R1+0xd40] ;  /* 0x000d400001367983 */ /* 0x000ea20000300a00 */
[----:B------:R-:W-:-:S03]  /*174ec0*/  LOP3.LUT R53, R53, 0xffefffff, RZ, 0xc0, !PT ;  /* 0xffefffff35357812 */ /* 0x000fc600078ec0ff */
[----:B------:R-:W2:Y:S01]  /*174ed0*/  LDL.LU.64 R56, [R1+0xd50] ;  /* 0x000d500001387983 */ /* 0x000ea20000300a00 */
[----:B------:R-:W-:Y:S02]  /*174ee0*/  @P1 LOP3.LUT R53, R53, 0x100000, RZ, 0xfc, !PT ;  /* 0x0010000035351812 */ /* 0x000fe400078efcff */
[----:B------:R-:W-:Y:S01]  /*174ef0*/  LOP3.LUT P1, RZ, R51, 0x80000, RZ, 0xc0, !PT ;  /* 0x0008000033ff7812 */ /* 0x000fe2000782c0ff */
[----:B------:R-:W2:Y:S01]  /*174f00*/  LDL.LU.64 R58, [R1+0xdc8] ;  /* 0x000dc800013a7983 */ /* 0x000ea20000300a00 */
[----:B------:R-:W-:-:S03]  /*174f10*/  LOP3.LUT R53, R53, 0xffdfffff, RZ, 0xc0, !PT ;  /* 0xffdfffff35357812 */ /* 0x000fc600078ec0ff */
[----:B------:R-:W2:Y:S01]  /*174f20*/  LDL.LU R21, [R1+0x20] ;  /* 0x0000200001157983 */ /* 0x000ea20000300800 */
[----:B------:R-:W-:-:S03]  /*174f30*/  LOP3.LUT P5, RZ, R51, 0x2000, RZ, 0xc0, !PT ;  /* 0x0000200033ff7812 */ /* 0x000fc600078ac0ff */
[----:B------:R-:W2:Y:S04]  /*174f40*/  LDL.LU.64 R26, [R1+0xdd8] ;  /* 0x000dd800011a7983 */ /* 0x000ea80000300a00 */
[----:B------:R-:W-:Y:S01]  /*174f50*/  @P1 LOP3.LUT R53, R53, 0x200000, RZ, 0xfc, !PT ;  /* 0x0020000035351812 */ /* 0x000fe200078efcff */
[----:B------:R-:W2:Y:S01]  /*174f60*/  LDL.LU.64 R24, [R1+0xde8] ;  /* 0x000de80001187983 */ /* 0x000ea20000300a00 */
[----:B------:R-:W-:Y:S02]  /*174f70*/  LOP3.LUT P1, RZ, R51, 0x40000, RZ, 0xc0, !PT ;  /* 0x0004000033ff7812 */ /* 0x000fe4000782c0ff */
[----:B------:R-:W-:Y:S02]  /*174f80*/  LOP3.LUT R53, R53, 0xffbfffff, RZ, 0xc0, !PT ;  /* 0xffbfffff35357812 */ /* 0x000fe400078ec0ff */
[----:B------:R-:W-:-:S02]  /*174f90*/  LOP3.LUT P6, RZ, R51, 0x4000, RZ, 0xc0, !PT ;  /* 0x0000400033ff7812 */ /* 0x000fc400078cc0ff */
[----:B------:R-:W-:-:S07]  /*174fa0*/  PRMT R52, R10, 0x7773, RZ ;  /* 0x000077730a347816 */ /* 0x000fce00000000ff */
[----:B------:R-:W-:Y:S02]  /*174fb0*/  @P1 LOP3.LUT R53, R53, 0x400000, RZ, 0xfc, !PT ;  /* 0x0040000035351812 */ /* 0x000fe400078efcff */
[C---:B------:R-:W-:Y:S01]  /*174fc0*/  LOP3.LUT P1, RZ, R51.reuse, 0x20000, RZ, 0xc0, !PT ;  /* 0x0002000033ff7812 */ /* 0x040fe2000782c0ff */
[----:B---3--:R4:W-:Y:S01]  /*174fd0*/  @P5 STG.E.U8 desc[UR32][R22.64], R52 ;  /* 0x0000003416005986 */ /* 0x0089e2000c101120 */
[----:B------:R-:W-:Y:S02]  /*174fe0*/  LOP3.LUT P0, RZ, R51, 0x8000, RZ, 0xc0, !PT ;  /* 0x0000800033ff7812 */ /* 0x000fe4000780c0ff */
[----:B------:R-:W-:Y:S02]  /*174ff0*/  LOP3.LUT R53, R53, 0xff7fffff, RZ, 0xc0, !PT ;  /* 0xff7fffff35357812 */ /* 0x000fe400078ec0ff */
[----:B----4-:R-:W-:Y:S01]  /*175000*/  PRMT R52, R11, 0x7770, RZ ;  /* 0x000077700b347816 */ /* 0x010fe200000000ff */
[----:B------:R-:W3:Y:S06]  /*175010*/  LDL.LU.64 R22, [R1+0xe00] ;  /* 0x000e000001167983 */ /* 0x000eec0000300a00 */
        /* <DEDUP_REMOVED lines=12> */
[----:B------:R0:W-:Y:S01]  /*1750e0*/  @P1 STG.E.U8 desc[UR32][R6.64], R52 ;  /* 0x0000003406001986 */ /* 0x0001e2000c101120 */
[----:B------:R-:W-:-:S03]  /*1750f0*/  LOP3.LUT P1, RZ, R53, 0x400000, RZ, 0xc0, !PT ;  /* 0x0040000035ff7812 */ /* 0x000fc6000782c0ff */
[----:B------:R-:W4:Y:S01]  /*175100*/  LDL.LU.64 R10, [R1+0xe28] ;  /* 0x000e2800010a7983 */ /* 0x000f220000300a00 */
[----:B0-----:R-:W-:-:S03]  /*175110*/  PRMT R52, R20, 0x7770, RZ ;  /* 0x0000777014347816 */ /* 0x001fc600000000ff */
[----:B------:R-:W4:Y:S06]  /*175120*/  LDL.LU.64 R6, [R1+0xe38] ;  /* 0x000e380001067983 */ /* 0x000f2c0000300a00 */
[----:B--2---:R0:W-:Y:S04]  /*175130*/  @P1 STG.E.U8 desc[UR32][R4.64], R52 ;  /* 0x0000003404001986 */ /* 0x0041e8000c101120 */
[----:B0-----:R-:W2:Y:S01]  /*175140*/  LDL.LU.64 R4, [R1+0xe50] ;  /* 0x000e500001047983 */ /* 0x001ea20000300a00 */
[----:B------:R-:W-:-:S02]  /*175150*/  LOP3.LUT P1, RZ, R53, 0x200000, RZ, 0xc0, !PT ;  /* 0x0020000035ff7812 */ /* 0x000fc4000782c0ff */
        /* <DEDUP_REMOVED lines=18> */
[----:B---3--:R0:W-:Y:S01]  /*175280*/  @P1 STG.E.U8 desc[UR32][R22.64], R52 ;  /* 0x0000003416001986 */ /* 0x0081e2000c101120 */
[----:B------:R-:W-:Y:S02]  /*175290*/  LOP3.LUT P4, RZ, R51, 0x8000000, RZ, 0xc0, !PT ;  /* 0x0800000033ff7812 */ /* 0x000fe4000788c0ff */
[----:B0-----:R-:W-:-:S05]  /*1752a0*/  PRMT R52, R21, 0x7773, RZ ;  /* 0x0000777315347816 */ /* 0x001fca00000000ff */
[----:B----4-:R0:W-:Y:S01]  /*1752b0*/  @P2 STG.E.U8 desc[UR32][R18.64], R52 ;  /* 0x0000003412002986 */ /* 0x0101e2000c101120 */
[----:B------:R-:W-:Y:S02]  /*1752c0*/  LOP3.LUT P5, RZ, R51, 0x10000000, RZ, 0xc0, !PT ;  /* 0x1000000033ff7812 */ /* 0x000fe400078ac0ff */
[----:B0-----:R-:W-:-:S05]  /*1752d0*/  PRMT R52, R50, 0x7770, RZ ;  /* 0x0000777032347816 */ /* 0x001fca00000000ff */
[----:B------:R0:W-:Y:S01]  /*1752e0*/  @P3 STG.E.U8 desc[UR32][R16.64], R52 ;  /* 0x0000003410003986 */ /* 0x0001e2000c101120 */
[C---:B------:R-:W-:Y:S02]  /*1752f0*/  LOP3.LUT P6, RZ, R51.reuse, 0x20000000, RZ, 0xc0, !PT ;  /* 0x2000000033ff7812 */ /* 0x040fe400078cc0ff */
[----:B------:R-:W-:Y:S02]  /*175300*/  LOP3.LUT P0, RZ, R51, 0x40000000, RZ, 0xc0, !PT ;  /* 0x4000000033ff7812 */ /* 0x000fe4000780c0ff */
[----:B0-----:R-:W-:-:S05]  /*175310*/  PRMT R52, R50, 0x7771, RZ ;  /* 0x0000777132347816 */ /* 0x001fca00000000ff */
[----:B------:R0:W-:Y:S01]  /*175320*/  @P4 STG.E.U8 desc[UR32][R14.64], R52 ;  /* 0x000000340e004986 */ /* 0x0001e2000c101120 */
[----:B------:R-:W-:Y:S02]  /*175330*/  LOP3.LUT P4, RZ, R51, 0x80000000, RZ, 0xc0, !PT ;  /* 0x8000000033ff7812 */ /* 0x000fe4000788c0ff */
[----:B------:R-:W-:Y:S02]  /*175340*/  PRMT R51, R49, 0x7770, RZ ;  /* 0x0000777031337816 */ /* 0x000fe400000000ff */
[----:B0-----:R-:W-:-:S05]  /*175350*/  PRMT R52, R50, 0x7772, RZ ;  /* 0x0000777232347816 */ /* 0x001fca00000000ff */
[----:B------:R0:W-:Y:S02]  /*175360*/  @P5 STG.E.U8 desc[UR32][R10.64], R52 ;  /* 0x000000340a005986 */ /* 0x0001e4000c101120 */
[----:B0-----:R-:W-:Y:S02]  /*175370*/  PRMT R52, R50, 0x7773, RZ ;  /* 0x0000777332347816 */ /* 0x001fe400000000ff */
[----:B------:R-:W3:Y:S04]  /*175380*/  LDL.LU R50, [R1+0x8128] ;  /* 0x0081280001327983 */ /* 0x000ee80000300800 */
[----:B------:R-:W-:Y:S04]  /*175390*/  @P6 STG.E.U8 desc[UR32][R6.64], R52 ;  /* 0x0000003406006986 */ /* 0x000fe8000c101120 */
[----:B--2---:R0:W-:Y:S04]  /*1753a0*/  @P0 STG.E.U8 desc[UR32][R4.64], R51 ;  /* 0x0000003304000986 */ /* 0x0041e8000c101120 */
[----:B0-----:R-:W2:Y:S04]  /*1753b0*/  LDL.LU.64 R4, [R1+0xeb0] ;  /* 0x000eb00001047983 */ /* 0x001ea80000300a00 */
[----:B------:R-:W4:Y:S04]  /*1753c0*/  LDL.LU.64 R18, [R1+0xec0] ;  /* 0x000ec00001127983 */ /* 0x000f280000300a00 */
[----:B------:R-:W4:Y:S04]  /*1753d0*/  LDL.LU.64 R16, [R1+0xed0] ;  /* 0x000ed00001107983 */ /* 0x000f280000300a00 */
[----:B------:R-:W4:Y:S04]  /*1753e0*/  LDL.LU.64 R14, [R1+0xef8] ;  /* 0x000ef800010e7983 */ /* 0x000f280000300a00 */
[----:B------:R-:W4:Y:S04]  /*1753f0*/  LDL.LU.64 R10, [R1+0x1d60] ;  /* 0x001d6000010a7983 */ /* 0x000f280000300a00 */
[----:B------:R-:W4:Y:S01]  /*175400*/  LDL.LU.64 R6, [R1+0x1d68] ;  /* 0x001d680001067983 */ /* 0x000f220000300a00 */
[----:B------:R-:W-:-:S02]  /*175410*/  PRMT R51, R49, 0x7771, RZ ;  /* 0x0000777131337816 */ /* 0x000fc400000000ff */
[----:B------:R-:W-:-:S03]  /*175420*/  LOP3.LUT R53, R53, 0xfffffeff, RZ, 0xc0, !PT ;  /* 0xfffffeff35357812 */ /* 0x000fc600078ec0ff */
[----:B--2---:R0:W-:Y:S04]  /*175430*/  @P4 STG.E.U8 desc[UR32][R4.64], R51 ;  /* 0x0000003304004986 */ /* 0x0041e8000c101120 */
[----:B0-----:R-:W2:Y:S01]  /*175440*/  LDL.LU.64 R4, [R1+0x1d70] ;  /* 0x001d700001047983 */ /* 0x001ea20000300a00 */
[----:B---3--:R-:W-:-:S03]  /*175450*/  LOP3.LUT P1, RZ, R50, 0x800, RZ, 0xc0, !PT ;  /* 0x0000080032ff7812 */ /* 0x008fc6000782c0ff */
[----:B------:R-:W3:Y:S01]  /*175460*/  LDL.LU.64 R54, [R1+0x1d78] ;  /* 0x001d780001367983 */ /* 0x000ee20000300a00 */
[----:B------:R-:W-:-:S03]  /*175470*/  LOP3.LUT P5, RZ, R50, 0x1, RZ, 0xc0, !PT ;  /* 0x0000000132ff7812 */ /* 0x000fc600078ac0ff */
[----:B------:R-:W3:Y:S06]  /*175480*/  LDL.LU.64 R56, [R1+0x1d80] ;  /* 0x001d800001387983 */ /* 0x000eec0000300a00 */
        /* <DEDUP_REMOVED lines=12> */
[----:B------:R-:W-:-:S05]  /*175550*/  PRMT R51, R49, 0x7772, RZ ;  /* 0x0000777231337816 */ /* 0x000fca00000000ff */
[----:B----4-:R0:W-:Y:S04]  /*175560*/  @P5 STG.E.U8 desc[UR32][R18.64], R51 ;  /* 0x0000003312005986 */ /* 0x0101e8000c101120 */
[----:B------:R-:W-:Y:S02]  /*175570*/  @P1 LOP3.LUT R53, R53, 0x1000, RZ, 0xfc, !PT ;  /* 0x0000100035351812 */ /* 0x000fe400078efcff */
[----:B------:R-:W-:Y:S02]  /*175580*/  LOP3.LUT P1, RZ, R50, 0x40, RZ, 0xc0, !PT ;  /* 0x0000004032ff7812 */ /* 0x000fe4000782c0ff */
[----:B0-----:R-:W-:Y:S02]  /*175590*/  PRMT R51, R49, 0x7773, RZ ;  /* 0x0000777331337816 */ /* 0x001fe400000000ff */
[----:B------:R-:W4:Y:S01]  /*1755a0*/  LDL.LU R49, [R1+0x8124] ;  /* 0x0081240001317983 */ /* 0x000f220000300800 */
[----:B------:R-:W-:-:S03]  /*1755b0*/  LOP3.LUT R53, R53, 0xffffdfff, RZ, 0xc0, !PT ;  /* 0xffffdfff35357812 */ /* 0x000fc600078ec0ff */
[----:B------:R-:W4:Y:S05]  /*1755c0*/  LDL.LU.64 R58, [R1+0x1d90] ;  /* 0x001d9000013a7983 */ /* 0x000f2a0000300a00 */
[----:B------:R-:W-:Y:S02]  /*1755d0*/  @P1 LOP3.LUT R53, R53, 0x2000, RZ, 0xfc, !PT ;  /* 0x0000200035351812 */ /* 0x000fe400078efcff */
[C---:B------:R-:W-:Y:S01]  /*1755e0*/  LOP3.LUT P1, RZ, R50.reuse, 0x20, RZ, 0xc0, !PT ;  /* 0x0000002032ff7812 */ /* 0x040fe2000782c0ff */
[----:B------:R-:W4:Y:S01]  /*1755f0*/  LDL.LU.64 R26, [R1+0x1d88] ;  /* 0x001d8800011a7983 */ /* 0x000f220000300a00 */
[----:B------:R-:W-:Y:S02]  /*175600*/  LOP3.LUT R53, R53, 0xffffbfff, RZ, 0xc0, !PT ;  /* 0xffffbfff35357812 */ /* 0x000fe400078ec0ff */
[C---:B------:R-:W-:Y:S01]  /*175610*/  LOP3.LUT P6, RZ, R50.reuse, 0x2, RZ, 0xc0, !PT ;  /* 0x0000000232ff7812 */ /* 0x040fe200078cc0ff */
[----:B------:R-:W4:Y:S01]  /*175620*/  LDL.LU R19, [R1+0x54] ;  /* 0x0000540001137983 */ /* 0x000f220000300800 */
[----:B------:R-:W-:-:S03]  /*175630*/  LOP3.LUT P0, RZ, R50, 0x4, RZ, 0xc0, !PT ;  /* 0x0000000432ff7812 */ /* 0x000fc6000780c0ff */
[----:B------:R-:W4:Y:S04]  /*175640*/  LDL.LU.64 R24, [R1+0x1d98] ;  /* 0x001d980001187983 */ /* 0x000f280000300a00 */
[----:B------:R-:W-:Y:S01]  /*175650*/  @P1 LOP3.LUT R53, R53, 0x4000, RZ, 0xfc, !PT ;  /* 0x0000400035351812 */ /* 0x000fe200078efcff */
[----:B------:R-:W4:Y:S01]  /*175660*/  LDL.LU.64 R22, [R1+0x1da8] ;  /* 0x001da80001167983 */ /* 0x000f220000300a00 */
[----:B------:R-:W-:Y:S02]  /*175670*/  LOP3.LUT P1, RZ, R50, 0x10, RZ, 0xc0, !PT ;  /* 0x0000001032ff7812 */ /* 0x000fe4000782c0ff */
[----:B------:R-:W-:Y:S01]  /*175680*/  LOP3.LUT R53, R53, 0xffff7fff, RZ, 0xc0, !PT ;  /* 0xffff7fff35357812 */ /* 0x000fe200078ec0ff */
[----:B------:R0:W-:Y:S04]  /*175690*/  @P6 STG.E.U8 desc[UR32][R16.64], R51 ;  /* 0x0000003310006986 */ /* 0x0001e8000c101120 */
[----:B------:R-:W4:Y:S06]  /*1756a0*/  LDL.LU.64 R20, [R1+0x1da0] ;  /* 0x001da00001147983 */ /* 0x000f2c0000300a00 */
[----:B------:R-:W-:-:S02]  /*1756b0*/  @P1 LOP3.LUT R53, R53, 0x8000, RZ, 0xfc, !PT ;  /* 0x0000800035351812 */ /* 0x000fc400078efcff */
[----:B------:R-:W-:Y:S01]  /*1756c0*/  LOP3.LUT P1, RZ, R50, 0x8, RZ, 0xc0, !PT ;  /* 0x0000000832ff7812 */ /* 0x000fe2000782c0ff */
[----:B0-----:R-:W4:Y:S01]  /*1756d0*/  LDL.LU.64 R16, [R1+0x1db0] ;  /* 0x001db00001107983 */ /* 0x001f220000300a00 */
[----:B------:R-:W-:-:S05]  /*1756e0*/  PRMT R51, R8, 0x7770, RZ ;  /* 0x0000777008337816 */ /* 0x000fca00000000ff */
[----:B------:R0:W-:Y:S02]  /*1756f0*/  @P0 STG.E.U8 desc[UR32][R14.64], R51 ;  /* 0x000000330e000986 */ /* 0x0001e4000c101120 */
[C---:B0-----:R-:W-:Y:S02]  /*175700*/  PRMT R51, R8.reuse, 0x7771, RZ ;  /* 0x0000777108337816 */ /* 0x041fe400000000ff */
[----:B------:R-:W4:Y:S04]  /*175710*/  LDL.LU.64 R14, [R1+0x1db8] ;  /* 0x001db800010e7983 */ /* 0x000f280000300a00 */
[----:B------:R0:W-:Y:S01]  /*175720*/  @P1 STG.E.U8 desc[UR32][R10.64], R51 ;  /* 0x000000330a001986 */ /* 0x0001e2000c101120 */
[C---:B------:R-:W-:Y:S02]  /*175730*/  LOP3.LUT P1, RZ, R53.reuse, 0x8000, RZ, 0xc0, !PT ;  /* 0x0000800035ff7812 */ /* 0x040fe4000782c0ff */
[----:B0-----:R-:W-:Y:S01]  /*175740*/  PRMT R51, R8, 0x7772, RZ ;  /* 0x0000777208337816 */ /* 0x001fe200000000ff */
[----:B------:R-:W4:Y:S10]  /*175750*/  LDL.LU.64 R10, [R1+0x1dc0] ;  /* 0x001dc000010a7983 */ /* 0x000f340000300a00 */
[----:B------:R0:W-:Y:S01]  /*175760*/  @P1 STG.E.U8 desc[UR32][R6.64], R51 ;  /* 0x0000003306001986 */ /* 0x0001e2000c101120 */
[----:B------:R-:W-:-:S02]  /*175770*/  LOP3.LUT P1, RZ, R53, 0x4000, RZ, 0xc0, !PT ;  /* 0x0000400035ff7812 */ /* 0x000fc4000782c0ff */
[----:B------:R-:W-:Y:S01]  /*175780*/  PRMT R8, R8, 0x7773, RZ ;  /* 0x0000777308087816 */ /* 0x000fe200000000ff */
[----:B0-----:R-:W4:Y:S10]  /*175790*/  LDL.LU.64 R6, [R1+0x1dc8] ;  /* 0x001dc80001067983 */ /* 0x001f340000300a00 */
[----:B--2---:R0:W-:Y:S04]  /*1757a0*/  @P1 STG.E.U8 desc[UR32][R4.64], R8 ;  /* 0x0000000804001986 */ /* 0x0041e8000c101120 */
[----:B0-----:R-:W2:Y:S01]  /*1757b0*/  LDL.LU.64 R4, [R1+0x1dd0] ;  /* 0x001dd00001047983 */ /* 0x001ea20000300a00 */
[----:B------:R-:W-:-:S02]  /*1757c0*/  LOP3.LUT P1, RZ, R53, 0x2000, RZ, 0xc0, !PT ;  /* 0x0000200035ff7812 */ /* 0x000fc4000782c0ff */
[----:B------:R-:W-:-:S11]  /*1757d0*/  PRMT R8, R12, 0x7770, RZ ;  /* 0x000077700c087816 */ /* 0x000fd600000000ff */
[----:B---3--:R0:W-:Y:S01]  /*1757e0*/  @P1 STG.E.U8 desc[UR32][R54.64], R8 ;  /* 0x0000000836001986 */ /* 0x0081e2000c101120 */
[----:B------:R-:W-:Y:S02]  /*1757f0*/  LOP3.LUT P1, RZ, R53, 0x1000, RZ, 0xc0, !PT ;  /* 0x0000100035ff7812 */ /* 0x000fe4000782c0ff */
[----:B0-----:R-:W-:-:S11]  /*175800*/  PRMT R8, R12, 0x7771, RZ ;  /* 0x000077710c087816 */ /* 0x001fd600000000ff */
[----:B------:R0:W-:Y:S01]  /*175810*/  @P1 STG.E.U8 desc[UR32][R56.64], R8 ;  /* 0x0000000838001986 */ /* 0x0001e2000c101120 */
[----:B------:R-:W-:Y:S02]  /*175820*/  LOP3.LUT P1, RZ, R53, 0x800, RZ, 0xc0, !PT ;  /* 0x0000080035ff7812 */ /* 0x000fe4000782c0ff */
[C---:B0-----:R-:W-:Y:S02]  /*175830*/  PRMT R8, R12.reuse, 0x7772, RZ ;  /* 0x000077720c087816 */ /* 0x041fe400000000ff */
[----:B------:R-:W-:-:S09]  /*175840*/  PRMT R12, R12, 0x7773, RZ ;  /* 0x000077730c0c7816 */ /* 0x000fd200000000ff */
[----:B----4-:R0:W-:Y:S01]  /*175850*/  @P1 STG.E.U8 desc[UR32][R58.64], R8 ;  /* 0x000000083a001986 */ /* 0x0101e2000c101120 */
[----:B------:R-:W-:-:S13]  /*175860*/  LOP3.LUT P1, RZ, R53, 0x400, RZ, 0xc0, !PT ;  /* 0x0000040035ff7812 */ /* 0x000fda000782c0ff */
[----:B------:R-:W-:Y:S01]  /*175870*/  @P1 STG.E.U8 desc[UR32][R26.64], R12 ;  /* 0x0000000c1a001986 */ /* 0x000fe2000c101120 */
[----:B------:R-:W-:Y:S02]  /*175880*/  LOP3.LUT P1, RZ, R53, 0x200, RZ, 0xc0, !PT ;  /* 0x0000020035ff7812 */ /* 0x000fe4000782c0ff */
[----:B0-----:R-:W-:Y:S02]  /*175890*/  PRMT R8, R19, 0x7770, RZ ;  /* 0x0000777013087816 */ /* 0x001fe400000000ff */
[----:B------:R-:W-:-:S09]  /*1758a0*/  LOP3.LUT P2, RZ, R50, 0x1000, RZ, 0xc0, !PT ;  /* 0x0000100032ff7812 */ /* 0x000fd2000784c0ff */
[----:B------:R0:W-:Y:S01]  /*1758b0*/  @P1 STG.E.U8 desc[UR32][R24.64], R8 ;  /* 0x0000000818001986 */ /* 0x0001e2000c101120 */
[----:B------:R-:W-:Y:S02]  /*1758c0*/  LOP3.LUT P1, RZ, R53, 0x100, RZ, 0xc0, !PT ;  /* 0x0000010035ff7812 */ /* 0x000fe4000782c0ff */
[----:B------:R-:W-:Y:S02]  /*1758d0*/  LOP3.LUT P3, RZ, R50, 0x2000, RZ, 0xc0, !PT ;  /* 0x0000200032ff7812 */ /* 0x000fe4000786c0ff */
[----:B0-----:R-:W-:-:S09]  /*1758e0*/  PRMT R8, R19, 0x7771, RZ ;  /* 0x0000777113087816 */ /* 0x001fd200000000ff */
        /* <DEDUP_REMOVED lines=17> */
[----:B--2---:R0:W-:Y:S04]  /*175a00*/  @P0 STG.E.U8 desc[UR32][R4.64], R8 ;  /* 0x0000000804000986 */ /* 0x0041e8000c101120 */
[----:B0-----:R-:W2:Y:S04]  /*175a10*/  LDL.LU.64 R4, [R1+0x1dd8] ;  /* 0x001dd80001047983 */ /* 0x001ea80000300a00 */
[----:B------:R-:W4:Y:S04]  /*175a20*/  LDL.LU.64 R14, [R1+0x1de0] ;  /* 0x001de000010e7983 */ /* 0x000f280000300a00 */
[----:B------:R-:W3:Y:S04]  /*175a30*/  LDL.LU.64 R20, [R1+0x1de8] ;  /* 0x001de80001147983 */ /* 0x000ee80000300a00 */
[----:B------:R-:W2:Y:S04]  /*175a40*/  LDL.LU R19, [R1+0x34] ;  /* 0x0000340001137983 */ /* 0x000ea80000300800 */
        /* <DEDUP_REMOVED lines=11> */
[C---:B------:R-:W-:Y:S02]  /*175b00*/  LOP3.LUT P1, RZ, R50.reuse, 0x10000000, RZ, 0xc0, !PT ;  /* 0x1000000032ff7812 */ /* 0x040fe4000782c0ff */
[----:B------:R-:W-:Y:S02]  /*175b10*/  LOP3.LUT R53, R53, 0xfffffffb, RZ, 0xc0, !PT ;  /* 0xfffffffb35357812 */ /* 0x000fe400078ec0ff */
[----:B------:R-:W-:-:S09]  /*175b20*/  LOP3.LUT P5, RZ, R50, 0x80000, RZ, 0xc0, !PT ;  /* 0x0008000032ff7812 */ /* 0x000fd200078ac0ff */
        /* <DEDUP_REMOVED lines=8> */
[----:B0-----:R-:W2:Y:S04]  /*175bb0*/  LDL.LU.64 R4, [R1+0x1e10] ;  /* 0x001e100001047983 */ /* 0x001ea80000300a00 */
[----:B------:R-:W2:Y:S01]  /*175bc0*/  LDL.LU.64 R24, [R1+0x1e08] ;  /* 0x001e080001187983 */ /* 0x000ea20000300a00 */
[----:B------:R-:W-:-:S03]  /*175bd0*/  PRMT R8, R19, 0x7771, RZ ;  /* 0x0000777113087816 */ /* 0x000fc600000000ff */
[----:B------:R-:W2:Y:S04]  /*175be0*/  LDL.LU R59, [R1+0x14] ;  /* 0x00001400013b7983 */ /* 0x000ea80000300800 */
[----:B----4-:R0:W-:Y:S01]  /*175bf0*/  @P5 STG.E.U8 desc[UR32][R14.64], R8 ;  /* 0x000000080e005986 */ /* 0x0101e2000c101120 */
[----:B------:R-:W-:Y:S02]  /*175c00*/  @P1 LOP3.LUT R53, R53, 0x10, RZ, 0xfc, !PT ;  /* 0x0000001035351812 */ /* 0x000fe400078efcff */
[----:B------:R-:W-:Y:S01]  /*175c10*/  LOP3.LUT P1, RZ, R50, 0x2000000, RZ, 0xc0, !PT ;  /* 0x0200000032ff7812 */ /* 0x000fe2000782c0ff */
[----:B0-----:R-:W4:Y:S01]  /*175c20*/  LDL.LU.64 R14, [R1+0x1e18] ;  /* 0x001e1800010e7983 */ /* 0x001f220000300a00 */
[----:B------:R-:W-:-:S03]  /*175c30*/  LOP3.LUT R53, R53, 0xffffffdf, RZ, 0xc0, !PT ;  /* 0xffffffdf35357812 */ /* 0x000fc600078ec0ff */
[----:B------:R-:W4:Y:S08]  /*175c40*/  LDL.LU.64 R54, [R1+0x1e28] ;  /* 0x001e280001367983 */ /* 0x000f300000300a00 */
[----:B------:R-:W-:Y:S02]  /*175c50*/  @P1 LOP3.LUT R53, R53, 0x20, RZ, 0xfc, !PT ;  /* 0x0000002035351812 */ /* 0x000fe400078efcff */
[----:B------:R-:W-:Y:S01]  /*175c60*/  LOP3.LUT P1, RZ, R50, 0x1000000, RZ, 0xc0, !PT ;  /* 0x0100000032ff7812 */ /* 0x000fe2000782c0ff */
[----:B------:R-:W4:Y:S01]  /*175c70*/  LDL.LU.64 R56, [R1+0x1e20] ;  /* 0x001e200001387983 */ /* 0x000f220000300a00 */
[----:B------:R-:W-:-:S02]  /*175c80*/  LOP3.LUT R53, R53, 0xffffffbf, RZ, 0xc0, !PT ;  /* 0xffffffbf35357812 */ /* 0x000fc400078ec0ff */
[C---:B------:R-:W-:Y:S01]  /*175c90*/  LOP3.LUT P6, RZ, R50.reuse, 0x100000, RZ, 0xc0, !PT ;  /* 0x0010000032ff7812 */ /* 0x040fe200078cc0ff */
[----:B------:R-:W4:Y:S01]  /*175ca0*/  LDL.LU.64 R26, [R1+0x1e30] ;  /* 0x001e3000011a7983 */ /* 0x000f220000300a00 */
[C---:B------:R-:W-:Y:S02]  /*175cb0*/  LOP3.LUT P0, RZ, R50.reuse, 0x200000, RZ, 0xc0, !PT ;  /* 0x0020000032ff7812 */ /* 0x040fe4000780c0ff */
[----:B------:R-:W-:Y:S01]  /*175cc0*/  PRMT R8, R19, 0x7772, RZ ;  /* 0x0000777213087816 */ /* 0x000fe200000000ff */
[----:B------:R-:W4:Y:S04]  /*175cd0*/  LDL.LU.64 R22, [R1+0x1e38] ;  /* 0x001e380001167983 */ /* 0x000f280000300a00 */
[----:B------:R-:W-:Y:S02]  /*175ce0*/  @P1 LOP3.LUT R53, R53, 0x40, RZ, 0xfc, !PT ;  /* 0x0000004035351812 */ /* 0x000fe400078efcff */
[----:B------:R-:W-:-:S02]  /*175cf0*/  LOP3.LUT P1, RZ, R50, 0x800000, RZ, 0xc0, !PT ;  /* 0x0080000032ff7812 */ /* 0x000fc4000782c0ff */
[----:B------:R-:W-:Y:S01]  /*175d00*/  LOP3.LUT R53, R53, 0xffffff7f, RZ, 0xc0, !PT ;  /* 0xffffff7f35357812 */ /* 0x000fe200078ec0ff */
[----:B---3--:R0:W-:Y:S10]  /*175d10*/  @P6 STG.E.U8 desc[UR32][R20.64], R8 ;  /* 0x0000000814006986 */ /* 0x0081f4000c101120 */
[----:B------:R-:W-:-:S02]  /*175d20*/  @P1 LOP3.LUT R53, R53, 0x80, RZ, 0xfc, !PT ;  /* 0x0000008035351812 */ /* 0x000fc400078efcff */
[----:B------:R-:W-:Y:S01]  /*175d30*/  LOP3.LUT P1, RZ, R50, 0x400000, RZ, 0xc0, !PT ;  /* 0x0040000032ff7812 */ /* 0x000fe2000782c0ff */
[----:B0-----:R-:W3:Y:S01]  /*175d40*/  LDL.LU.64 R20, [R1+0x1e40] ;  /* 0x001e400001147983 */ /* 0x001ee20000300a00 */
[----:B------:R-:W-:-:S03]  /*175d50*/  PRMT R8, R19, 0x7773, RZ ;  /* 0x0000777313087816 */ /* 0x000fc600000000ff */
[----:B------:R-:W3:Y:S04]  /*175d60*/  LDL.LU.64 R18, [R1+0x1e48] ;  /* 0x001e480001127983 */ /* 0x000ee80000300a00 */
[----:B------:R0:W-:Y:S02]  /*175d70*/  @P0 STG.E.U8 desc[UR32][R16.64], R8 ;  /* 0x0000000810000986 */ /* 0x0001e4000c101120 */
[----:B0-----:R-:W-:Y:S02]  /*175d80*/  PRMT R8, R58, 0x7770, RZ ;  /* 0x000077703a087816 */ /* 0x001fe400000000ff */
[----:B------:R-:W3:Y:S04]  /*175d90*/  LDL.LU.64 R16, [R1+0x1e50] ;  /* 0x001e500001107983 */ /* 0x000ee80000300a00 */
[----:B------:R0:W-:Y:S01]  /*175da0*/  @P1 STG.E.U8 desc[UR32][R10.64], R8 ;  /* 0x000000080a001986 */ /* 0x0001e2000c101120 */
[----:B------:R-:W-:-:S02]  /*175db0*/  LOP3.LUT P1, RZ, R53, 0x80, RZ, 0xc0, !PT ;  /* 0x0000008035ff7812 */ /* 0x000fc4000782c0ff */
[----:B0-----:R-:W-:Y:S01]  /*175dc0*/  PRMT R8, R58, 0x7771, RZ ;  /* 0x000077713a087816 */ /* 0x001fe200000000ff */
[----:B------:R-:W3:Y:S10]  /*175dd0*/  LDL.LU.64 R10, [R1+0x1e58] ;  /* 0x001e5800010a7983 */ /* 0x000ef40000300a00 */
[----:B------:R0:W-:Y:S01]  /*175de0*/  @P1 STG.E.U8 desc[UR32][R6.64], R8 ;  /* 0x0000000806001986 */ /* 0x0001e2000c101120 */
[----:B------:R-:W-:-:S03]  /*175df0*/  LOP3.LUT P1, RZ, R53, 0x40, RZ, 0xc0, !PT ;  /* 0x0000004035ff7812 */ /* 0x000fc6000782c0ff */
[----:B0-----:R-:W3:Y:S01]  /*175e00*/  LDL.LU.64 R6, [R1+0x1e60] ;  /* 0x001e600001067983 */ /* 0x001ee20000300a00 */
[----:B------:R-:W-:-:S09]  /*175e10*/  PRMT R8, R58, 0x7772, RZ ;  /* 0x000077723a087816 */ /* 0x000fd200000000ff */
[----:B--2---:R0:W-:Y:S04]  /*175e20*/  @P1 STG.E.U8 desc[UR32][R4.64], R8 ;  /* 0x0000000804001986 */ /* 0x0041e8000c101120 */
[----:B0-----:R-:W2:Y:S01]  /*175e30*/  LDL.LU.64 R4, [R1+0x1e68] ;  /* 0x001e680001047983 */ /* 0x001ea20000300a00 */
[----:B------:R-:W-:Y:S02]  /*175e40*/  LOP3.LUT P1, RZ, R53, 0x20, RZ, 0xc0, !PT ;  /* 0x0000002035ff7812 */ /* 0x000fe4000782c0ff */
[----:B------:R-:W-:-:S11]  /*175e50*/  PRMT R8, R58, 0x7773, RZ ;  /* 0x000077733a087816 */ /* 0x000fd600000000ff */
[----:B------:R0:W-:Y:S01]  /*175e60*/  @P1 STG.E.U8 desc[UR32][R24.64], R8 ;  /* 0x0000000818001986 */ /* 0x0001e2000c101120 */
[----:B------:R-:W-:Y:S02]  /*175e70*/  LOP3.LUT P1, RZ, R53, 0x10, RZ, 0xc0, !PT ;  /* 0x0000001035ff7812 */ /* 0x000fe4000782c0ff */
[----:B0-----:R-:W-:Y:S01]  /*175e80*/  PRMT R8, R59, 0x7770, RZ ;  /* 0x000077703b087816 */ /* 0x001fe200000000ff */
[----:B------:R-:W2:Y:S10]  /*175e90*/  LDL.LU.64 R24, [R1+0x8118] ;  /* 0x0081180001187983 */ /* 0x000eb40000300a00 */
[----:B----4-:R0:W-:Y:S01]  /*175ea0*/  @P1 STG.E.U8 desc[UR32][R14.64], R8 ;  /* 0x000000080e001986 */ /* 0x0101e2000c101120 */
[----:B------:R-:W-:-:S02]  /*175eb0*/  LOP3.LUT P1, RZ, R53, 0x8, RZ, 0xc0, !PT ;  /* 0x0000000835ff7812 */ /* 0x000fc4000782c0ff */
        /* <DEDUP_REMOVED lines=10> */
[----:B------:R-:W-:Y:S02]  /*175f60*/  LOP3.LUT P2, RZ, R50, 0x80000000, RZ, 0xc0, !PT ;  /* 0x8000000032ff7812 */ /* 0x000fe4000784c0ff */
[----:B------:R-:W-:Y:S02]  /*175f70*/  LOP3.LUT P3, RZ, R49, 0x1, RZ, 0xc0, !PT ;  /* 0x0000000131ff7812 */ /* 0x000fe4000786c0ff */
[----:B0-----:R-:W-:-:S07]  /*175f80*/  PRMT R8, R48, 0x7770, RZ ;  /* 0x0000777030087816 */ /* 0x001fce00000000ff */
[----:B------:R0:W-:Y:S01]  /*175f90*/  @P1 STG.E.U8 desc[UR32][R22.64], R8 ;  /* 0x0000000816001986 */ /* 0x0001e2000c101120 */
[----:B------:R-:W-:Y:S02]  /*175fa0*/  LOP3.LUT P4, RZ, R49, 0x2, RZ, 0xc0, !PT ;  /* 0x0000000231ff7812 */ /* 0x000fe4000788c0ff */
[----:B0-----:R-:W-:-:S05]  /*175fb0*/  PRMT R8, R48, 0x7771, RZ ;  /* 0x0000777130087816 */ /* 0x001fca00000000ff */
[----:B---3--:R0:W-:Y:S01]  /*175fc0*/  @P2 STG.E.U8 desc[UR32][R20.64], R8 ;  /* 0x0000000814002986 */ /* 0x0081e2000c101120 */
[----:B------:R-:W-:Y:S02]  /*175fd0*/  LOP3.LUT P5, RZ, R49, 0x4, RZ, 0xc0, !PT ;  /* 0x0000000431ff7812 */ /* 0x000fe400078ac0ff */
[----:B0-----:R-:W-:-:S05]  /*175fe0*/  PRMT R8, R48, 0x7772, RZ ;  /* 0x0000777230087816 */ /* 0x001fca00000000ff */
[----:B------:R0:W-:Y:S01]  /*175ff0*/  @P3 STG.E.U8 desc[UR32][R18.64], R8 ;  /* 0x0000000812003986 */ /* 0x0001e2000c101120 */
[C---:B------:R-:W-:Y:S02]  /*176000*/  LOP3.LUT P6, RZ, R49.reuse, 0x8, RZ, 0xc0, !PT ;  /* 0x0000000831ff7812 */ /* 0x040fe400078cc0ff */
[----:B0-----:R-:W-:Y:S02]  /*176010*/  PRMT R8, R48, 0x7773, RZ ;  /* 0x0000777330087816 */ /* 0x001fe400000000ff */
[----:B------:R-:W-:Y:S01]  /*176020*/  LOP3.LUT P0, RZ, R49, 0x10, RZ, 0xc0, !PT ;  /* 0x0000001031ff7812 */ /* 0x000fe2000780c0ff */
        /* <DEDUP_REMOVED lines=8> */
[----:B0-----:R-:W2:Y:S04]  /*1760b0*/  LDL.LU.64 R4, [R1+0x1e70] ;  /* 0x001e700001047983 */ /* 0x001ea80000300a00 */
[----:B------:R-:W4:Y:S04]  /*1760c0*/  LDL.LU.64 R16, [R1+0x1e78] ;  /* 0x001e780001107983 */ /* 0x000f280000300a00 */
[----:B------:R-:W3:Y:S04]  /*1760d0*/  LDL.LU.64 R20, [R1+0x1e80] ;  /* 0x001e800001147983 */ /* 0x000ee80000300a00 */
[----:B------:R-:W3:Y:S04]  /*1760e0*/  LDL.LU.64 R18, [R1+0x1e90] ;  /* 0x001e900001127983 */ /* 0x000ee80000300a00 */
[----:B------:R-:W3:Y:S04]  /*1760f0*/  LDL.LU.64 R10, [R1+0x1e88] ;  /* 0x001e8800010a7983 */ /* 0x000ee80000300a00 */
[----:B------:R-:W3:Y:S04]  /*176100*/  LDL.LU.64 R6, [R1+0x1e98] ;  /* 0x001e980001067983 */ /* 0x000ee80000300a00 */
[----:B------:R-:W3:Y:S01]  /*176110*/  LDL.LU R51, [R1+0x58] ;  /* 0x0000580001337983 */ /* 0x000ee20000300800 */
        /* <DEDUP_REMOVED lines=23> */
[----:B------:R-:W-:Y:S01]  /*176290*/  @P1 LOP3.LUT R50, R50, 0x40000000, RZ, 0xfc, !PT ;  /* 0x4000000032321812 */ /* 0x000fe200078efcff */
[----:B--2---:R0:W-:Y:S04]  /*1762a0*/  @P4 STG.E.U8 desc[UR32][R4.64], R9 ;  /* 0x0000000904004986 */ /* 0x0041e8000c101120 */
[----:B0-----:R-:W2:Y:S01]  /*1762b0*/  LDL.LU.64 R4, [R1+0x1ea8] ;  /* 0x001ea80001047983 */ /* 0x001ea20000300a00 */
[C---:B------:R-:W-:Y:S02]  /*1762c0*/  LOP3.LUT P1, RZ, R49.reuse, 0x400, RZ, 0xc0, !PT ;  /* 0x0000040031ff7812 */ /* 0x040fe4000782c0ff */
[----:B------:R-:W-:Y:S01]  /*1762d0*/  LOP3.LUT P6, RZ, R49, 0x80, RZ, 0xc0, !PT ;  /* 0x0000008031ff7812 */ /* 0x000fe200078cc0ff */
[----:B------:R-:W2:Y:S01]  /*1762e0*/  LDL.LU.64 R52, [R1+0x1eb0] ;  /* 0x001eb00001347983 */ /* 0x000ea20000300a00 */
[----:B------:R-:W-:-:S02]  /*1762f0*/  LOP3.LUT R50, R50, 0x7fffffff, RZ, 0xc0, !PT ;  /* 0x7fffffff32327812 */ /* 0x000fc400078ec0ff */
[----:B------:R-:W-:Y:S02]  /*176300*/  PRMT R8, R13, 0x7770, RZ ;  /* 0x000077700d087816 */ /* 0x000fe400000000ff */
[----:B------:R-:W-:-:S03]  /*176310*/  LOP3.LUT P0, RZ, R49, 0x100, RZ, 0xc0, !PT ;  /* 0x0000010031ff7812 */ /* 0x000fc6000780c0ff */
[----:B----4-:R0:W-:Y:S02]  /*176320*/  @P5 STG.E.U8 desc[UR32][R16.64], R8 ;  /* 0x0000000810005986 */ /* 0x0101e4000c101120 */
[----:B------:R-:W-:Y:S02]  /*176330*/  @P1 LOP3.LUT R50, R50, 0x80000000, RZ, 0xfc, !PT ;  /* 0x8000000032321812 */ /* 0x000fe400078efcff */
[----:B------:R-:W-:Y:S02]  /*176340*/  LOP3.LUT P1, RZ, R49, 0x200, RZ, 0xc0, !PT ;  /* 0x0000020031ff7812 */ /* 0x000fe4000782c0ff */
[C---:B0-----:R-:W-:Y:S01]  /*176350*/  PRMT R8, R13.reuse, 0x7771, RZ ;  /* 0x000077710d087816 */ /* 0x041fe200000000ff */
[----:B------:R-:W4:Y:S04]  /*176360*/  LDL.LU R17, [R1+0x48] ;  /* 0x0000480001117983 */ /* 0x000f280000300800 */
[----:B---3--:R0:W-:Y:S04]  /*176370*/  @P6 STG.E.U8 desc[UR32][R20.64], R8 ;  /* 0x0000000814006986 */ /* 0x0081e8000c101120 */
[----:B------:R-:W3:Y:S04]  /*176380*/  LDL.LU.64 R54, [R1+0x1eb8] ;  /* 0x001eb80001367983 */ /* 0x000ee80000300a00 */
[----:B------:R-:W3:Y:S01]  /*176390*/  LDL.LU.64 R56, [R1+0x1ec0] ;  /* 0x001ec00001387983 */ /* 0x000ee20000300a00 */
[----:B0-----:R-:W-:-:S03]  /*1763a0*/  PRMT R8, R13, 0x7772, RZ ;  /* 0x000077720d087816 */ /* 0x001fc600000000ff */
[----:B------:R-:W3:Y:S01]  /*1763b0*/  LDL.LU.64 R58, [R1+0x1ec8] ;  /* 0x001ec800013a7983 */ /* 0x000ee20000300a00 */
[----:B------:R-:W-:-:S03]  /*1763c0*/  PRMT R13, R13, 0x7773, RZ ;  /* 0x000077730d0d7816 */ /* 0x000fc600000000ff */
[----:B------:R-:W-:Y:S04]  /*1763d0*/  @P0 STG.E.U8 desc[UR32][R18.64], R8 ;  /* 0x0000000812000986 */ /* 0x000fe8000c101120 */
[----:B------:R0:W-:Y:S04]  /*1763e0*/  @P1 STG.E.U8 desc[UR32][R10.64], R13 ;  /* 0x0000000d0a001986 */ /* 0x0001e8000c101120 */
[----:B0-----:R-:W4:Y:S04]  /*1763f0*/  LDL.LU.64 R12, [R1+0x1ea0] ;  /* 0x001ea000010c7983 */ /* 0x001f280000300a00 */
[----:B------:R-:W3:Y:S01]  /*176400*/  LDL.LU.64 R26, [R1+0x1ed0] ;  /* 0x001ed000011a7983 */ /* 0x000ee20000300a00 */
[----:B------:R-:W-:-:S03]  /*176410*/  LOP3.LUT P1, RZ, R50, 0x80000000, RZ, 0xc0, !PT ;  /* 0x8000000032ff7812 */ /* 0x000fc6000782c0ff */
[----:B------:R-:W3:Y:S04]  /*176420*/  LDL.LU.64 R22, [R1+0x1ed8] ;  /* 0x001ed80001167983 */ /* 0x000ee80000300a00 */
[----:B------:R-:W3:Y:S01]  /*176430*/  LDL.LU.64 R20, [R1+0x1ee0] ;  /* 0x001ee00001147983 */ /* 0x000ee20000300a00 */
[----:B------:R-:W-:-:S03]  /*176440*/  PRMT R8, R51, 0x7770, RZ ;  /* 0x0000777033087816 */ /* 0x000fc600000000ff */
[----:B------:R-:W3:Y:S04]  /*176450*/  LDL.LU.64 R18, [R1+0x1ee8] ;  /* 0x001ee80001127983 */ /* 0x000ee80000300a00 */
[----:B------:R0:W-:Y:S01]  /*176460*/  @P1 STG.E.U8 desc[UR32][R6.64], R8 ;  /* 0x0000000806001986 */ /* 0x0001e2000c101120 */
[----:B------:R-:W-:-:S03]  /*176470*/  LOP3.LUT P1, RZ, R50, 0x40000000, RZ, 0xc0, !PT ;  /* 0x4000000032ff7812 */ /* 0x000fc6000782c0ff */
[----:B------:R-:W3:Y:S04]  /*176480*/  LDL.LU R16, [R1+0x28] ;  /* 0x0000280001107983 */ /* 0x000ee80000300800 */
[----:B------:R-:W3:Y:S04]  /*176490*/  LDL.LU.64 R10, [R1+0x1ef0] ;  /* 0x001ef000010a7983 */ /* 0x000ee80000300a00 */
[----:B0-----:R-:W3:Y:S01]  /*1764a0*/  LDL.LU.64 R6, [R1+0x1ef8] ;  /* 0x001ef80001067983 */ /* 0x001ee20000300a00 */
[----:B------:R-:W-:-:S05]  /*1764b0*/  PRMT R8, R51, 0x7771, RZ ;  /* 0x0000777133087816 */ /* 0x000fca00000000ff */
[----:B--2---:R0:W-:Y:S04]  /*1764c0*/  @P1 STG.E.U8 desc[UR32][R4.64], R8 ;  /* 0x0000000804001986 */ /* 0x0041e8000c101120 */
[----:B0-----:R-:W2:Y:S01]  /*1764d0*/  LDL.LU.64 R4, [R1+0x1f00] ;  /* 0x001f000001047983 */ /* 0x001ea20000300a00 */
[----:B------:R-:W-:Y:S02]  /*1764e0*/  LOP3.LUT P1, RZ, R50, 0x20000000, RZ, 0xc0, !PT ;  /* 0x2000000032ff7812 */ /* 0x000fe4000782c0ff */
[----:B------:R-:W-:-:S11]  /*1764f0*/  PRMT R8, R51, 0x7772, RZ ;  /* 0x0000777233087816 */ /* 0x000fd600000000ff */
[----:B----4-:R0:W-:Y:S01]  /*176500*/  @P1 STG.E.U8 desc[UR32][R12.64], R8 ;  /* 0x000000080c001986 */ /* 0x0101e2000c101120 */
[----:B------:R-:W-:Y:S02]  /*176510*/  LOP3.LUT P1, RZ, R50, 0x10000000, RZ, 0xc0, !PT ;  /* 0x1000000032ff7812 */ /* 0x000fe4000782c0ff */
[----:B0-----:R-:W-:-:S11]  /*176520*/  PRMT R8, R51, 0x7773, RZ ;  /* 0x0000777333087816 */ /* 0x001fd600000000ff */
[----:B------:R0:W-:Y:S01]  /*176530*/  @P1 STG.E.U8 desc[UR32][R52.64], R8 ;  /* 0x0000000834001986 */ /* 0x0001e2000c101120 */
[----:B------:R-:W-:Y:S02]  /*176540*/  LOP3.LUT P1, RZ, R50, 0x8000000, RZ, 0xc0, !PT ;  /* 0x0800000032ff7812 */ /* 0x000fe4000782c0ff */
[----:B0-----:R-:W-:-:S11]  /*176550*/  PRMT R8, R17, 0x7770, RZ ;  /* 0x0000777011087816 */ /* 0x001fd600000000ff */
        /* <DEDUP_REMOVED lines=22> */
[----:B0-----:R-:W-:Y:S02]  /*1766c0*/  PRMT R8, R48, 0x7773, RZ ;  /* 0x0000777330087816 */ /* 0x001fe400000000ff */
[----:B------:R-:W3:Y:S04]  /*1766d0*/  LDL.LU R48, [R1+0x8108] ;  /* 0x0081080001307983 */ /* 0x000ee80000300800 */
        /* <DEDUP_REMOVED lines=10> */
[----:B------:R-:W3:Y:S01]  /*176780*/  LDL.LU R17, [R1+0x18] ;  /* 0x0000180001117983 */ /* 0x000ee20000300800 */
[----:B------:R-:W-:-:S03]  /*176790*/  LOP3.LUT P4, RZ, R49, 0x1000000, RZ, 0xc0, !PT ;  /* 0x0100000031ff7812 */ /* 0x000fc6000788c0ff */
[----:B------:R-:W3:Y:S01]  /*1767a0*/  LDL.LU.64 R6, [R1+0x1f30] ;  /* 0x001f300001067983 */ /* 0x000ee20000300a00 */
[----:B------:R-:W-:-:S03]  /*1767b0*/  PRMT R8, R16, 0x7772, RZ ;  /* 0x0000777210087816 */ /* 0x000fc600000000ff */
[----:B------:R-:W3:Y:S01]  /*1767c0*/  LDL.LU R58, [R1+0x8] ;  /* 0x00000800013a7983 */ /* 0x000ee20000300800 */
[C---:B------:R-:W-:Y:S02]  /*1767d0*/  LOP3.LUT P5, RZ, R49.reuse, 0x2000000, RZ, 0xc0, !PT ;  /* 0x0200000031ff7812 */ /* 0x040fe400078ac0ff */
[----:B------:R-:W-:Y:S02]  /*1767e0*/  LOP3.LUT R50, R50, 0xfffeffff, RZ, 0xc0, !PT ;  /* 0xfffeffff32327812 */ /* 0x000fe400078ec0ff */
[C---:B------:R-:W-:Y:S02]  /*1767f0*/  LOP3.LUT P6, RZ, R49.reuse, 0x4000000, RZ, 0xc0, !PT ;  /* 0x0400000031ff7812 */ /* 0x040fe400078cc0ff */
[----:B------:R-:W-:Y:S01]  /*176800*/  LOP3.LUT P0, RZ, R49, 0x8000000, RZ, 0xc0, !PT ;  /* 0x0800000031ff7812 */ /* 0x000fe2000780c0ff */
[----:B--2---:R0:W-:Y:S04]  /*176810*/  @P4 STG.E.U8 desc[UR32][R4.64], R8 ;  /* 0x0000000804004986 */ /* 0x0041e8000c101120 */
[----:B0-----:R-:W2:Y:S01]  /*176820*/  LDL.LU.64 R4, [R1+0x1f38] ;  /* 0x001f380001047983 */ /* 0x001ea20000300a00 */
[----:B------:R-:W-:-:S05]  /*176830*/  PRMT R8, R16, 0x7773, RZ ;  /* 0x0000777310087816 */ /* 0x000fca00000000ff */
[----:B----4-:R0:W-:Y:S04]  /*176840*/  @P5 STG.E.U8 desc[UR32][R10.64], R8 ;  /* 0x000000080a005986 */ /* 0x0101e8000c101120 */
[----:B0-----:R-:W4:Y:S01]  /*176850*/  LDL.LU.64 R10, [R1+0x1f40] ;  /* 0x001f4000010a7983 */ /* 0x001f220000300a00 */
        /* <DEDUP_REMOVED lines=41> */
[----:B------:R-:W-:-:S03]  /*176af0*/  LOP3.LUT P1, RZ, R50, 0x400000, RZ, 0xc0, !PT ;  /* 0x0040000032ff7812 */ /* 0x000fc6000782c0ff */
[----:B------:R-:W3:Y:S01]  /*176b00*/  LDL.LU.64 R16, [R1+0x1f90] ;  /* 0x001f900001107983 */ /* 0x000ee20000300a00 */
[----:B0-----:R-:W-:-:S03]  /*176b10*/  PRMT R8, R58, 0x7770, RZ ;  /* 0x000077703a087816 */ /* 0x001fc600000000ff */
[----:B------:R-:W3:Y:S04]  /*176b20*/  LDL.LU.64 R6, [R1+0x1f88] ;  /* 0x001f880001067983 */ /* 0x000ee80000300a00 */
[----:B------:R-:W3:Y:S04]  /*176b30*/  LDL.LU R59, [R1+0x5c] ;  /* 0x00005c00013b7983 */ /* 0x000ee80000300800 */
[----:B--2---:R0:W-:Y:S01]  /*176b40*/  @P1 STG.E.U8 desc[UR32][R4.64], R8 ;  /* 0x0000000804001986 */ /* 0x0041e2000c101120 */
[----:B------:R-:W-:Y:S02]  /*176b50*/  LOP3.LUT P1, RZ, R50, 0x200000, RZ, 0xc0, !PT ;  /* 0x0020000032ff7812 */ /* 0x000fe4000782c0ff */
        /* <DEDUP_REMOVED lines=18> */
[----:B------:R0:W-:Y:S01]  /*176c80*/  @P1 STG.E.U8 desc[UR32][R54.64], R8 ;  /* 0x0000000836001986 */ /* 0x0001e2000c101120 */
[----:B------:R-:W-:Y:S02]  /*176c90*/  LOP3.LUT P1, RZ, R50, 0x20000, RZ, 0xc0, !PT ;  /* 0x0002000032ff7812 */ /* 0x000fe4000782c0ff */
[----:B0-----:R-:W-:-:S11]  /*176ca0*/  PRMT R8, R10, 0x7771, RZ ;  /* 0x000077710a087816 */ /* 0x001fd600000000ff */
[----:B------:R0:W-:Y:S01]  /*176cb0*/  @P1 STG.E.U8 desc[UR32][R56.64], R8 ;  /* 0x0000000838001986 */ /* 0x0001e2000c101120 */
[----:B------:R-:W-:Y:S02]  /*176cc0*/  LOP3.LUT P1, RZ, R50, 0x10000, RZ, 0xc0, !PT ;  /* 0x0001000032ff7812 */ /* 0x000fe4000782c0ff */
[C---:B0-----:R-:W-:Y:S02]  /*176cd0*/  PRMT R8, R10.reuse, 0x7772, RZ ;  /* 0x000077720a087816 */ /* 0x041fe400000000ff */
[----:B------:R-:W-:-:S09]  /*176ce0*/  PRMT R10, R10, 0x7773, RZ ;  /* 0x000077730a0a7816 */ /* 0x000fd200000000ff */
[----:B------:R0:W-:Y:S04]  /*176cf0*/  @P1 STG.E.U8 desc[UR32][R26.64], R8 ;  /* 0x000000081a001986 */ /* 0x0001e8000c101120 */
[----:B------:R-:W-:Y:S01]  /*176d00*/  @P2 STG.E.U8 desc[UR32][R22.64], R10 ;  /* 0x0000000a16002986 */ /* 0x000fe2000c101120 */
[----:B0-----:R-:W-:-:S05]  /*176d10*/  PRMT R8, R14, 0x7770, RZ ;  /* 0x000077700e087816 */ /* 0x001fca00000000ff */
[----:B------:R0:W-:Y:S02]  /*176d20*/  @P3 STG.E.U8 desc[UR32][R20.64], R8 ;  /* 0x0000000814003986 */ /* 0x0001e4000c101120 */
[----:B0-----:R-:W-:-:S05]  /*176d30*/  PRMT R8, R14, 0x7771, RZ ;  /* 0x000077710e087816 */ /* 0x001fca00000000ff */
[----:B------:R0:W-:Y:S02]  /*176d40*/  @P4 STG.E.U8 desc[UR32][R18.64], R8 ;  /* 0x0000000812004986 */ /* 0x0001e4000c101120 */
[C---:B0-----:R-:W-:Y:S02]  /*176d50*/  PRMT R8, R14.reuse, 0x7772, RZ ;  /* 0x000077720e087816 */ /* 0x041fe400000000ff */
[----:B------:R-:W-:-:S03]  /*176d60*/  PRMT R14, R14, 0x7773, RZ ;  /* 0x000077730e0e7816 */ /* 0x000fc600000000ff */
[----:B------:R0:W-:Y:S04]  /*176d70*/  @P5 STG.E.U8 desc[UR32][R16.64], R8 ;  /* 0x0000000810005986 */ /* 0x0001e8000c101120 */
[----:B------:R-:W-:Y:S01]  /*176d80*/  @P6 STG.E.U8 desc[UR32][R6.64], R14 ;  /* 0x0000000e06006986 */ /* 0x000fe2000c101120 */
[----:B0-----:R-:W-:-:S05]  /*176d90*/  PRMT R8, R59, 0x7770, RZ ;  /* 0x000077703b087816 */ /* 0x001fca00000000ff */
[----:B--2---:R0:W-:Y:S04]  /*176da0*/  @P0 STG.E.U8 desc[UR32][R4.64], R8 ;  /* 0x0000000804000986 */ /* 0x0041e8000c101120 */
        /* <DEDUP_REMOVED lines=9> */
[C---:B------:R-:W-:Y:S02]  /*176e40*/  LOP3.LUT P5, RZ, R48.reuse, 0x1000, RZ, 0xc0, !PT ;  /* 0x0000100030ff7812 */ /* 0x040fe400078ac0ff */
        /* <DEDUP_REMOVED lines=15> */
[----:B------:R-:W2:Y:S04]  /*176f40*/  LDL.LU.64 R26, [R1+0x1fd8] ;  /* 0x001fd800011a7983 */ /* 0x000ea80000300a00 */
[----:B------:R-:W2:Y:S01]  /*176f50*/  LDL.LU R51, [R1+0x3c] ;  /* 0x00003c0001337983 */ /* 0x000ea20000300800 */
[----:B------:R-:W-:-:S05]  /*176f60*/  PRMT R8, R59, 0x7772, RZ ;  /* 0x000077723b087816 */ /* 0x000fca00000000ff */
[----:B---3--:R0:W-:Y:S04]  /*176f70*/  @P5 STG.E.U8 desc[UR32][R6.64], R8 ;  /* 0x0000000806005986 */ /* 0x0081e8000c101120 */
[----:B0-----:R-:W3:Y:S01]  /*176f80*/  LDL.LU.64 R6, [R1+0x1fe0] ;  /* 0x001fe00001067983 */ /* 0x001ee20000300a00 */
[----:B------:R-:W-:Y:S02]  /*176f90*/  LOP3.LUT R50, R50, 0xffffefff, RZ, 0xc0, !PT ;  /* 0xffffefff32327812 */ /* 0x000fe400078ec0ff */
[----:B------:R-:W-:Y:S01]  /*176fa0*/  LOP3.LUT P6, RZ, R48, 0x2000, RZ, 0xc0, !PT ;  /* 0x0000200030ff7812 */ /* 0x000fe200078cc0ff */
[----:B------:R-:W3:Y:S01]  /*176fb0*/  LDL.LU.64 R12, [R1+0x1fe8] ;  /* 0x001fe800010c7983 */ /* 0x000ee20000300a00 */
[----:B------:R-:W-:Y:S02]  /*176fc0*/  @P1 LOP3.LUT R50, R50, 0x1000, RZ, 0xfc, !PT ;  /* 0x0000100032321812 */ /* 0x000fe400078efcff */
[----:B------:R-:W-:Y:S01]  /*176fd0*/  LOP3.LUT P1, RZ, R48, 0x40000, RZ, 0xc0, !PT ;  /* 0x0004000030ff7812 */ /* 0x000fe2000782c0ff */
[----:B------:R-:W3:Y:S01]  /*176fe0*/  LDL.LU.64 R52, [R1+0x1ff0] ;  /* 0x001ff00001347983 */ /* 0x000ee20000300a00 */
[----:B------:R-:W-:-:S02]  /*176ff0*/  LOP3.LUT R50, R50, 0xffffdfff, RZ, 0xc0, !PT ;  /* 0xffffdfff32327812 */ /* 0x000fc400078ec0ff */
[----:B------:R-:W-:Y:S01]  /*177000*/  LOP3.LUT P0, RZ, R48, 0x4000, RZ, 0xc0, !PT ;  /* 0x0000400030ff7812 */ /* 0x000fe2000780c0ff */
[----:B------:R-:W3:Y:S01]  /*177010*/  LDL.LU.64 R54, [R1+0x1ff8] ;  /* 0x001ff80001367983 */ /* 0x000ee20000300a00 */
[----:B------:R-:W-:-:S03]  /*177020*/  PRMT R8, R59, 0x7773, RZ ;  /* 0x000077733b087816 */ /* 0x000fc600000000ff */
[----:B------:R-:W3:Y:S04]  /*177030*/  LDL.LU.64 R56, [R1+0x2000] ;  /* 0x0020000001387983 */ /* 0x000ee80000300a00 */
[----:B------:R-:W-:Y:S01]  /*177040*/  @P1 LOP3.LUT R50, R50, 0x2000, RZ, 0xfc, !PT ;  /* 0x0000200032321812 */ /* 0x000fe200078efcff */
[----:B----4-:R0:W-:Y:S01]  /*177050*/  @P6 STG.E.U8 desc[UR32][R22.64], R8 ;  /* 0x0000000816006986 */ /* 0x0101e2000c101120 */
[----:B------:R-:W-:Y:S02]  /*177060*/  LOP3.LUT P1, RZ, R48, 0x20000, RZ, 0xc0, !PT ;  /* 0x0002000030ff7812 */ /* 0x000fe4000782c0ff */
[----:B------:R-:W-:Y:S01]  /*177070*/  LOP3.LUT R50, R50, 0xffffbfff, RZ, 0xc0, !PT ;  /* 0xffffbfff32327812 */ /* 0x000fe200078ec0ff */
[----:B------:R-:W4:Y:S01]  /*177080*/  LDL.LU.64 R58, [R1+0x2010] ;  /* 0x00201000013a7983 */ /* 0x000f220000300a00 */
[----:B0-----:R-:W-:-:S03]  /*177090*/  PRMT R8, R9, 0x7770, RZ ;  /* 0x0000777009087816 */ /* 0x001fc600000000ff */
[----:B------:R-:W4:Y:S06]  /*1770a0*/  LDL.LU.64 R22, [R1+0x2008] ;  /* 0x0020080001167983 */ /* 0x000f2c0000300a00 */
[----:B------:R-:W-:Y:S02]  /*1770b0*/  @P1 LOP3.LUT R50, R50, 0x4000, RZ, 0xfc, !PT ;  /* 0x0000400032321812 */ /* 0x000fe400078efcff */
[----:B------:R-:W-:Y:S02]  /*1770c0*/  LOP3.LUT P1, RZ, R48, 0x10000, RZ, 0xc0, !PT ;  /* 0x0001000030ff7812 */ /* 0x000fe4000782c0ff */
[----:B------:R-:W-:Y:S01]  /*1770d0*/  LOP3.LUT R50, R50, 0xffff7fff, RZ, 0xc0, !PT ;  /* 0xffff7fff32327812 */ /* 0x000fe200078ec0ff */
[----:B------:R0:W-:Y:S10]  /*1770e0*/  @P0 STG.E.U8 desc[UR32][R20.64], R8 ;  /* 0x0000000814000986 */ /* 0x0001f4000c101120 */
[----:B------:R-:W-:-:S02]  /*1770f0*/  @P1 LOP3.LUT R50, R50, 0x8000, RZ, 0xfc, !PT ;  /* 0x0000800032321812 */ /* 0x000fc400078efcff */
[----:B------:R-:W-:Y:S01]  /*177100*/  LOP3.LUT P1, RZ, R48, 0x8000, RZ, 0xc0, !PT ;  /* 0x0000800030ff7812 */ /* 0x000fe2000782c0ff */
[----:B0-----:R-:W4:Y:S01]  /*177110*/  LDL.LU.64 R20, [R1+0x2018] ;  /* 0x0020180001147983 */ /* 0x001f220000300a00 */
[----:B------:R-:W-:-:S11]  /*177120*/  PRMT R8, R9, 0x7771, RZ ;  /* 0x0000777109087816 */ /* 0x000fd600000000ff */
        /* <DEDUP_REMOVED lines=10> */
[----:B0-----:R-:W-:Y:S01]  /*1771d0*/  PRMT R8, R51, 0x7770, RZ ;  /* 0x0000777033087816 */ /* 0x001fe200000000ff */
[----:B------:R-:W2:Y:S10]  /*1771e0*/  LDL.LU.64 R4, [R1+0x2030] ;  /* 0x0020300001047983 */ /* 0x000eb40000300a00 */
[----:B------:R0:W-:Y:S01]  /*1771f0*/  @P1 STG.E.U8 desc[UR32][R26.64], R8 ;  /* 0x000000081a001986 */ /* 0x0001e2000c101120 */
[----:B------:R-:W-:-:S02]  /*177200*/  LOP3.LUT P1, RZ, R50, 0x1000, RZ, 0xc0, !PT ;  /* 0x0000100032ff7812 */ /* 0x000fc4000782c0ff */
[----:B0-----:R-:W-:Y:S01]  /*177210*/  PRMT R8, R51, 0x7771, RZ ;  /* 0x0000777133087816 */ /* 0x001fe200000000ff */
[----:B------:R-:W2:Y:S10]  /*177220*/  LDL.LU.64 R26, [R1+0x80f8] ;  /* 0x0080f800011a7983 */ /* 0x000eb40000300a00 */
[----:B---3--:R0:W-:Y:S04]  /*177230*/  @P1 STG.E.U8 desc[UR32][R6.64], R8 ;  /* 0x0000000806001986 */ /* 0x0081e8000c101120 */
[----:B0-----:R-:W3:Y:S01]  /*177240*/  LDL.LU.64 R6, [R1+0x80f0] ;  /* 0x0080f00001067983 */ /* 0x001ee20000300a00 */
[----:B------:R-:W-:-:S02]  /*177250*/  LOP3.LUT P1, RZ, R50, 0x800, RZ, 0xc0, !PT ;  /* 0x0000080032ff7812 */ /* 0x000fc4000782c0ff */
[----:B------:R-:W-:-:S11]  /*177260*/  PRMT R8, R51, 0x7772, RZ ;  /* 0x0000777233087816 */ /* 0x000fd600000000ff */
        /* <DEDUP_REMOVED lines=12> */
[----:B------:R0:W-:Y:S01]  /*177330*/  @P1 STG.E.U8 desc[UR32][R54.64], R8 ;  /* 0x0000000836001986 */ /* 0x0001e2000c101120 */
[----:B------:R-:W-:Y:S02]  /*177340*/  LOP3.LUT P1, RZ, R50, 0x100, RZ, 0xc0, !PT ;  /* 0x0000010032ff7812 */ /* 0x000fe4000782c0ff */
[----:B0-----:R-:W-:-:S11]  /*177350*/  PRMT R8, R7, 0x7771, RZ ;  /* 0x0000777107087816 */ /* 0x001fd600000000ff */
        /* <DEDUP_REMOVED lines=11> */
[----:B------:R0:W-:Y:S02]  /*177410*/  @P6 STG.E.U8 desc[UR32][R16.64], R8 ;  /* 0x0000000810006986 */ /* 0x0001e4000c101120 */
[----:B0-----:R-:W-:Y:S02]  /*177420*/  PRMT R8, R6, 0x7773, RZ ;  /* 0x0000777306087816 */ /* 0x001fe400000000ff */
[----:B------:R-:W4:Y:S04]  /*177430*/  LDL.LU R6, [R1+0x80e4] ;  /* 0x0080e40001067983 */ /* 0x000f280000300800 */
[----:B------:R-:W4:Y:S04]  /*177440*/  LDL.LU.64 R20, [R1+0x2038] ;  /* 0x0020380001147983 */ /* 0x000f280000300a00 */
[----:B------:R-:W4:Y:S04]  /*177450*/  LDL.LU.64 R16, [R1+0x2040] ;  /* 0x0020400001107983 */ /* 0x000f280000300a00 */
[----:B------:R-:W4:Y:S04]  /*177460*/  LDL.LU.64 R56, [R1+0x2048] ;  /* 0x0020480001387983 */ /* 0x000f280000300a00 */
[----:B------:R-:W4:Y:S04]  /*177470*/  LDL.LU.64 R58, [R1+0x2050] ;  /* 0x00205000013a7983 */ /* 0x000f280000300a00 */
[----:B------:R-:W4:Y:S04]  /*177480*/  LDL.LU.64 R22, [R1+0x2058] ;  /* 0x0020580001167983 */ /* 0x000f280000300a00 */
[----:B------:R-:W4:Y:S04]  /*177490*/  LDL.LU.64 R18, [R1+0x2060] ;  /* 0x0020600001127983 */ /* 0x000f280000300a00 */
[----:B--2---:R0:W-:Y:S04]  /*1774a0*/  @P0 STG.E.U8 desc[UR32][R4.64], R8 ;  /* 0x0000000804000986 */ /* 0x0041e8000c101120 */
[----:B0-----:R-:W2:Y:S01]  /*1774b0*/  LDL.LU.64 R4, [R1+0x2068] ;  /* 0x0020680001047983 */ /* 0x001ea20000300a00 */
[----:B------:R-:W-:-:S02]  /*1774c0*/  LOP3.LUT R50, R50, 0xfffffffe, RZ, 0xc0, !PT ;  /* 0xfffffffe32327812 */ /* 0x000fc400078ec0ff */
[C---:B------:R-:W-:Y:S02]  /*1774d0*/  LOP3.LUT P4, RZ, R48.reuse, 0x40000000, RZ, 0xc0, !PT ;  /* 0x4000000030ff7812 */ /* 0x040fe4000788c0ff */
[----:B------:R-:W-:Y:S02]  /*1774e0*/  LOP3.LUT P5, RZ, R48, 0x80000000, RZ, 0xc0, !PT ;  /* 0x8000000030ff7812 */ /* 0x000fe400078ac0ff */
[----:B------:R-:W-:Y:S02]  /*1774f0*/  PRMT R8, R3, 0x7770, RZ ;  /* 0x0000777003087816 */ /* 0x000fe400000000ff */
        /* <DEDUP_REMOVED lines=18> */
[----:B------:R-:W-:Y:S01]  /*177620*/  LOP3.LUT R50, R50, 0xffffffbf, RZ, 0xc0, !PT ;  /* 0xffffffbf32327812 */ /* 0x000fe200078ec0ff */
[----:B----4-:R0:W-:Y:S01]  /*177630*/  @P4 STG.E.U8 desc[UR32][R20.64], R8 ;  /* 0x0000000814004986 */ /* 0x0101e2000c101120 */
[----:B------:R-:W-:-:S09]  /*177640*/  LOP3.LUT P6, RZ, R7, 0x1, RZ, 0xc0, !PT ;  /* 0x0000000107ff7812 */ /* 0x000fd200078cc0ff */
[----:B------:R-:W-:Y:S02]  /*177650*/  @P1 LOP3.LUT R50, R50, 0x40, RZ, 0xfc, !PT ;  /* 0x0000004032321812 */ /* 0x000fe400078efcff */
[----:B------:R-:W-:Y:S01]  /*177660*/  LOP3.LUT P1, RZ, R7, 0x8, RZ, 0xc0, !PT ;  /* 0x0000000807ff7812 */ /* 0x000fe2000782c0ff */
[----:B0-----:R-:W3:Y:S01]  /*177670*/  LDL.LU.64 R20, [R1+0x2078] ;  /* 0x0020780001147983 */ /* 0x001ee20000300a00 */
[----:B------:R-:W-:Y:S02]  /*177680*/  PRMT R8, R3, 0x7771, RZ ;  /* 0x0000777103087816 */ /* 0x000fe400000000ff */
[----:B------:R-:W-:Y:S02]  /*177690*/  LOP3.LUT P0, RZ, R7, 0x2, RZ, 0xc0, !PT ;  /* 0x0000000207ff7812 */ /* 0x000fe4000780c0ff */
[----:B------:R-:W-:Y:S01]  /*1776a0*/  LOP3.LUT R50, R50, 0xffffff7f, RZ, 0xc0, !PT ;  /* 0xffffff7f32327812 */ /* 0x000fe200078ec0ff */
[----:B------:R0:W-:Y:S06]  /*1776b0*/  @P5 STG.E.U8 desc[UR32][R16.64], R8 ;  /* 0x0000000810005986 */ /* 0x0001ec000c101120 */
[----:B------:R-:W-:-:S02]  /*1776c0*/  @P1 LOP3.LUT R50, R50, 0x80, RZ, 0xfc, !PT ;  /* 0x0000008032321812 */ /* 0x000fc400078efcff */
[----:B------:R-:W-:Y:S02]  /*1776d0*/  LOP3.LUT P1, RZ, R7, 0x4, RZ, 0xc0, !PT ;  /* 0x0000000407ff7812 */ /* 0x000fe4000782c0ff */
[C---:B0-----:R-:W-:Y:S01]  /*1776e0*/  PRMT R8, R3.reuse, 0x7772, RZ ;  /* 0x0000777203087816 */ /* 0x041fe200000000ff */
[----:B------:R-:W4:Y:S04]  /*1776f0*/  LDL.LU.64 R16, [R1+0x2080] ;  /* 0x0020800001107983 */ /* 0x000f280000300a00 */
[----:B------:R0:W-:Y:S02]  /*177700*/  @P6 STG.E.U8 desc[UR32][R56.64], R8 ;  /* 0x0000000838006986 */ /* 0x0001e4000c101120 */
[----:B0-----:R-:W-:Y:S02]  /*177710*/  PRMT R8, R3, 0x7773, RZ ;  /* 0x0000777303087816 */ /* 0x001fe400000000ff */
[----:B------:R-:W4:Y:S04]  /*177720*/  LDL.LU R3, [R1+0x80e0] ;  /* 0x0080e00001037983 */ /* 0x000f280000300800 */
[----:B------:R0:W-:Y:S04]  /*177730*/  @P0 STG.E.U8 desc[UR32][R58.64], R8 ;  /* 0x000000083a000986 */ /* 0x0001e8000c101120 */
[----:B------:R-:W4:Y:S04]  /*177740*/  LDL.LU.64 R12, [R1+0x2088] ;  /* 0x00208800010c7983 */ /* 0x000f280000300a00 */
[----:B------:R-:W4:Y:S01]  /*177750*/  LDL.LU.64 R52, [R1+0x2098] ;  /* 0x0020980001347983 */ /* 0x000f220000300a00 */
[----:B0-----:R-:W-:-:S03]  /*177760*/  PRMT R8, R11, 0x7770, RZ ;  /* 0x000077700b087816 */ /* 0x001fc600000000ff */
[----:B------:R-:W4:Y:S04]  /*177770*/  LDL.LU.64 R54, [R1+0x20a8] ;  /* 0x0020a80001367983 */ /* 0x000f280000300a00 */
[----:B------:R0:W-:Y:S01]  /*177780*/  @P1 STG.E.U8 desc[UR32][R22.64], R8 ;  /* 0x0000000816001986 */ /* 0x0001e2000c101120 */
[----:B------:R-:W-:-:S03]  /*177790*/  LOP3.LUT P1, RZ, R50, 0x80, RZ, 0xc0, !PT ;  /* 0x0000008032ff7812 */ /* 0x000fc6000782c0ff */
[----:B------:R-:W4:Y:S04]  /*1777a0*/  LDL.LU.64 R56, [R1+0x20a0] ;  /* 0x0020a00001387983 */ /* 0x000f280000300a00 */
[----:B------:R-:W4:Y:S01]  /*1777b0*/  LDL.LU.64 R58, [R1+0x20b0] ;  /* 0x0020b000013a7983 */ /* 0x000f220000300a00 */
[----:B0-----:R-:W-:-:S03]  /*1777c0*/  PRMT R8, R11, 0x7771, RZ ;  /* 0x000077710b087816 */ /* 0x001fc600000000ff */
[----:B------:R-:W4:Y:S04]  /*1777d0*/  LDL.LU.64 R22, [R1+0x20b8] ;  /* 0x0020b80001167983 */ /* 0x000f280000300a00 */
[----:B------:R0:W-:Y:S01]  /*1777e0*/  @P1 STG.E.U8 desc[UR32][R18.64], R8 ;  /* 0x0000000812001986 */ /* 0x0001e2000c101120 */
[C---:B------:R-:W-:Y:S02]  /*1777f0*/  LOP3.LUT P1, RZ, R50.reuse, 0x40, RZ, 0xc0, !PT ;  /* 0x0000004032ff7812 */ /* 0x040fe4000782c0ff */
[----:B0-----:R-:W-:Y:S01]  /*177800*/  PRMT R8, R11, 0x7772, RZ ;  /* 0x000077720b087816 */ /* 0x001fe200000000ff */
[----:B------:R-:W4:Y:S10]  /*177810*/  LDL.LU.64 R18, [R1+0x20c0] ;  /* 0x0020c00001127983 */ /* 0x000f340000300a00 */
[----:B--2---:R0:W-:Y:S04]  /*177820*/  @P1 STG.E.U8 desc[UR32][R4.64], R8 ;  /* 0x0000000804001986 */ /* 0x0041e8000c101120 */
[----:B0-----:R-:W2:Y:S01]  /*177830*/  LDL.LU.64 R8, [R1+0x2070] ;  /* 0x0020700001087983 */ /* 0x001ea20000300a00 */
[----:B------:R-:W-:-:S02]  /*177840*/  LOP3.LUT P1, RZ, R50, 0x20, RZ, 0xc0, !PT ;  /* 0x0000002032ff7812 */ /* 0x000fc4000782c0ff */
[----:B------:R-:W-:Y:S01]  /*177850*/  PRMT R11, R11, 0x7773, RZ ;  /* 0x000077730b0b7816 */ /* 0x000fe200000000ff */
[----:B------:R-:W4:Y:S10]  /*177860*/  LDL.LU.64 R4, [R1+0x20c8] ;  /* 0x0020c80001047983 */ /* 0x000f340000300a00 */
[----:B--2---:R0:W-:Y:S01]  /*177870*/  @P1 STG.E.U8 desc[UR32][R8.64], R11 ;  /* 0x0000000b08001986 */ /* 0x0041e2000c101120 */
[----:B------:R-:W-:-:S03]  /*177880*/  LOP3.LUT P1, RZ, R50, 0x10, RZ, 0xc0, !PT ;  /* 0x0000001032ff7812 */ /* 0x000fc6000782c0ff */
[----:B0-----:R-:W2:Y:S01]  /*177890*/  LDL.LU.64 R10, [R1+0x2090] ;  /* 0x00209000010a7983 */ /* 0x001ea20000300a00 */
[----:B------:R-:W-:-:S09]  /*1778a0*/  PRMT R8, R15, 0x7770, RZ ;  /* 0x000077700f087816 */ /* 0x000fd200000000ff */
[----:B---3--:R0:W-:Y:S01]  /*1778b0*/  @P1 STG.E.U8 desc[UR32][R20.64], R8 ;  /* 0x0000000814001986 */ /* 0x0081e2000c101120 */
[C---:B------:R-:W-:Y:S02]  /*1778c0*/  LOP3.LUT P1, RZ, R50.reuse, 0x8, RZ, 0xc0, !PT ;  /* 0x0000000832ff7812 */ /* 0x040fe4000782c0ff */
[----:B0-----:R-:W-:Y:S01]  /*1778d0*/  PRMT R8, R15, 0x7771, RZ ;  /* 0x000077710f087816 */ /* 0x001fe200000000ff */
[----:B------:R-:W3:Y:S10]  /*1778e0*/  LDL.LU.64 R20, [R1+0x80d8] ;  /* 0x0080d80001147983 */ /* 0x000ef40000300a00 */
[----:B----4-:R0:W-:Y:S04]  /*1778f0*/  @P1 STG.E.U8 desc[UR32][R16.64], R8 ;  /* 0x0000000810001986 */ /* 0x0101e8000c101120 */
[----:B0-----:R-:W4:Y:S01]  /*177900*/  LDL.LU.64 R16, [R1+0x80d0] ;  /* 0x0080d00001107983 */ /* 0x001f220000300a00 */
[----:B------:R-:W-:-:S02]  /*177910*/  LOP3.LUT P1, RZ, R50, 0x4, RZ, 0xc0, !PT ;  /* 0x0000000432ff7812 */ /* 0x000fc4000782c0ff */
[C---:B------:R-:W-:Y:S02]  /*177920*/  PRMT R8, R15.reuse, 0x7772, RZ ;  /* 0x000077720f087816 */ /* 0x040fe400000000ff */
[----:B------:R-:W-:Y:S02]  /*177930*/  PRMT R15, R15, 0x7773, RZ ;  /* 0x000077730f0f7816 */ /* 0x000fe400000000ff */
[C---:B------:R-:W-:Y:S02]  /*177940*/  LOP3.LUT P2, RZ, R7.reuse, 0x800, RZ, 0xc0, !PT ;  /* 0x0000080007ff7812 */ /* 0x040fe4000784c0ff */
[C---:B------:R-:W-:Y:S02]  /*177950*/  LOP3.LUT P3, RZ, R7.reuse, 0x1000, RZ, 0xc0, !PT ;  /* 0x0000100007ff7812 */ /* 0x040fe4000786c0ff */
[C---:B------:R-:W-:Y:S02]  /*177960*/  LOP3.LUT P4, RZ, R7.reuse, 0x2000, RZ, 0xc0, !PT ;  /* 0x0000200007ff7812 */ /* 0x040fe4000788c0ff */
[----:B------:R-:W-:-:S02]  /*177970*/  LOP3.LUT P5, RZ, R7, 0x4000, RZ, 0xc0, !PT ;  /* 0x0000400007ff7812 */ /* 0x000fc400078ac0ff */
[C---:B------:R-:W-:Y:S02]  /*177980*/  LOP3.LUT P6, RZ, R7.reuse, 0x8000, RZ, 0xc0, !PT ;  /* 0x0000800007ff7812 */ /* 0x040fe400078cc0ff */
[----:B------:R-:W-:Y:S01]  /*177990*/  LOP3.LUT P0, RZ, R7, 0x10000, RZ, 0xc0, !PT ;  /* 0x0001000007ff7812 */ /* 0x000fe2000780c0ff */
[----:B--2---:R4:W-:Y:S01]  /*1779a0*/  @P1 STG.E.U8 desc[UR32][R10.64], R8 ;  /* 0x000000080a001986 */ /* 0x0049e2000c101120 */
[----:B------:R-:W-:-:S13]  /*1779b0*/  LOP3.LUT P1, RZ, R50, 0x2, RZ, 0xc0, !PT ;  /* 0x0000000232ff7812 */ /* 0x000fda000782c0ff */
[----:B------:R-:W-:Y:S01]  /*1779c0*/  @P1 STG.E.U8 desc[UR32][R12.64], R15 ;  /* 0x0000000f0c001986 */ /* 0x000fe2000c101120 */
[----:B------:R-:W-:Y:S02]  /*1779d0*/  LOP3.LUT P1, RZ, R50, 0x1, RZ, 0xc0, !PT ;  /* 0x0000000132ff7812 */ /* 0x000fe4000782c0ff */
[----:B----4-:R-:W-:-:S11]  /*1779e0*/  PRMT R8, R16, 0x7770, RZ ;  /* 0x0000777010087816 */ /* 0x010fd600000000ff */
[----:B------:R0:W-:Y:S02]  /*1779f0*/  @P1 STG.E.U8 desc[UR32][R52.64], R8 ;  /* 0x0000000834001986 */ /* 0x0001e4000c101120 */
[----:B0-----:R-:W-:-:S05]  /*177a00*/  PRMT R8, R16, 0x7771, RZ ;  /* 0x0000777110087816 */ /* 0x001fca00000000ff */
[----:B------:R0:W-:Y:S02]  /*177a10*/  @P2 STG.E.U8 desc[UR32][R54.64], R8 ;  /* 0x0000000836002986 */ /* 0x0001e4000c101120 */
[C---:B0-----:R-:W-:Y:S02]  /*177a20*/  PRMT R8, R16.reuse, 0x7772, RZ ;  /* 0x0000777210087816 */ /* 0x041fe400000000ff */
[----:B------:R-:W-:-:S03]  /*177a30*/  PRMT R16, R16, 0x7773, RZ ;  /* 0x0000777310107816 */ /* 0x000fc600000000ff */
[----:B------:R3:W-:Y:S04]  /*177a40*/  @P3 STG.E.U8 desc[UR32][R56.64], R8 ;  /* 0x0000000838003986 */ /* 0x0007e8000c101120 */
[----:B------:R-:W-:Y:S01]  /*177a50*/  @P4 STG.E.U8 desc[UR32][R58.64], R16 ;  /* 0x000000103a004986 */ /* 0x000fe2000c101120 */
[----:B---3--:R-:W-:-:S05]  /*177a60*/  PRMT R8, R20, 0x7770, RZ ;  /* 0x0000777014087816 */ /* 0x008fca00000000ff */
[----:B------:R0:W-:Y:S02]  /*177a70*/  @P5 STG.E.U8 desc[UR32][R22.64], R8 ;  /* 0x0000000816005986 */ /* 0x0001e4000c101120 */
[----:B0-----:R-:W-:-:S05]  /*177a80*/  PRMT R8, R20, 0x7771, RZ ;  /* 0x0000777114087816 */ /* 0x001fca00000000ff */
[----:B------:R0:W-:Y:S02]  /*177a90*/  @P6 STG.E.U8 desc[UR32][R18.64], R8 ;  /* 0x0000000812006986 */ /* 0x0001e4000c101120 */
[----:B0-----:R-:W-:-:S05]  /*177aa0*/  PRMT R8, R20, 0x7772, RZ ;  /* 0x0000777214087816 */ /* 0x001fca00000000ff */
[----:B------:R0:W-:Y:S04]  /*177ab0*/  @P0 STG.E.U8 desc[UR32][R4.64], R8 ;  /* 0x0000000804000986 */ /* 0x0001e8000c101120 */
[----:B0-----:R-:W2:Y:S04]  /*177ac0*/  LDL.LU.64 R4, [R1+0x20d0] ;  /* 0x0020d00001047983 */ /* 0x001ea80000300a00 */
[----:B------:R-:W3:Y:S04]  /*177ad0*/  LDL.LU.64 R54, [R1+0x20d8] ;  /* 0x0020d80001367983 */ /* 0x000ee80000300a00 */
[----:B------:R-:W4:Y:S04]  /*177ae0*/  LDL.LU.64 R56, [R1+0x20e0] ;  /* 0x0020e00001387983 */ /* 0x000f280000300a00 */
[----:B------:R-:W4:Y:S04]  /*177af0*/  LDL.LU.64 R58, [R1+0x20e8] ;  /* 0x0020e800013a7983 */ /* 0x000f280000300a00 */
[----:B------:R-:W4:Y:S01]  /*177b00*/  LDL.LU.64 R22, [R1+0x20f0] ;  /* 0x0020f00001167983 */ /* 0x000f220000300a00 */
[----:B------:R-:W-:-:S03]  /*177b10*/  LOP3.LUT P4, RZ, R7, 0x20000, RZ, 0xc0, !PT ;  /* 0x0002000007ff7812 */ /* 0x000fc6000788c0ff */
[----:B------:R-:W4:Y:S01]  /*177b20*/  LDL.LU.64 R18, [R1+0x20f8] ;  /* 0x0020f80001127983 */ /* 0x000f220000300a00 */
        /* <DEDUP_REMOVED lines=15> */
[----:B--2---:R0:W-:Y:S04]  /*177c20*/  @P4 STG.E.U8 desc[UR32][R4.64], R20 ;  /* 0x0000001404004986 */ /* 0x0041e8000c101120 */
[----:B0-----:R-:W2:Y:S04]  /*177c30*/  LDL.LU.64 R4, [R1+0x2100] ;  /* 0x0021000001047983 */ /* 0x001ea80000300a00 */
[----:B------:R-:W2:Y:S02]  /*177c40*/  LDL.LU.64 R8, [R1+0x2110] ;  /* 0x0021100001087983 */ /* 0x000ea40000300a00 */
[----:B------:R-:W-:-:S02]  /*177c50*/  @P1 LOP3.LUT R48, R48, 0x10000000, RZ, 0xfc, !PT ;  /* 0x1000000030301812 */ /* 0x000fc400078efcff */
[----:B------:R-:W-:Y:S01]  /*177c60*/  LOP3.LUT P1, RZ, R7, 0x1000000, RZ, 0xc0, !PT ;  /* 0x0100000007ff7812 */ /* 0x000fe2000782c0ff */
[----:B------:R-:W2:Y:S01]  /*177c70*/  LDL.LU.64 R50, [R1+0x2108] ;  /* 0x0021080001327983 */ /* 0x000ea20000300a00 */
[----:B------:R-:W-:-:S03]  /*177c80*/  LOP3.LUT R48, R48, 0xdfffffff, RZ, 0xc0, !PT ;  /* 0xdfffffff30307812 */ /* 0x000fc600078ec0ff */
[----:B------:R-:W2:Y:S04]  /*177c90*/  LDL.LU.64 R14, [R1+0x2118] ;  /* 0x00211800010e7983 */ /* 0x000ea80000300a00 */
[----:B------:R-:W2:Y:S04]  /*177ca0*/  LDL.LU.64 R10, [R1+0x2128] ;  /* 0x00212800010a7983 */ /* 0x000ea80000300a00 */
[----:B------:R-:W-:Y:S01]  /*177cb0*/  @P1 LOP3.LUT R48, R48, 0x20000000, RZ, 0xfc, !PT ;  /* 0x2000000030301812 */ /* 0x000fe200078efcff */
[----:B------:R-:W2:Y:S01]  /*177cc0*/  LDL.LU.64 R12, [R1+0x2120] ;  /* 0x00212000010c7983 */ /* 0x000ea20000300a00 */
[----:B------:R-:W-:-:S02]  /*177cd0*/  LOP3.LUT P1, RZ, R7, 0x800000, RZ, 0xc0, !PT ;  /* 0x0080000007ff7812 */ /* 0x000fc4000782c0ff */
[----:B------:R-:W-:Y:S01]  /*177ce0*/  LOP3.LUT R48, R48, 0xbfffffff, RZ, 0xc0, !PT ;  /* 0xbfffffff30307812 */ /* 0x000fe200078ec0ff */
[----:B------:R-:W2:Y:S01]  /*177cf0*/  LDL.LU.64 R52, [R1+0x2130] ;  /* 0x0021300001347983 */ /* 0x000ea20000300a00 */
[----:B------:R-:W-:-:S09]  /*177d00*/  LOP3.LUT P5, RZ, R7, 0x40000, RZ, 0xc0, !PT ;  /* 0x0004000007ff7812 */ /* 0x000fd200078ac0ff */
[----:B------:R-:W-:Y:S02]  /*177d10*/  @P1 LOP3.LUT R48, R48, 0x40000000, RZ, 0xfc, !PT ;  /* 0x4000000030301812 */ /* 0x000fe400078efcff */
[C---:B------:R-:W-:Y:S02]  /*177d20*/  LOP3.LUT P1, RZ, R7.reuse, 0x400000, RZ, 0xc0, !PT ;  /* 0x0040000007ff7812 */ /* 0x040fe4000782c0ff */
[----:B------:R-:W-:Y:S02]  /*177d30*/  LOP3.LUT R48, R48, 0x7fffffff, RZ, 0xc0, !PT ;  /* 0x7fffffff30307812 */ /* 0x000fe400078ec0ff */
[C---:B------:R-:W-:Y:S02]  /*177d40*/  LOP3.LUT P6, RZ, R7.reuse, 0x80000, RZ, 0xc0, !PT ;  /* 0x0008000007ff7812 */ /* 0x040fe400078cc0ff */
[C---:B------:R-:W-:Y:S02]  /*177d50*/  LOP3.LUT P0, RZ, R7.reuse, 0x100000, RZ, 0xc0, !PT ;  /* 0x0010000007ff7812 */ /* 0x040fe4000780c0ff */
[----:B------:R-:W-:-:S02]  /*177d60*/  LOP3.LUT P2, RZ, R7, 0x40000000, RZ, 0xc0, !PT ;  /* 0x4000000007ff7812 */ /* 0x000fc4000784c0ff */
[----:B------:R-:W-:-:S03]  /*177d70*/  LOP3.LUT P3, RZ, R7, 0x80000000, RZ, 0xc0, !PT ;  /* 0x8000000007ff7812 */ /* 0x000fc6000786c0ff */
[----:B------:R-:W-:Y:S02]  /*177d80*/  @P1 LOP3.LUT R48, R48, 0x80000000, RZ, 0xfc, !PT ;  /* 0x8000000030301812 */ /* 0x000fe400078efcff */
[----:B------:R-:W-:Y:S02]  /*177d90*/  LOP3.LUT P1, RZ, R7, 0x200000, RZ, 0xc0, !PT ;  /* 0x0020000007ff7812 */ /* 0x000fe4000782c0ff */
[----:B------:R-:W-:-:S05]  /*177da0*/  PRMT R7, R24, 0x7770, RZ ;  /* 0x0000777018077816 */ /* 0x000fca00000000ff */
[----:B---3--:R0:W-:Y:S02]  /*177db0*/  @P5 STG.E.U8 desc[UR32][R54.64], R7 ;  /* 0x0000000736005986 */ /* 0x0081e4000c101120 */
[C---:B0-----:R-:W-:Y:S02]  /*177dc0*/  PRMT R7, R24.reuse, 0x7771, RZ ;  /* 0x0000777118077816 */ /* 0x041fe400000000ff */
[----:B------:R-:W3:Y:S04]  /*177dd0*/  LDL.LU.64 R54, [R1+0x2138] ;  /* 0x0021380001367983 */ /* 0x000ee80000300a00 */
[----:B----4-:R0:W-:Y:S02]  /*177de0*/  @P6 STG.E.U8 desc[UR32][R56.64], R7 ;  /* 0x0000000738006986 */ /* 0x0101e4000c101120 */
[----:B0-----:R-:W-:-:S02]  /*177df0*/  PRMT R7, R24, 0x7772, RZ ;  /* 0x0000777218077816 */ /* 0x001fc400000000ff */
[----:B------:R-:W4:Y:S01]  /*177e00*/  LDL.LU.64 R56, [R1+0x2140] ;  /* 0x0021400001387983 */ /* 0x000f220000300a00 */
[----:B------:R-:W-:-:S03]  /*177e10*/  PRMT R24, R24, 0x7773, RZ ;  /* 0x0000777318187816 */ /* 0x000fc600000000ff */
[----:B------:R0:W-:Y:S04]  /*177e20*/  @P0 STG.E.U8 desc[UR32][R58.64], R7 ;  /* 0x000000073a000986 */ /* 0x0001e8000c101120 */
[----:B------:R1:W-:Y:S01]  /*177e30*/  @P1 STG.E.U8 desc[UR32][R22.64], R24 ;  /* 0x0000001816001986 */ /* 0x0003e2000c101120 */
[----:B------:R-:W-:-:S03]  /*177e40*/  LOP3.LUT P1, RZ, R48, 0x80000000, RZ, 0xc0, !PT ;  /* 0x8000000030ff7812 */ /* 0x000fc6000782c0ff */
[----:B0-----:R-:W4:Y:S01]  /*177e50*/  LDL.LU.64 R58, [R1+0x2148] ;  /* 0x00214800013a7983 */ /* 0x001f220000300a00 */
[----:B------:R-:W-:-:S03]  /*177e60*/  PRMT R7, R28, 0x7770, RZ ;  /* 0x000077701c077816 */ /* 0x000fc600000000ff */
[----:B-1----:R-:W4:Y:S06]  /*177e70*/  LDL.LU.64 R22, [R1+0x2150] ;  /* 0x0021500001167983 */ /* 0x002f2c0000300a00 */
[----:B------:R0:W-:Y:S01]  /*177e80*/  @P1 STG.E.U8 desc[UR32][R18.64], R7 ;  /* 0x0000000712001986 */ /* 0x0001e2000c101120 */
[----:B------:R-:W-:-:S03]  /*177e90*/  LOP3.LUT P1, RZ, R48, 0x40000000, RZ, 0xc0, !PT ;  /* 0x4000000030ff7812 */ /* 0x000fc6000782c0ff */
[----:B0-----:R-:W4:Y:S01]  /*177ea0*/  LDL.LU.64 R18, [R1+0x2158] ;  /* 0x0021580001127983 */ /* 0x001f220000300a00 */
[----:B------:R-:W-:-:S09]  /*177eb0*/  PRMT R7, R28, 0x7771, RZ ;  /* 0x000077711c077816 */ /* 0x000fd200000000ff */
[----:B--2---:R0:W-:Y:S04]  /*177ec0*/  @P1 STG.E.U8 desc[UR32][R4.64], R7 ;  /* 0x0000000704001986 */ /* 0x0041e8000c101120 */
[----:B0-----:R-:W2:Y:S01]  /*177ed0*/  LDL.LU.64 R4, [R1+0x2160] ;  /* 0x0021600001047983 */ /* 0x001ea20000300a00 */
[----:B------:R-:W-:Y:S02]  /*177ee0*/  LOP3.LUT P1, RZ, R48, 0x20000000, RZ, 0xc0, !PT ;  /* 0x2000000030ff7812 */ /* 0x000fe4000782c0ff */
[C---:B------:R-:W-:Y:S02]  /*177ef0*/  PRMT R7, R28.reuse, 0x7772, RZ ;  /* 0x000077721c077816 */ /* 0x040fe400000000ff */
[----:B------:R-:W-:-:S09]  /*177f00*/  PRMT R28, R28, 0x7773, RZ ;  /* 0x000077731c1c7816 */ /* 0x000fd200000000ff */
[----:B------:R0:W-:Y:S01]  /*177f10*/  @P1 STG.E.U8 desc[UR32][R8.64], R7 ;  /* 0x0000000708001986 */ /* 0x0001e2000c101120 */
[----:B------:R-:W-:-:S13]  /*177f20*/  LOP3.LUT P1, RZ, R48, 0x10000000, RZ, 0xc0, !PT ;  /* 0x1000000030ff7812 */ /* 0x000fda000782c0ff */
[----:B------:R-:W-:Y:S01]  /*177f30*/  @P1 STG.E.U8 desc[UR32][R50.64], R28 ;  /* 0x0000001c32001986 */ /* 0x000fe2000c101120 */
        /* <DEDUP_REMOVED lines=10> */
[----:B------:R-:W-:Y:S02]  /*177fe0*/  PRMT R32, R32, 0x7773, RZ ;  /* 0x0000777320207816 */ /* 0x000fe400000000ff */
[----:B------:R-:W-:Y:S02]  /*177ff0*/  LOP3.LUT P4, RZ, R6, 0x1, RZ, 0xc0, !PT ;  /* 0x0000000106ff7812 */ /* 0x000fe4000788c0ff */
[----:B0-----:R-:W-:-:S07]  /*178000*/  PRMT R7, R36, 0x7770, RZ ;  /* 0x0000777024077816 */ /* 0x001fce00000000ff */
[----:B------:R-:W-:Y:S04]  /*178010*/  @P1 STG.E.U8 desc[UR32][R52.64], R32 ;  /* 0x0000002034001986 */ /* 0x000fe8000c101120 */
[----:B---3--:R0:W-:Y:S01]  /*178020*/  @P2 STG.E.U8 desc[UR32][R54.64], R7 ;  /* 0x0000000736002986 */ /* 0x0081e2000c101120 */
[C---:B------:R-:W-:Y:S02]  /*178030*/  LOP3.LUT P5, RZ, R6.reuse, 0x2, RZ, 0xc0, !PT ;  /* 0x0000000206ff7812 */ /* 0x040fe400078ac0ff */
[----:B------:R-:W-:Y:S02]  /*178040*/  LOP3.LUT P6, RZ, R6, 0x4, RZ, 0xc0, !PT ;  /* 0x0000000406ff7812 */ /* 0x000fe400078cc0ff */
[----:B0-----:R-:W-:-:S05]  /*178050*/  PRMT R7, R36, 0x7771, RZ ;  /* 0x0000777124077816 */ /* 0x001fca00000000ff */
[----:B----4-:R0:W-:Y:S02]  /*178060*/  @P3 STG.E.U8 desc[UR32][R56.64], R7 ;  /* 0x0000000738003986 */ /* 0x0101e4000c101120 */
[C---:B0-----:R-:W-:Y:S02]  /*178070*/  PRMT R7, R36.reuse, 0x7772, RZ ;  /* 0x0000777224077816 */ /* 0x041fe400000000ff */
[----:B------:R-:W-:-:S03]  /*178080*/  PRMT R36, R36, 0x7773, RZ ;  /* 0x0000777324247816 */ /* 0x000fc600000000ff */
[----:B------:R0:W-:Y:S01]  /*178090*/  @P4 STG.E.U8 desc[UR32][R58.64], R7 ;  /* 0x000000073a004986 */ /* 0x0001e2000c101120 */
[----:B------:R-:W-:-:S03]  /*1780a0*/  LOP3.LUT P0, RZ, R6, 0x8, RZ, 0xc0, !PT ;  /* 0x0000000806ff7812 */ /* 0x000fc6000780c0ff */
[----:B------:R-:W-:Y:S01]  /*1780b0*/  @P5 STG.E.U8 desc[UR32][R22.64], R36 ;  /* 0x0000002416005986 */ /* 0x000fe2000c101120 */
[----:B0-----:R-:W-:-:S05]  /*1780c0*/  PRMT R7, R40, 0x7770, RZ ;  /* 0x0000777028077816 */ /* 0x001fca00000000ff */
[----:B------:R0:W-:Y:S04]  /*1780d0*/  @P6 STG.E.U8 desc[UR32][R18.64], R7 ;  /* 0x0000000712006986 */ /* 0x0001e8000c101120 */
[----:B0-----:R-:W3:Y:S01]  /*1780e0*/  LDL.LU.64 R18, [R1+0x2168] ;  /* 0x0021680001127983 */ /* 0x001ee20000300a00 */
[----:B------:R-:W-:-:S05]  /*1780f0*/  PRMT R7, R40, 0x7771, RZ ;  /* 0x0000777128077816 */ /* 0x000fca00000000ff */
[----:B--2---:R0:W-:Y:S04]  /*178100*/  @P0 STG.E.U8 desc[UR32][R4.64], R7 ;  /* 0x0000000704000986 */ /* 0x0041e8000c101120 */
[----:B0-----:R-:W2:Y:S04]  /*178110*/  LDL.LU.64 R4, [R1+0x2170] ;  /* 0x0021700001047983 */ /* 0x001ea80000300a00 */
[----:B------:R-:W4:Y:S04]  /*178120*/  LDL.LU.64 R12, [R1+0x2178] ;  /* 0x00217800010c7983 */ /* 0x000f280000300a00 */
[----:B------:R-:W4:Y:S04]  /*178130*/  LDL.LU.64 R52, [R1+0x2180] ;  /* 0x0021800001347983 */ /* 0x000f280000300a00 */
[----:B------:R-:W4:Y:S04]  /*178140*/  LDL.LU.64 R54, [R1+0x2190] ;  /* 0x0021900001367983 */ /* 0x000f280000300a00 */
[----:B------:R-:W4:Y:S04]  /*178150*/  LDL.LU.64 R56, [R1+0x2188] ;  /* 0x0021880001387983 */ /* 0x000f280000300a00 */
[----:B------:R-:W4:Y:S01]  /*178160*/  LDL.LU.64 R58, [R1+0x2198] ;  /* 0x00219800013a7983 */ /* 0x000f220000300a00 */
[----:B------:R-:W-:-:S02]  /*178170*/  LOP3.LUT P1, RZ, R6, 0x10000, RZ, 0xc0, !PT ;  /* 0x0001000006ff7812 */ /* 0x000fc4000782c0ff */
[----:B------:R-:W-:Y:S01]  /*178180*/  LOP3.LUT P4, RZ, R6, 0x10, RZ, 0xc0, !PT ;  /* 0x0000001006ff7812 */ /* 0x000fe2000788c0ff */
[----:B------:R-:W4:Y:S01]  /*178190*/  LDL.LU.64 R22, [R1+0x21a8] ;  /* 0x0021a80001167983 */ /* 0x000f220000300a00 */
[----:B------:R-:W-:Y:S02]  /*1781a0*/  LOP3.LUT R48, R48, 0xfffeffff, RZ, 0xc0, !PT ;  /* 0xfffeffff30307812 */ /* 0x000fe400078ec0ff */
[----:B------:R-:W-:-:S07]  /*1781b0*/  PRMT R7, R40, 0x7772, RZ ;  /* 0x0000777228077816 */ /* 0x000fce00000000ff */
[----:B------:R-:W-:Y:S02]  /*1781c0*/  @P1 LOP3.LUT R48, R48, 0x10000, RZ, 0xfc, !PT ;  /* 0x0001000030301812 */ /* 0x000fe400078efcff */
[C---:B------:R-:W-:Y:S02]  /*1781d0*/  LOP3.LUT P1, RZ, R6.reuse, 0x8000, RZ, 0xc0, !PT ;  /* 0x0000800006ff7812 */ /* 0x040fe4000782c0ff */
[----:B------:R-:W-:Y:S02]  /*1781e0*/  LOP3.LUT P5, RZ, R6, 0x20, RZ, 0xc0, !PT ;  /* 0x0000002006ff7812 */ /* 0x000fe400078ac0ff */
[----:B------:R-:W-:Y:S02]  /*1781f0*/  LOP3.LUT R48, R48, 0xfffdffff, RZ, 0xc0, !PT ;  /* 0xfffdffff30307812 */ /* 0x000fe400078ec0ff */
[----:B------:R-:W-:-:S07]  /*178200*/  PRMT R40, R40, 0x7773, RZ ;  /* 0x0000777328287816 */ /* 0x000fce00000000ff */
        /* <DEDUP_REMOVED lines=11> */
[----:B---3--:R0:W-:Y:S04]  /*1782c0*/  @P4 STG.E.U8 desc[UR32][R18.64], R7 ;  /* 0x0000000712004986 */ /* 0x0081e8000c101120 */
[----:B0-----:R-:W3:Y:S01]  /*1782d0*/  LDL.LU.64 R18, [R1+0x21a0] ;  /* 0x0021a00001127983 */ /* 0x001ee20000300a00 */
[----:B------:R-:W-:-:S07]  /*1782e0*/  LOP3.LUT R48, R48, 0xffdfffff, RZ, 0xc0, !PT ;  /* 0xffdfffff30307812 */ /* 0x000fce00078ec0ff */
[----:B------:R-:W-:Y:S02]  /*1782f0*/  @P1 LOP3.LUT R48, R48, 0x200000, RZ, 0xfc, !PT ;  /* 0x0020000030301812 */ /* 0x000fe400078efcff */
[----:B------:R-:W-:Y:S02]  /*178300*/  LOP3.LUT P1, RZ, R6, 0x400, RZ, 0xc0, !PT ;  /* 0x0000040006ff7812 */ /* 0x000fe4000782c0ff */
[----:B------:R-:W-:Y:S02]  /*178310*/  LOP3.LUT R48, R48, 0xffbfffff, RZ, 0xc0, !PT ;  /* 0xffbfffff30307812 */ /* 0x000fe400078ec0ff */
[----:B------:R-:W-:-:S09]  /*178320*/  LOP3.LUT P6, RZ, R6, 0x40, RZ, 0xc0, !PT ;  /* 0x0000004006ff7812 */ /* 0x000fd200078cc0ff */
[----:B------:R-:W-:Y:S02]  /*178330*/  @P1 LOP3.LUT R48, R48, 0x400000, RZ, 0xfc, !PT ;  /* 0x0040000030301812 */ /* 0x000fe400078efcff */
[C---:B------:R-:W-:Y:S02]  /*178340*/  LOP3.LUT P1, RZ, R6.reuse, 0x200, RZ, 0xc0, !PT ;  /* 0x0000020006ff7812 */ /* 0x040fe4000782c0ff */
[----:B------:R-:W-:Y:S02]  /*178350*/  LOP3.LUT P0, RZ, R6, 0x80, RZ, 0xc0, !PT ;  /* 0x0000008006ff7812 */ /* 0x000fe4000780c0ff */
[----:B------:R-:W-:Y:S02]  /*178360*/  LOP3.LUT R48, R48, 0xff7fffff, RZ, 0xc0, !PT ;  /* 0xff7fffff30307812 */ /* 0x000fe400078ec0ff */
[----:B------:R-:W-:-:S07]  /*178370*/  PRMT R7, R44, 0x7770, RZ ;  /* 0x000077702c077816 */ /* 0x000fce00000000ff */
[----:B------:R-:W-:Y:S02]  /*178380*/  @P1 LOP3.LUT R48, R48, 0x800000, RZ, 0xfc, !PT ;  /* 0x0080000030301812 */ /* 0x000fe400078efcff */
[----:B------:R-:W-:Y:S01]  /*178390*/  LOP3.LUT P1, RZ, R6, 0x100, RZ, 0xc0, !PT ;  /* 0x0000010006ff7812 */ /* 0x000fe2000782c0ff */
[----:B--2---:R0:W-:Y:S04]  /*1783a0*/  @P5 STG.E.U8 desc[UR32][R4.64], R40 ;  /* 0x0000002804005986 */ /* 0x0041e8000c101120 */
[----:B0-----:R-:W2:Y:S04]  /*1783b0*/  LDL.LU.64 R4, [R1+0x21b0] ;  /* 0x0021b00001047983 */ /* 0x001ea80000300a00 */
[----:B------:R-:W2:Y:S04]  /*1783c0*/  LDL.LU.64 R8, [R1+0x21b8] ;  /* 0x0021b80001087983 */ /* 0x000ea80000300a00 */
[----:B----4-:R0:W-:Y:S04]  /*1783d0*/  @P6 STG.E.U8 desc[UR32][R12.64], R7 ;  /* 0x000000070c006986 */ /* 0x0101e8000c101120 */
[----:B------:R-:W4:Y:S04]  /*1783e0*/  LDL.LU.64 R50, [R1+0x21c0] ;  /* 0x0021c00001327983 */ /* 0x000f280000300a00 */
[----:B------:R-:W4:Y:S01]  /*1783f0*/  LDL.LU.64 R14, [R1+0x21c8] ;  /* 0x0021c800010e7983 */ /* 0x000f220000300a00 */
[----:B0-----:R-:W-:-:S03]  /*178400*/  PRMT R7, R44, 0x7771, RZ ;  /* 0x000077712c077816 */ /* 0x001fc600000000ff */
[----:B------:R-:W4:Y:S04]  /*178410*/  LDL.LU.64 R10, [R1+0x21d0] ;  /* 0x0021d000010a7983 */ /* 0x000f280000300a00 */
[----:B------:R0:W-:Y:S04]  /*178420*/  @P0 STG.E.U8 desc[UR32][R52.64], R7 ;  /* 0x0000000734000986 */ /* 0x0001e8000c101120 */
[----:B------:R-:W4:Y:S01]  /*178430*/  LDL.LU.64 R12, [R1+0x21d8] ;  /* 0x0021d800010c7983 */ /* 0x000f220000300a00 */
[----:B0-----:R-:W-:-:S03]  /*178440*/  PRMT R7, R44, 0x7772, RZ ;  /* 0x000077722c077816 */ /* 0x001fc600000000ff */
[----:B------:R-:W4:Y:S04]  /*178450*/  LDL.LU.64 R52, [R1+0x21e0] ;  /* 0x0021e00001347983 */ /* 0x000f280000300a00 */
[----:B------:R0:W-:Y:S01]  /*178460*/  @P1 STG.E.U8 desc[UR32][R54.64], R7 ;  /* 0x0000000736001986 */ /* 0x0001e2000c101120 */
[----:B------:R-:W-:Y:S02]  /*178470*/  LOP3.LUT P1, RZ, R48, 0x800000, RZ, 0xc0, !PT ;  /* 0x0080000030ff7812 */ /* 0x000fe4000782c0ff */
[----:B------:R-:W-:Y:S01]  /*178480*/  PRMT R44, R44, 0x7773, RZ ;  /* 0x000077732c2c7816 */ /* 0x000fe200000000ff */
[----:B0-----:R-:W4:Y:S10]  /*178490*/  LDL.LU.64 R54, [R1+0x21e8] ;  /* 0x0021e80001367983 */ /* 0x001f340000300a00 */
[----:B------:R0:W-:Y:S01]  /*1784a0*/  @P1 STG.E.U8 desc[UR32][R56.64], R44 ;  /* 0x0000002c38001986 */ /* 0x0001e2000c101120 */
[----:B------:R-:W-:-:S02]  /*1784b0*/  LOP3.LUT P1, RZ, R48, 0x400000, RZ, 0xc0, !PT ;  /* 0x0040000030ff7812 */ /* 0x000fc4000782c0ff */
[----:B------:R-:W-:Y:S01]  /*1784c0*/  PRMT R7, R17, 0x7770, RZ ;  /* 0x0000777011077816 */ /* 0x000fe200000000ff */
[----:B0-----:R-:W4:Y:S10]  /*1784d0*/  LDL.LU.64 R56, [R1+0x21f0] ;  /* 0x0021f00001387983 */ /* 0x001f340000300a00 */
[----:B------:R0:W-:Y:S04]  /*1784e0*/  @P1 STG.E.U8 desc[UR32][R58.64], R7 ;  /* 0x000000073a001986 */ /* 0x0001e8000c101120 */
[----:B0-----:R-:W4:Y:S01]  /*1784f0*/  LDL.LU.64 R58, [R1+0x21f8] ;  /* 0x0021f800013a7983 */ /* 0x001f220000300a00 */
[----:B------:R-:W-:-:S02]  /*178500*/  LOP3.LUT P1, RZ, R48, 0x200000, RZ, 0xc0, !PT ;  /* 0x0020000030ff7812 */ /* 0x000fc4000782c0ff */
[----:B------:R-:W-:-:S11]  /*178510*/  PRMT R7, R17, 0x7771, RZ ;  /* 0x0000777111077816 */ /* 0x000fd600000000ff */
[----:B------:R0:W-:Y:S01]  /*178520*/  @P1 STG.E.U8 desc[UR32][R22.64], R7 ;  /* 0x0000000716001986 */ /* 0x0001e2000c101120 */
[----:B------:R-:W-:Y:S02]  /*178530*/  LOP3.LUT P1, RZ, R48, 0x100000, RZ, 0xc0, !PT ;  /* 0x0010000030ff7812 */ /* 0x000fe4000782c0ff */
[C---:B0-----:R-:W-:Y:S01]  /*178540*/  PRMT R7, R17.reuse, 0x7772, RZ ;  /* 0x0000777211077816 */ /* 0x041fe200000000ff */
[----:B------:R-:W4:Y:S01]  /*178550*/  LDL.LU.64 R22, [R1+0x80c8] ;  /* 0x0080c80001167983 */ /* 0x000f220000300a00 */
[----:B------:R-:W-:-:S09]  /*178560*/  PRMT R17, R17, 0x7773, RZ ;  /* 0x0000777311117816 */ /* 0x000fd200000000ff */
[----:B---3--:R0:W-:Y:S01]  /*178570*/  @P1 STG.E.U8 desc[UR32][R18.64], R7 ;  /* 0x0000000712001986 */ /* 0x0081e2000c101120 */
[----:B------:R-:W-:-:S03]  /*178580*/  LOP3.LUT P1, RZ, R48, 0x80000, RZ, 0xc0, !PT ;  /* 0x0008000030ff7812 */ /* 0x000fc6000782c0ff */
[----:B0-----:R-:W3:Y:S01]  /*178590*/  LDL.LU.64 R18, [R1+0x80c0] ;  /* 0x0080c00001127983 */ /* 0x001ee20000300a00 */
[----:B------:R-:W-:Y:S02]  /*1785a0*/  PRMT R7, R21, 0x7770, RZ ;  /* 0x0000777015077816 */ /* 0x000fe400000000ff */
[C---:B------:R-:W-:Y:S02]  /*1785b0*/  LOP3.LUT P2, RZ, R6.reuse, 0x20000, RZ, 0xc0, !PT ;  /* 0x0002000006ff7812 */ /* 0x040fe4000784c0ff */
[C---:B------:R-:W-:Y:S02]  /*1785c0*/  LOP3.LUT P3, RZ, R6.reuse, 0x40000, RZ, 0xc0, !PT ;  /* 0x0004000006ff7812 */ /* 0x040fe4000786c0ff */
[C---:B------:R-:W-:Y:S02]  /*1785d0*/  LOP3.LUT P4, RZ, R6.reuse, 0x80000, RZ, 0xc0, !PT ;  /* 0x0008000006ff7812 */ /* 0x040fe4000788c0ff */
[C---:B------:R-:W-:Y:S02]  /*1785e0*/  LOP3.LUT P5, RZ, R6.reuse, 0x100000, RZ, 0xc0, !PT ;  /* 0x0010000006ff7812 */ /* 0x040fe400078ac0ff */
[----:B------:R-:W-:-:S02]  /*1785f0*/  LOP3.LUT P6, RZ, R6, 0x200000, RZ, 0xc0, !PT ;  /* 0x0020000006ff7812 */ /* 0x000fc400078cc0ff */
[----:B------:R-:W-:Y:S01]  /*178600*/  LOP3.LUT P0, RZ, R6, 0x400000, RZ, 0xc0, !PT ;  /* 0x0040000006ff7812 */ /* 0x000fe2000780c0ff */
[----:B--2---:R0:W-:Y:S04]  /*178610*/  @P1 STG.E.U8 desc[UR32][R4.64], R17 ;  /* 0x0000001104001986 */ /* 0x0041e8000c101120 */
[----:B0-----:R-:W2:Y:S01]  /*178620*/  LDL.LU.64 R4, [R1+0x80b8] ;  /* 0x0080b80001047983 */ /* 0x001ea20000300a00 */
[----:B------:R-:W-:-:S13]  /*178630*/  LOP3.LUT P1, RZ, R48, 0x40000, RZ, 0xc0, !PT ;  /* 0x0004000030ff7812 */ /* 0x000fda000782c0ff */
[----:B------:R0:W-:Y:S01]  /*178640*/  @P1 STG.E.U8 desc[UR32][R8.64], R7 ;  /* 0x0000000708001986 */ /* 0x0001e2000c101120 */
[----:B------:R-:W-:Y:S02]  /*178650*/  LOP3.LUT P1, RZ, R48, 0x20000, RZ, 0xc0, !PT ;  /* 0x0002000030ff7812 */ /* 0x000fe4000782c0ff */
[----:B0-----:R-:W-:-:S11]  /*178660*/  PRMT R7, R21, 0x7771, RZ ;  /* 0x0000777115077816 */ /* 0x001fd600000000ff */
[----:B----4-:R0:W-:Y:S01]  /*178670*/  @P1 STG.E.U8 desc[UR32][R50.64], R7 ;  /* 0x0000000732001986 */ /* 0x0101e2000c101120 */
        /* <DEDUP_REMOVED lines=14> */
[----:B------:R0:W-:Y:S04]  /*178760*/  @P0 STG.E.U8 desc[UR32][R58.64], R7 ;  /* 0x000000073a000986 */ /* 0x0001e8000c101120 */
[----:B0-----:R-:W4:Y:S01]  /*178770*/  LDL.LU.64 R58, [R1+0x2200] ;  /* 0x00220000013a7983 */ /* 0x001f220000300a00 */
[----:B------:R-:W-:-:S03]  /*178780*/  LOP3.LUT R48, R48, 0xfffffeff, RZ, 0xc0, !PT ;  /* 0xfffffeff30307812 */ /* 0x000fc600078ec0ff */
[----:B------:R-:W3:Y:S04]  /*178790*/  LDL.LU.64 R10, [R1+0x2210] ;  /* 0x00221000010a7983 */ /* 0x000ee80000300a00 */
[----:B------:R-:W3:Y:S04]  /*1787a0*/  LDL.LU.64 R12, [R1+0x2208] ;  /* 0x00220800010c7983 */ /* 0x000ee80000300a00 */
[----:B------:R-:W3:Y:S04]  /*1787b0*/  LDL.LU.64 R52, [R1+0x2218] ;  /* 0x0022180001347983 */ /* 0x000ee80000300a00 */
[----:B------:R-:W3:Y:S01]  /*1787c0*/  LDL.LU.64 R54, [R1+0x2228] ;  /* 0x0022280001367983 */ /* 0x000ee20000300a00 */
[----:B------:R-:W-:-:S03]  /*1787d0*/  LOP3.LUT P4, RZ, R6, 0x800000, RZ, 0xc0, !PT ;  /* 0x0080000006ff7812 */ /* 0x000fc6000788c0ff */
[----:B------:R-:W3:Y:S01]  /*1787e0*/  LDL.LU.64 R56, [R1+0x2220] ;  /* 0x0022200001387983 */ /* 0x000ee20000300a00 */
[C---:B------:R-:W-:Y:S02]  /*1787f0*/  LOP3.LUT P5, RZ, R6.reuse, 0x1000000, RZ, 0xc0, !PT ;  /* 0x0100000006ff7812 */ /* 0x040fe400078ac0ff */
[C---:B------:R-:W-:Y:S02]  /*178800*/  LOP3.LUT P6, RZ, R6.reuse, 0x2000000, RZ, 0xc0, !PT ;  /* 0x0200000006ff7812 */ /* 0x040fe400078cc0ff */
[----:B------:R-:W-:Y:S02]  /*178810*/  LOP3.LUT P0, RZ, R6, 0x4000000, RZ, 0xc0, !PT ;  /* 0x0400000006ff7812 */ /* 0x000fe4000780c0ff */
[----:B--2---:R-:W-:-:S13]  /*178820*/  LOP3.LUT P1, RZ, R5, 0x8, RZ, 0xc0, !PT ;  /* 0x0000000805ff7812 */ /* 0x004fda000782c0ff */
        /* <DEDUP_REMOVED lines=25> */
[----:B0-----:R-:W2:Y:S04]  /*1789c0*/  LDL.LU.64 R58, [R1+0x2230] ;  /* 0x00223000013a7983 */ /* 0x001ea80000300a00 */
[----:B------:R-:W4:Y:S04]  /*1789d0*/  LDL.LU.64 R24, [R1+0x2238] ;  /* 0x0022380001187983 */ /* 0x000f280000300a00 */
[----:B------:R-:W4:Y:S04]  /*1789e0*/  LDL.LU.64 R20, [R1+0x2240] ;  /* 0x0022400001147983 */ /* 0x000f280000300a00 */
[----:B------:R-:W4:Y:S04]  /*1789f0*/  LDL.LU.64 R16, [R1+0x2248] ;  /* 0x0022480001107983 */ /* 0x000f280000300a00 */
[----:B------:R-:W4:Y:S01]  /*178a00*/  LDL.LU.64 R8, [R1+0x2250] ;  /* 0x0022500001087983 */ /* 0x000f220000300a00 */
[----:B------:R-:W-:-:S02]  /*178a10*/  PRMT R6, R29, 0x7772, RZ ;  /* 0x000077721d067816 */ /* 0x000fc400000000ff */
[----:B------:R-:W-:Y:S01]  /*178a20*/  PRMT R29, R29, 0x7773, RZ ;  /* 0x000077731d1d7816 */ /* 0x000fe200000000ff */
[----:B------:R-:W4:Y:S04]  /*178a30*/  LDL.LU.64 R50, [R1+0x2258] ;  /* 0x0022580001327983 */ /* 0x000f280000300a00 */
[----:B---3--:R0:W-:Y:S04]  /*178a40*/  @P5 STG.E.U8 desc[UR32][R10.64], R6 ;  /* 0x000000060a005986 */ /* 0x0081e8000c101120 */
[----:B------:R1:W-:Y:S04]  /*178a50*/  @P6 STG.E.U8 desc[UR32][R12.64], R29 ;  /* 0x0000001d0c006986 */ /* 0x0003e8000c101120 */
[----:B------:R-:W3:Y:S01]  /*178a60*/  LDL.LU.64 R14, [R1+0x2260] ;  /* 0x00226000010e7983 */ /* 0x000ee20000300a00 */
[----:B0-----:R-:W-:-:S03]  /*178a70*/  PRMT R6, R33, 0x7770, RZ ;  /* 0x0000777021067816 */ /* 0x001fc600000000ff */
[----:B------:R-:W3:Y:S04]  /*178a80*/  LDL.LU.64 R10, [R1+0x2268] ;  /* 0x00226800010a7983 */ /* 0x000ee80000300a00 */
[----:B------:R0:W-:Y:S04]  /*178a90*/  @P0 STG.E.U8 desc[UR32][R52.64], R6 ;  /* 0x0000000634000986 */ /* 0x0001e8000c101120 */
[----:B-1----:R-:W3:Y:S01]  /*178aa0*/  LDL.LU.64 R12, [R1+0x2270] ;  /* 0x00227000010c7983 */ /* 0x002ee20000300a00 */
[----:B0-----:R-:W-:-:S03]  /*178ab0*/  PRMT R6, R33, 0x7771, RZ ;  /* 0x0000777121067816 */ /* 0x001fc600000000ff */
[----:B------:R-:W3:Y:S04]  /*178ac0*/  LDL.LU.64 R52, [R1+0x2278] ;  /* 0x0022780001347983 */ /* 0x000ee80000300a00 */
[----:B------:R0:W-:Y:S01]  /*178ad0*/  @P1 STG.E.U8 desc[UR32][R54.64], R6 ;  /* 0x0000000636001986 */ /* 0x0001e2000c101120 */
[C---:B------:R-:W-:Y:S02]  /*178ae0*/  LOP3.LUT P1, RZ, R48.reuse, 0x8000, RZ, 0xc0, !PT ;  /* 0x0000800030ff7812 */ /* 0x040fe4000782c0ff */
[----:B0-----:R-:W-:Y:S01]  /*178af0*/  PRMT R6, R33, 0x7772, RZ ;  /* 0x0000777221067816 */ /* 0x001fe200000000ff */
[----:B------:R-:W3:Y:S10]  /*178b00*/  LDL.LU.64 R54, [R1+0x2280] ;  /* 0x0022800001367983 */ /* 0x000ef40000300a00 */
[----:B------:R0:W-:Y:S01]  /*178b10*/  @P1 STG.E.U8 desc[UR32][R56.64], R6 ;  /* 0x0000000638001986 */ /* 0x0001e2000c101120 */
[----:B------:R-:W-:-:S02]  /*178b20*/  LOP3.LUT P1, RZ, R48, 0x4000, RZ, 0xc0, !PT ;  /* 0x0000400030ff7812 */ /* 0x000fc4000782c0ff */
[----:B------:R-:W-:Y:S01]  /*178b30*/  PRMT R33, R33, 0x7773, RZ ;  /* 0x0000777321217816 */ /* 0x000fe200000000ff */
[----:B0-----:R-:W3:Y:S01]  /*178b40*/  LDL.LU.64 R56, [R1+0x2290] ;  /* 0x0022900001387983 */ /* 0x001ee20000300a00 */
[----:B------:R-:W-:-:S09]  /*178b50*/  PRMT R6, R37, 0x7770, RZ ;  /* 0x0000777025067816 */ /* 0x000fd200000000ff */
[----:B--2---:R0:W-:Y:S04]  /*178b60*/  @P1 STG.E.U8 desc[UR32][R58.64], R33 ;  /* 0x000000213a001986 */ /* 0x0041e8000c101120 */
[----:B0-----:R-:W2:Y:S01]  /*178b70*/  LDL.LU.64 R58, [R1+0x2288] ;  /* 0x00228800013a7983 */ /* 0x001ea20000300a00 */
        /* <DEDUP_REMOVED lines=9> */
[----:B------:R-:W-:-:S11]  /*178c10*/  PRMT R37, R37, 0x7773, RZ ;  /* 0x0000777325257816 */ /* 0x000fd600000000ff */
[----:B------:R-:W-:Y:S01]  /*178c20*/  @P1 STG.E.U8 desc[UR32][R8.64], R37 ;  /* 0x0000002508001986 */ /* 0x000fe2000c101120 */
[----:B------:R-:W-:Y:S02]  /*178c30*/  LOP3.LUT P1, RZ, R48, 0x200, RZ, 0xc0, !PT ;  /* 0x0000020030ff7812 */ /* 0x000fe4000782c0ff */
[----:B0-----:R-:W-:Y:S02]  /*178c40*/  PRMT R6, R41, 0x7770, RZ ;  /* 0x0000777029067816 */ /* 0x001fe400000000ff */
[----:B------:R-:W-:-:S09]  /*178c50*/  LOP3.LUT P2, RZ, R5, 0x10, RZ, 0xc0, !PT ;  /* 0x0000001005ff7812 */ /* 0x000fd2000784c0ff */
[----:B------:R0:W-:Y:S01]  /*178c60*/  @P1 STG.E.U8 desc[UR32][R50.64], R6 ;  /* 0x0000000632001986 */ /* 0x0001e2000c101120 */
[----:B------:R-:W-:Y:S02]  /*178c70*/  LOP3.LUT P1, RZ, R48, 0x100, RZ, 0xc0, !PT ;  /* 0x0000010030ff7812 */ /* 0x000fe4000782c0ff */
[C---:B------:R-:W-:Y:S02]  /*178c80*/  LOP3.LUT P3, RZ, R5.reuse, 0x20, RZ, 0xc0, !PT ;  /* 0x0000002005ff7812 */ /* 0x040fe4000786c0ff */
[----:B------:R-:W-:Y:S02]  /*178c90*/  LOP3.LUT P4, RZ, R5, 0x40, RZ, 0xc0, !PT ;  /* 0x0000004005ff7812 */ /* 0x000fe4000788c0ff */
[----:B0-----:R-:W-:-:S07]  /*178ca0*/  PRMT R6, R41, 0x7771, RZ ;  /* 0x0000777129067816 */ /* 0x001fce00000000ff */
[----:B---3--:R0:W-:Y:S01]  /*178cb0*/  @P1 STG.E.U8 desc[UR32][R14.64], R6 ;  /* 0x000000060e001986 */ /* 0x0081e2000c101120 */
[----:B------:R-:W-:Y:S02]  /*178cc0*/  LOP3.LUT P5, RZ, R5, 0x80, RZ, 0xc0, !PT ;  /* 0x0000008005ff7812 */ /* 0x000fe400078ac0ff */
[C---:B0-----:R-:W-:Y:S02]  /*178cd0*/  PRMT R6, R41.reuse, 0x7772, RZ ;  /* 0x0000777229067816 */ /* 0x041fe400000000ff */
[----:B------:R-:W-:-:S03]  /*178ce0*/  PRMT R41, R41, 0x7773, RZ ;  /* 0x0000777329297816 */ /* 0x000fc600000000ff */
[----:B------:R0:W-:Y:S01]  /*178cf0*/  @P2 STG.E.U8 desc[UR32][R10.64], R6 ;  /* 0x000000060a002986 */ /* 0x0001e2000c101120 */
[C---:B------:R-:W-:Y:S02]  /*178d00*/  LOP3.LUT P6, RZ, R5.reuse, 0x100, RZ, 0xc0, !PT ;  /* 0x0000010005ff7812 */ /* 0x040fe400078cc0ff */
[----:B------:R-:W-:Y:S01]  /*178d10*/  LOP3.LUT P0, RZ, R5, 0x200, RZ, 0xc0, !PT ;  /* 0x0000020005ff7812 */ /* 0x000fe2000780c0ff */
[----:B------:R-:W-:Y:S01]  /*178d20*/  @P3 STG.E.U8 desc[UR32][R12.64], R41 ;  /* 0x000000290c003986 */ /* 0x000fe2000c101120 */
[----:B0-----:R-:W-:-:S05]  /*178d30*/  PRMT R6, R45, 0x7770, RZ ;  /* 0x000077702d067816 */ /* 0x001fca00000000ff */
[----:B------:R0:W-:Y:S02]  /*178d40*/  @P4 STG.E.U8 desc[UR32][R52.64], R6 ;  /* 0x0000000634004986 */ /* 0x0001e4000c101120 */
[----:B0-----:R-:W-:-:S05]  /*178d50*/  PRMT R6, R45, 0x7771, RZ ;  /* 0x000077712d067816 */ /* 0x001fca00000000ff */
[----:B------:R0:W-:Y:S02]  /*178d60*/  @P5 STG.E.U8 desc[UR32][R54.64], R6 ;  /* 0x0000000636005986 */ /* 0x0001e4000c101120 */
[C---:B0-----:R-:W-:Y:S02]  /*178d70*/  PRMT R6, R45.reuse, 0x7772, RZ ;  /* 0x000077722d067816 */ /* 0x041fe400000000ff */
[----:B------:R-:W-:-:S03]  /*178d80*/  PRMT R45, R45, 0x7773, RZ ;  /* 0x000077732d2d7816 */ /* 0x000fc600000000ff */
[----:B------:R-:W-:Y:S04]  /*178d90*/  @P6 STG.E.U8 desc[UR32][R56.64], R6 ;  /* 0x0000000638006986 */ /* 0x000fe8000c101120 */
[----:B--2---:R0:W-:Y:S04]  /*178da0*/  @P0 STG.E.U8 desc[UR32][R58.64], R45 ;  /* 0x0000002d3a000986 */ /* 0x0041e8000c101120 */
        /* <DEDUP_REMOVED lines=26> */
[----:B------:R-:W2:Y:S01]  /*178f50*/  LDL.LU.64 R20, [R1+0x22d8] ;  /* 0x0022d80001147983 */ /* 0x000ea20000300a00 */
[C---:B------:R-:W-:Y:S02]  /*178f60*/  LOP3.LUT P1, RZ, R5.reuse, 0x20000, RZ, 0xc0, !PT ;  /* 0x0002000005ff7812 */ /* 0x040fe4000782c0ff */
[----:B------:R-:W-:Y:S01]  /*178f70*/  LOP3.LUT R48, R48, 0xffffffdf, RZ, 0xc0, !PT ;  /* 0xffffffdf30307812 */ /* 0x000fe200078ec0ff */
[----:B------:R-:W2:Y:S04]  /*178f80*/  LDL.LU.64 R16, [R1+0x22e0] ;  /* 0x0022e00001107983 */ /* 0x000ea80000300a00 */
[----:B------:R-:W2:Y:S01]  /*178f90*/  LDL.LU.64 R8, [R1+0x22e8] ;  /* 0x0022e80001087983 */ /* 0x000ea20000300a00 */
[C---:B------:R-:W-:Y:S02]  /*178fa0*/  LOP3.LUT P5, RZ, R5.reuse, 0x800, RZ, 0xc0, !PT ;  /* 0x0000080005ff7812 */ /* 0x040fe400078ac0ff */
[----:B------:R-:W-:Y:S01]  /*178fb0*/  LOP3.LUT P6, RZ, R5, 0x1000, RZ, 0xc0, !PT ;  /* 0x0000100005ff7812 */ /* 0x000fe200078cc0ff */
[----:B------:R-:W2:Y:S02]  /*178fc0*/  LDL.LU.64 R50, [R1+0x22f0] ;  /* 0x0022f00001327983 */ /* 0x000ea40000300a00 */
[----:B------:R-:W-:-:S02]  /*178fd0*/  @P1 LOP3.LUT R48, R48, 0x20, RZ, 0xfc, !PT ;  /* 0x0000002030301812 */ /* 0x000fc400078efcff */
[----:B------:R-:W-:Y:S01]  /*178fe0*/  LOP3.LUT P1, RZ, R5, 0x10000, RZ, 0xc0, !PT ;  /* 0x0001000005ff7812 */ /* 0x000fe2000782c0ff */
[----:B------:R-:W2:Y:S01]  /*178ff0*/  LDL.LU.64 R14, [R1+0x22f8] ;  /* 0x0022f800010e7983 */ /* 0x000ea20000300a00 */
[----:B------:R-:W-:-:S11]  /*179000*/  LOP3.LUT R48, R48, 0xffffffbf, RZ, 0xc0, !PT ;  /* 0xffffffbf30307812 */ /* 0x000fd600078ec0ff */
[----:B------:R-:W-:Y:S02]  /*179010*/  @P1 LOP3.LUT R48, R48, 0x40, RZ, 0xfc, !PT ;  /* 0x0000004030301812 */ /* 0x000fe400078efcff */
[C---:B------:R-:W-:Y:S02]  /*179020*/  LOP3.LUT P1, RZ, R5.reuse, 0x8000, RZ, 0xc0, !PT ;  /* 0x0000800005ff7812 */ /* 0x040fe4000782c0ff */
[----:B------:R-:W-:Y:S02]  /*179030*/  LOP3.LUT R48, R48, 0xffffff7f, RZ, 0xc0, !PT ;  /* 0xffffff7f30307812 */ /* 0x000fe400078ec0ff */
[----:B------:R-:W-:Y:S02]  /*179040*/  PRMT R6, R18, 0x7771, RZ ;  /* 0x0000777112067816 */ /* 0x000fe400000000ff */
[----:B------:R-:W-:-:S03]  /*179050*/  LOP3.LUT P0, RZ, R5, 0x2000, RZ, 0xc0, !PT ;  /* 0x0000200005ff7812 */ /* 0x000fc6000780c0ff */
[----:B---3--:R0:W-:Y:S04]  /*179060*/  @P5 STG.E.U8 desc[UR32][R10.64], R6 ;  /* 0x000000060a005986 */ /* 0x0081e8000c101120 */
[----:B------:R-:W-:Y:S02]  /*179070*/  @P1 LOP3.LUT R48, R48, 0x80, RZ, 0xfc, !PT ;  /* 0x0000008030301812 */ /* 0x000fe400078efcff */
[----:B------:R-:W-:Y:S02]  /*179080*/  LOP3.LUT P1, RZ, R5, 0x4000, RZ, 0xc0, !PT ;  /* 0x0000400005ff7812 */ /* 0x000fe4000782c0ff */
[C---:B0-----:R-:W-:Y:S01]  /*179090*/  PRMT R6, R18.reuse, 0x7772, RZ ;  /* 0x0000777212067816 */ /* 0x041fe200000000ff */
[----:B------:R-:W3:Y:S01]  /*1790a0*/  LDL.LU.64 R10, [R1+0x2300] ;  /* 0x00230000010a7983 */ /* 0x000ee20000300a00 */
[----:B------:R-:W-:-:S03]  /*1790b0*/  PRMT R18, R18, 0x7773, RZ ;  /* 0x0000777312127816 */ /* 0x000fc600000000ff */
[----:B----4-:R0:W-:Y:S04]  /*1790c0*/  @P6 STG.E.U8 desc[UR32][R12.64], R6 ;  /* 0x000000060c006986 */ /* 0x0101e8000c101120 */
[----:B------:R1:W-:Y:S01]  /*1790d0*/  @P0 STG.E.U8 desc[UR32][R52.64], R18 ;  /* 0x0000001234000986 */ /* 0x0003e2000c101120 */
[----:B0-----:R-:W-:-:S03]  /*1790e0*/  PRMT R6, R22, 0x7770, RZ ;  /* 0x0000777016067816 */ /* 0x001fc600000000ff */
[----:B------:R-:W4:Y:S04]  /*1790f0*/  LDL.LU.64 R12, [R1+0x2310] ;  /* 0x00231000010c7983 */ /* 0x000f280000300a00 */
[----:B------:R0:W-:Y:S01]  /*179100*/  @P1 STG.E.U8 desc[UR32][R54.64], R6 ;  /* 0x0000000636001986 */ /* 0x0001e2000c101120 */
[----:B------:R-:W-:-:S03]  /*179110*/  LOP3.LUT P1, RZ, R48, 0x80, RZ, 0xc0, !PT ;  /* 0x0000008030ff7812 */ /* 0x000fc6000782c0ff */
[----:B-1----:R-:W4:Y:S01]  /*179120*/  LDL.LU.64 R52, [R1+0x2320] ;  /* 0x0023200001347983 */ /* 0x002f220000300a00 */
[----:B0-----:R-:W-:-:S03]  /*179130*/  PRMT R6, R22, 0x7771, RZ ;  /* 0x0000777116067816 */ /* 0x001fc600000000ff */
[----:B------:R-:W4:Y:S06]  /*179140*/  LDL.LU.64 R54, [R1+0x2308] ;  /* 0x0023080001367983 */ /* 0x000f2c0000300a00 */
[----:B------:R0:W-:Y:S01]  /*179150*/  @P1 STG.E.U8 desc[UR32][R56.64], R6 ;  /* 0x0000000638001986 */ /* 0x0001e2000c101120 */
[----:B------:R-:W-:-:S03]  /*179160*/  LOP3.LUT P1, RZ, R48, 0x40, RZ, 0xc0, !PT ;  /* 0x0000004030ff7812 */ /* 0x000fc6000782c0ff */
[----:B0-----:R-:W4:Y:S01]  /*179170*/  LDL.LU.64 R56, [R1+0x2318] ;  /* 0x0023180001387983 */ /* 0x001f220000300a00 */
[----:B------:R-:W-:-:S09]  /*179180*/  PRMT R6, R22, 0x7772, RZ ;  /* 0x0000777216067816 */ /* 0x000fd200000000ff */
[----:B--2---:R0:W-:Y:S04]  /*179190*/  @P1 STG.E.U8 desc[UR32][R58.64], R6 ;  /* 0x000000063a001986 */ /* 0x0041e8000c101120 */
[----:B0-----:R-:W2:Y:S01]  /*1791a0*/  LDL.LU.64 R58, [R1+0x2328] ;  /* 0x00232800013a7983 */ /* 0x001ea20000300a00 */
[----:B------:R-:W-:Y:S02]  /*1791b0*/  LOP3.LUT P1, RZ, R48, 0x20, RZ, 0xc0, !PT ;  /* 0x0000002030ff7812 */ /* 0x000fe4000782c0ff */
[----:B------:R-:W-:Y:S02]  /*1791c0*/  PRMT R22, R22, 0x7773, RZ ;  /* 0x0000777316167816 */ /* 0x000fe400000000ff */
[----:B------:R-:W-:-:S09]  /*1791d0*/  PRMT R6, R26, 0x7770, RZ ;  /* 0x000077701a067816 */ /* 0x000fd200000000ff */
[----:B------:R-:W-:Y:S01]  /*1791e0*/  @P1 STG.E.U8 desc[UR32][R24.64], R22 ;  /* 0x0000001618001986 */ /* 0x000fe2000c101120 */
        /* <DEDUP_REMOVED lines=10> */
[----:B------:R-:W-:-:S09]  /*179290*/  LOP3.LUT P2, RZ, R5, 0x800000, RZ, 0xc0, !PT ;  /* 0x0080000005ff7812 */ /* 0x000fd2000784c0ff */
[----:B------:R-:W-:Y:S01]  /*1792a0*/  @P1 STG.E.U8 desc[UR32][R50.64], R26 ;  /* 0x0000001a32001986 */ /* 0x000fe2000c101120 */
[----:B------:R-:W-:Y:S02]  /*1792b0*/  LOP3.LUT P1, RZ, R48, 0x1, RZ, 0xc0, !PT ;  /* 0x0000000130ff7812 */ /* 0x000fe4000782c0ff */
[----:B0-----:R-:W-:Y:S02]  /*1792c0*/  PRMT R6, R30, 0x7770, RZ ;  /* 0x000077701e067816 */ /* 0x001fe400000000ff */
[C---:B------:R-:W-:Y:S02]  /*1792d0*/  LOP3.LUT P3, RZ, R5.reuse, 0x1000000, RZ, 0xc0, !PT ;  /* 0x0100000005ff7812 */ /* 0x040fe4000786c0ff */
[C---:B------:R-:W-:Y:S02]  /*1792e0*/  LOP3.LUT P4, RZ, R5.reuse, 0x2000000, RZ, 0xc0, !PT ;  /* 0x0200000005ff7812 */ /* 0x040fe4000788c0ff */
[----:B------:R-:W-:-:S05]  /*1792f0*/  LOP3.LUT P5, RZ, R5, 0x4000000, RZ, 0xc0, !PT ;  /* 0x0400000005ff7812 */ /* 0x000fca00078ac0ff */
[----:B------:R0:W-:Y:S01]  /*179300*/  @P1 STG.E.U8 desc[UR32][R14.64], R6 ;  /* 0x000000060e001986 */ /* 0x0001e2000c101120 */
[----:B------:R-:W-:Y:S02]  /*179310*/  LOP3.LUT P6, RZ, R5, 0x8000000, RZ, 0xc0, !PT ;  /* 0x0800000005ff7812 */ /* 0x000fe400078cc0ff */
[----:B0-----:R-:W-:-:S05]  /*179320*/  PRMT R6, R30, 0x7771, RZ ;  /* 0x000077711e067816 */ /* 0x001fca00000000ff */
[----:B---3--:R0:W-:Y:S01]  /*179330*/  @P2 STG.E.U8 desc[UR32][R10.64], R6 ;  /* 0x000000060a002986 */ /* 0x0081e2000c101120 */
[----:B------:R-:W-:Y:S02]  /*179340*/  LOP3.LUT P0, RZ, R5, 0x10000000, RZ, 0xc0, !PT ;  /* 0x1000000005ff7812 */ /* 0x000fe4000780c0ff */
[C---:B0-----:R-:W-:Y:S02]  /*179350*/  PRMT R6, R30.reuse, 0x7772, RZ ;  /* 0x000077721e067816 */ /* 0x041fe400000000ff */
[----:B------:R-:W-:-:S03]  /*179360*/  PRMT R30, R30, 0x7773, RZ ;  /* 0x000077731e1e7816 */ /* 0x000fc600000000ff */
[----:B----4-:R0:W-:Y:S04]  /*179370*/  @P3 STG.E.U8 desc[UR32][R12.64], R6 ;  /* 0x000000060c003986 */ /* 0x0101e8000c101120 */
[----:B------:R-:W-:Y:S01]  /*179380*/  @P4 STG.E.U8 desc[UR32][R52.64], R30 ;  /* 0x0000001e34004986 */ /* 0x000fe2000c101120 */
[----:B0-----:R-:W-:-:S05]  /*179390*/  PRMT R6, R34, 0x7770, RZ ;  /* 0x0000777022067816 */ /* 0x001fca00000000ff */
[----:B------:R0:W-:Y:S02]  /*1793a0*/  @P5 STG.E.U8 desc[UR32][R54.64], R6 ;  /* 0x0000000636005986 */ /* 0x0001e4000c101120 */
[----:B0-----:R-:W-:-:S05]  /*1793b0*/  PRMT R6, R34, 0x7771, RZ ;  /* 0x0000777122067816 */ /* 0x001fca00000000ff */
[----:B------:R0:W-:Y:S02]  /*1793c0*/  @P6 STG.E.U8 desc[UR32][R56.64], R6 ;  /* 0x0000000638006986 */ /* 0x0001e4000c101120 */
[----:B0-----:R-:W-:-:S05]  /*1793d0*/  PRMT R6, R34, 0x7772, RZ ;  /* 0x0000777222067816 */ /* 0x001fca00000000ff */
        /* <DEDUP_REMOVED lines=10> */
[C---:B------:R-:W-:Y:S02]  /*179480*/  LOP3.LUT P5, RZ, R5.reuse, 0x40000000, RZ, 0xc0, !PT ;  /* 0x4000000005ff7812 */ /* 0x040fe400078ac0ff */
[C---:B------:R-:W-:Y:S02]  /*179490*/  LOP3.LUT P6, RZ, R5.reuse, 0x80000000, RZ, 0xc0, !PT ;  /* 0x8000000005ff7812 */ /* 0x040fe400078cc0ff */
[----:B------:R-:W-:-:S07]  /*1794a0*/  LOP3.LUT R5, R5, 0xfeffffff, RZ, 0xc0, !PT ;  /* 0xfeffffff05057812 */ /* 0x000fce00078ec0ff */
        /* <DEDUP_REMOVED lines=25> */
[----:B------:R-:W2:Y:S10]  /*179640*/  LDL.LU.64 R14, [R1+0x23a0] ;  /* 0x0023a000010e7983 */ /* 0x000eb40000300a00 */
[----:B------:R-:W-:-:S02]  /*179650*/  @P1 LOP3.LUT R5, R5, 0x40000000, RZ, 0xfc, !PT ;  /* 0x4000000005051812 */ /* 0x000fc400078efcff */
[----:B------:R-:W-:Y:S02]  /*179660*/  LOP3.LUT P1, RZ, R4, 0x4, RZ, 0xc0, !PT ;  /* 0x0000000404ff7812 */ /* 0x000fe4000782c0ff */
[----:B------:R-:W-:Y:S02]  /*179670*/  LOP3.LUT R5, R5, 0x7fffffff, RZ, 0xc0, !PT ;  /* 0x7fffffff05057812 */ /* 0x000fe400078ec0ff */
[----:B------:R-:W-:Y:S02]  /*179680*/  PRMT R6, R38, 0x7770, RZ ;  /* 0x0000777026067816 */ /* 0x000fe400000000ff */
[----:B------:R-:W-:-:S03]  /*179690*/  LOP3.LUT P0, RZ, R4, 0x1, RZ, 0xc0, !PT ;  /* 0x0000000104ff7812 */ /* 0x000fc6000780c0ff */
[----:B---3--:R0:W-:Y:S04]  /*1796a0*/  @P5 STG.E.U8 desc[UR32][R10.64], R6 ;  /* 0x000000060a005986 */ /* 0x0081e8000c101120 */
[----:B------:R-:W-:Y:S02]  /*1796b0*/  @P1 LOP3.LUT R5, R5, 0x80000000, RZ, 0xfc, !PT ;  /* 0x8000000005051812 */ /* 0x000fe400078efcff */
[----:B------:R-:W-:Y:S02]  /*1796c0*/  LOP3.LUT P1, RZ, R4, 0x2, RZ, 0xc0, !PT ;  /* 0x0000000204ff7812 */ /* 0x000fe4000782c0ff */
[C---:B0-----:R-:W-:Y:S01]  /*1796d0*/  PRMT R6, R38.reuse, 0x7771, RZ ;  /* 0x0000777126067816 */ /* 0x041fe200000000ff */
[----:B------:R-:W3:Y:S04]  /*1796e0*/  LDL.LU.64 R10, [R1+0x2388] ;  /* 0x00238800010a7983 */ /* 0x000ee80000300a00 */
[----:B----4-:R0:W-:Y:S02]  /*1796f0*/  @P6 STG.E.U8 desc[UR32][R12.64], R6 ;  /* 0x000000060c006986 */ /* 0x0101e4000c101120 */
[----:B0-----:R-:W-:-:S02]  /*179700*/  PRMT R6, R38, 0x7772, RZ ;  /* 0x0000777226067816 */ /* 0x001fc400000000ff */
[----:B------:R-:W4:Y:S01]  /*179710*/  LDL.LU.64 R12, [R1+0x2398] ;  /* 0x00239800010c7983 */ /* 0x000f220000300a00 */
[----:B------:R-:W-:-:S03]  /*179720*/  PRMT R38, R38, 0x7773, RZ ;  /* 0x0000777326267816 */ /* 0x000fc600000000ff */
[----:B------:R0:W-:Y:S04]  /*179730*/  @P0 STG.E.U8 desc[UR32][R52.64], R6 ;  /* 0x0000000634000986 */ /* 0x0001e8000c101120 */
[----:B------:R1:W-:Y:S01]  /*179740*/  @P1 STG.E.U8 desc[UR32][R54.64], R38 ;  /* 0x0000002636001986 */ /* 0x0003e2000c101120 */
[C---:B------:R-:W-:Y:S02]  /*179750*/  LOP3.LUT P1, RZ, R5.reuse, 0x80000000, RZ, 0xc0, !PT ;  /* 0x8000000005ff7812 */ /* 0x040fe4000782c0ff */
[----:B0-----:R-:W-:Y:S01]  /*179760*/  PRMT R6, R42, 0x7770, RZ ;  /* 0x000077702a067816 */ /* 0x001fe200000000ff */
[----:B------:R-:W4:Y:S04]  /*179770*/  LDL.LU.64 R52, [R1+0x23a8] ;  /* 0x0023a80001347983 */ /* 0x000f280000300a00 */
        /* <DEDUP_REMOVED lines=20> */
[----:B------:R-:W-:Y:S02]  /*1798c0*/  LOP3.LUT P2, RZ, R4, 0x400, RZ, 0xc0, !PT ;  /* 0x0000040004ff7812 */ /* 0x000fe4000784c0ff */
[----:B0-----:R-:W-:-:S09]  /*1798d0*/  PRMT R6, R46, 0x7772, RZ ;  /* 0x000077722e067816 */ /* 0x001fd200000000ff */
[----:B------:R0:W-:Y:S01]  /*1798e0*/  @P1 STG.E.U8 desc[UR32][R50.64], R6 ;  /* 0x0000000632001986 */ /* 0x0001e2000c101120 */
[----:B------:R-:W-:Y:S02]  /*1798f0*/  LOP3.LUT P1, RZ, R5, 0x1000000, RZ, 0xc0, !PT ;  /* 0x0100000005ff7812 */ /* 0x000fe4000782c0ff */
[----:B------:R-:W-:Y:S02]  /*179900*/  LOP3.LUT P3, RZ, R4, 0x800, RZ, 0xc0, !PT ;  /* 0x0000080004ff7812 */ /* 0x000fe4000786c0ff */
[----:B------:R-:W-:Y:S02]  /*179910*/  PRMT R46, R46, 0x7773, RZ ;  /* 0x000077732e2e7816 */ /* 0x000fe400000000ff */
[----:B------:R-:W-:Y:S02]  /*179920*/  LOP3.LUT P4, RZ, R4, 0x1000, RZ, 0xc0, !PT ;  /* 0x0000100004ff7812 */ /* 0x000fe4000788c0ff */
[----:B0-----:R-:W-:-:S05]  /*179930*/  PRMT R6, R19, 0x7770, RZ ;  /* 0x0000777013067816 */ /* 0x001fca00000000ff */
[----:B------:R-:W-:Y:S04]  /*179940*/  @P1 STG.E.U8 desc[UR32][R14.64], R46 ;  /* 0x0000002e0e001986 */ /* 0x000fe8000c101120 */
[----:B---3--:R0:W-:Y:S01]  /*179950*/  @P2 STG.E.U8 desc[UR32][R10.64], R6 ;  /* 0x000000060a002986 */ /* 0x0081e2000c101120 */
[C---:B------:R-:W-:Y:S02]  /*179960*/  LOP3.LUT P5, RZ, R4.reuse, 0x2000, RZ, 0xc0, !PT ;  /* 0x0000200004ff7812 */ /* 0x040fe400078ac0ff */
[----:B------:R-:W-:Y:S02]  /*179970*/  LOP3.LUT P6, RZ, R4, 0x4000, RZ, 0xc0, !PT ;  /* 0x0000400004ff7812 */ /* 0x000fe400078cc0ff */
[----:B0-----:R-:W-:-:S05]  /*179980*/  PRMT R6, R19, 0x7771, RZ ;  /* 0x0000777113067816 */ /* 0x001fca00000000ff */
[----:B----4-:R0:W-:Y:S01]  /*179990*/  @P3 STG.E.U8 desc[UR32][R12.64], R6 ;  /* 0x000000060c003986 */ /* 0x0101e2000c101120 */
[----:B------:R-:W-:Y:S02]  /*1799a0*/  LOP3.LUT P0, RZ, R4, 0x8000, RZ, 0xc0, !PT ;  /* 0x0000800004ff7812 */ /* 0x000fe4000780c0ff */
[C---:B0-----:R-:W-:Y:S02]  /*1799b0*/  PRMT R6, R19.reuse, 0x7772, RZ ;  /* 0x0000777213067816 */ /* 0x041fe400000000ff */
[----:B------:R-:W-:-:S03]  /*1799c0*/  PRMT R19, R19, 0x7773, RZ ;  /* 0x0000777313137816 */ /* 0x000fc600000000ff */
[----:B------:R0:W-:Y:S04]  /*1799d0*/  @P4 STG.E.U8 desc[UR32][R52.64], R6 ;  /* 0x0000000634004986 */ /* 0x0001e8000c101120 */
[----:B------:R-:W-:Y:S01]  /*1799e0*/  @P5 STG.E.U8 desc[UR32][R54.64], R19 ;  /* 0x0000001336005986 */ /* 0x000fe2000c101120 */
        /* <DEDUP_REMOVED lines=41> */
[----:B------:R-:W2:Y:S10]  /*179c80*/  LDL.LU.64 R14, [R1+0x2428] ;  /* 0x00242800010e7983 */ /* 0x000eb40000300a00 */
[----:B------:R-:W-:-:S02]  /*179c90*/  @P1 LOP3.LUT R5, R5, 0x400000, RZ, 0xfc, !PT ;  /* 0x0040000005051812 */ /* 0x000fc400078efcff */
[C---:B------:R-:W-:Y:S02]  /*179ca0*/  LOP3.LUT P1, RZ, R4.reuse, 0x200000, RZ, 0xc0, !PT ;  /* 0x0020000004ff7812 */ /* 0x040fe4000782c0ff */
[----:B------:R-:W-:Y:S02]  /*179cb0*/  LOP3.LUT R5, R5, 0xff7fffff, RZ, 0xc0, !PT ;  /* 0xff7fffff05057812 */ /* 0x000fe400078ec0ff */
[C---:B------:R-:W-:Y:S02]  /*179cc0*/  LOP3.LUT P0, RZ, R4.reuse, 0x80000, RZ, 0xc0, !PT ;  /* 0x0008000004ff7812 */ /* 0x040fe4000780c0ff */
[C---:B------:R-:W-:Y:S02]  /*179cd0*/  LOP3.LUT P2, RZ, R4.reuse, 0x20000000, RZ, 0xc0, !PT ;  /* 0x2000000004ff7812 */ /* 0x040fe4000784c0ff */
[----:B------:R-:W-:Y:S02]  /*179ce0*/  LOP3.LUT P3, RZ, R4, 0x40000000, RZ, 0xc0, !PT ;  /* 0x4000000004ff7812 */ /* 0x000fe4000786c0ff */
[----:B------:R-:W-:-:S02]  /*179cf0*/  PRMT R23, R23, 0x7773, RZ ;  /* 0x0000777317177816 */ /* 0x000fc400000000ff */
[C---:B------:R-:W-:Y:S02]  /*179d00*/  LOP3.LUT P4, RZ, R4.reuse, 0x80000000, RZ, 0xc0, !PT ;  /* 0x8000000004ff7812 */ /* 0x040fe4000788c0ff */
[----:B------:R-:W-:Y:S02]  /*179d10*/  @P1 LOP3.LUT R5, R5, 0x800000, RZ, 0xfc, !PT ;  /* 0x0080000005051812 */ /* 0x000fe400078efcff */
[----:B------:R-:W-:Y:S02]  /*179d20*/  LOP3.LUT P1, RZ, R4, 0x100000, RZ, 0xc0, !PT ;  /* 0x0010000004ff7812 */ /* 0x000fe4000782c0ff */
[C---:B------:R-:W-:Y:S01]  /*179d30*/  PRMT R4, R27.reuse, 0x7770, RZ ;  /* 0x000077701b047816 */ /* 0x040fe200000000ff */
[----:B---3--:R0:W-:Y:S04]  /*179d40*/  @P5 STG.E.U8 desc[UR32][R10.64], R23 ;  /* 0x000000170a005986 */ /* 0x0081e8000c101120 */
[----:B----4-:R1:W-:Y:S04]  /*179d50*/  @P6 STG.E.U8 desc[UR32][R12.64], R4 ;  /* 0x000000040c006986 */ /* 0x0103e8000c101120 */
[----:B0-----:R-:W3:Y:S01]  /*179d60*/  LDL.LU.64 R10, [R1+0x2430] ;  /* 0x00243000010a7983 */ /* 0x001ee20000300a00 */
[----:B-1----:R-:W-:-:S03]  /*179d70*/  PRMT R4, R27, 0x7771, RZ ;  /* 0x000077711b047816 */ /* 0x002fc600000000ff */
[----:B------:R-:W4:Y:S04]  /*179d80*/  LDL.LU.64 R12, [R1+0x2438] ;  /* 0x00243800010c7983 */ /* 0x000f280000300a00 */
[----:B------:R0:W-:Y:S02]  /*179d90*/  @P0 STG.E.U8 desc[UR32][R52.64], R4 ;  /* 0x0000000434000986 */ /* 0x0001e4000c101120 */
[----:B0-----:R-:W-:Y:S02]  /*179da0*/  PRMT R4, R27, 0x7772, RZ ;  /* 0x000077721b047816 */ /* 0x001fe400000000ff */
[----:B------:R-:W4:Y:S04]  /*179db0*/  LDL.LU.64 R52, [R1+0x2440] ;  /* 0x0024400001347983 */ /* 0x000f280000300a00 */
[----:B------:R0:W-:Y:S01]  /*179dc0*/  @P1 STG.E.U8 desc[UR32][R54.64], R4 ;  /* 0x0000000436001986 */ /* 0x0001e2000c101120 */
[----:B------:R-:W-:-:S02]  /*179dd0*/  LOP3.LUT P1, RZ, R5, 0x800000, RZ, 0xc0, !PT ;  /* 0x0080000005ff7812 */ /* 0x000fc4000782c0ff */
[----:B------:R-:W-:Y:S01]  /*179de0*/  PRMT R27, R27, 0x7773, RZ ;  /* 0x000077731b1b7816 */ /* 0x000fe200000000ff */
[----:B0-----:R-:W4:Y:S10]  /*179df0*/  LDL.LU.64 R54, [R1+0x2448] ;  /* 0x0024480001367983 */ /* 0x001f340000300a00 */
        /* <DEDUP_REMOVED lines=22> */
[C---:B0-----:R-:W-:Y:S02]  /*179f60*/  PRMT R4, R35.reuse, 0x7772, RZ ;  /* 0x0000777223047816 */ /* 0x041fe400000000ff */
[----:B------:R-:W-:-:S09]  /*179f70*/  PRMT R35, R35, 0x7773, RZ ;  /* 0x0000777323237816 */ /* 0x000fd200000000ff */
[----:B------:R0:W-:Y:S01]  /*179f80*/  @P1 STG.E.U8 desc[UR32][R14.64], R4 ;  /* 0x000000040e001986 */ /* 0x0001e2000c101120 */
[----:B------:R-:W-:-:S03]  /*179f90*/  LOP3.LUT P5, RZ, R3, 0x1, RZ, 0xc0, !PT ;  /* 0x0000000103ff7812 */ /* 0x000fc600078ac0ff */
[----:B---3--:R-:W-:Y:S01]  /*179fa0*/  @P2 STG.E.U8 desc[UR32][R10.64], R35 ;  /* 0x000000230a002986 */ /* 0x008fe2000c101120 */
[----:B0-----:R-:W-:-:S05]  /*179fb0*/  PRMT R4, R39, 0x7770, RZ ;  /* 0x0000777027047816 */ /* 0x001fca00000000ff */
[----:B----4-:R0:W-:Y:S01]  /*179fc0*/  @P3 STG.E.U8 desc[UR32][R12.64], R4 ;  /* 0x000000040c003986 */ /* 0x0101e2000c101120 */
[C---:B------:R-:W-:Y:S02]  /*179fd0*/  LOP3.LUT P6, RZ, R3.reuse, 0x2, RZ, 0xc0, !PT ;  /* 0x0000000203ff7812 */ /* 0x040fe400078cc0ff */
[----:B------:R-:W-:Y:S02]  /*179fe0*/  LOP3.LUT P0, RZ, R3, 0x4, RZ, 0xc0, !PT ;  /* 0x0000000403ff7812 */ /* 0x000fe4000780c0ff */
        /* <DEDUP_REMOVED lines=13> */
[----:B------:R-:W4:Y:S01]  /*17a0c0*/  LDL.LU.64 R56, [R1+0x2490] ;  /* 0x0024900001387983 */ /* 0x000f220000300a00 */
[----:B------:R-:W-:-:S02]  /*17a0d0*/  LOP3.LUT P1, RZ, R3, 0x8000, RZ, 0xc0, !PT ;  /* 0x0000800003ff7812 */ /* 0x000fc4000782c0ff */
[----:B------:R-:W-:Y:S02]  /*17a0e0*/  LOP3.LUT R5, R5, 0xfffffeff, RZ, 0xc0, !PT ;  /* 0xfffffeff05057812 */ /* 0x000fe400078ec0ff */
[----:B------:R-:W-:Y:S02]  /*17a0f0*/  LOP3.LUT P4, RZ, R3, 0x8, RZ, 0xc0, !PT ;  /* 0x0000000803ff7812 */ /* 0x000fe4000788c0ff */
        /* <DEDUP_REMOVED lines=19> */
[----:B------:R-:W-:-:S09]  /*17a230*/  LOP3.LUT P5, RZ, R3, 0x10, RZ, 0xc0, !PT ;  /* 0x0000001003ff7812 */ /* 0x000fd200078ac0ff */
[----:B------:R-:W-:Y:S02]  /*17a240*/  @P1 LOP3.LUT R5, R5, 0x4000, RZ, 0xfc, !PT ;  /* 0x0000400005051812 */ /* 0x000fe400078efcff */
[C---:B------:R-:W-:Y:S02]  /*17a250*/  LOP3.LUT P1, RZ, R3.reuse, 0x100, RZ, 0xc0, !PT ;  /* 0x0000010003ff7812 */ /* 0x040fe4000782c0ff */
[C---:B------:R-:W-:Y:S02]  /*17a260*/  LOP3.LUT P6, RZ, R3.reuse, 0x20, RZ, 0xc0, !PT ;  /* 0x0000002003ff7812 */ /* 0x040fe400078cc0ff */
[----:B------:R-:W-:Y:S02]  /*17a270*/  LOP3.LUT P0, RZ, R3, 0x40, RZ, 0xc0, !PT ;  /* 0x0000004003ff7812 */ /* 0x000fe4000780c0ff */
[----:B------:R-:W-:-:S07]  /*17a280*/  LOP3.LUT R5, R5, 0xffff7fff, RZ, 0xc0, !PT ;  /* 0xffff7fff05057812 */ /* 0x000fce00078ec0ff */
[----:B------:R-:W-:Y:S02]  /*17a290*/  @P1 LOP3.LUT R5, R5, 0x8000, RZ, 0xfc, !PT ;  /* 0x0000800005051812 */ /* 0x000fe400078efcff */
[----:B------:R-:W-:Y:S01]  /*17a2a0*/  LOP3.LUT P1, RZ, R3, 0x80, RZ, 0xc0, !PT ;  /* 0x0000008003ff7812 */ /* 0x000fe2000782c0ff */
[----:B--2---:R0:W-:Y:S04]  /*17a2b0*/  @P4 STG.E.U8 desc[UR32][R58.64], R4 ;  /* 0x000000043a004986 */ /* 0x0041e8000c101120 */
[----:B0-----:R-:W2:Y:S04]  /*17a2c0*/  LDL.LU.64 R58, [R1+0x24a0] ;  /* 0x0024a000013a7983 */ /* 0x001ea80000300a00 */
[----:B------:R-:W2:Y:S04]  /*17a2d0*/  LDL.LU R49, [R1+0x2c0] ;  /* 0x0002c00001317983 */ /* 0x000ea80000300800 */
[----:B------:R-:W2:Y:S04]  /*17a2e0*/  LDL.LU.64 R28, [R1+0x2488] ;  /* 0x00248800011c7983 */ /* 0x000ea80000300a00 */
[----:B------:R-:W2:Y:S04]  /*17a2f0*/  LDL.LU.64 R24, [R1+0x2498] ;  /* 0x0024980001187983 */ /* 0x000ea80000300a00 */
[----:B------:R-:W2:Y:S04]  /*17a300*/  LDL.LU.64 R20, [R1+0x24a8] ;  /* 0x0024a80001147983 */ /* 0x000ea80000300a00 */
[----:B------:R-:W2:Y:S04]  /*17a310*/  LDL.LU.64 R16, [R1+0x24b0] ;  /* 0x0024b00001107983 */ /* 0x000ea80000300a00 */
[----:B------:R-:W2:Y:S04]  /*17a320*/  LDL.LU R51, [R1+0x2b0] ;  /* 0x0002b00001337983 */ /* 0x000ea80000300800 */
[----:B------:R-:W2:Y:S01]  /*17a330*/  LDL.LU.64 R8, [R1+0x24b8] ;  /* 0x0024b80001087983 */ /* 0x000ea20000300a00 */
[----:B------:R-:W-:-:S03]  /*17a340*/  PRMT R4, R43, 0x7772, RZ ;  /* 0x000077722b047816 */ /* 0x000fc600000000ff */
[----:B------:R-:W2:Y:S01]  /*17a350*/  LDL.LU.64 R14, [R1+0x24c0] ;  /* 0x0024c000010e7983 */ /* 0x000ea20000300a00 */
[----:B------:R-:W-:-:S03]  /*17a360*/  PRMT R43, R43, 0x7773, RZ ;  /* 0x000077732b2b7816 */ /* 0x000fc600000000ff */
[----:B---3--:R0:W-:Y:S04]  /*17a370*/  @P5 STG.E.U8 desc[UR32][R10.64], R4 ;  /* 0x000000040a005986 */ /* 0x0081e8000c101120 */
[----:B----4-:R1:W-:Y:S01]  /*17a380*/  @P6 STG.E.U8 desc[UR32][R12.64], R43 ;  /* 0x0000002b0c006986 */ /* 0x0103e2000c101120 */
[----:B0-----:R-:W-:-:S03]  /*17a390*/  PRMT R4, R47, 0x7770, RZ ;  /* 0x000077702f047816 */ /* 0x001fc600000000ff */
[----:B------:R-:W3:Y:S04]  /*17a3a0*/  LDL.LU.64 R10, [R1+0x24c8] ;  /* 0x0024c800010a7983 */ /* 0x000ee80000300a00 */
[----:B------:R0:W-:Y:S04]  /*17a3b0*/  @P0 STG.E.U8 desc[UR32][R52.64], R4 ;  /* 0x0000000434000986 */ /* 0x0001e8000c101120 */
[----:B-1----:R-:W4:Y:S01]  /*17a3c0*/  LDL.LU.64 R12, [R1+0x24d0] ;  /* 0x0024d000010c7983 */ /* 0x002f220000300a00 */
[----:B0-----:R-:W-:-:S03]  /*17a3d0*/  PRMT R4, R47, 0x7771, RZ ;  /* 0x000077712f047816 */ /* 0x001fc600000000ff */
[----:B------:R-:W4:Y:S04]  /*17a3e0*/  LDL.LU.64 R52, [R1+0x24d8] ;  /* 0x0024d80001347983 */ /* 0x000f280000300a00 */
[----:B------:R0:W-:Y:S01]  /*17a3f0*/  @P1 STG.E.U8 desc[UR32][R54.64], R4 ;  /* 0x0000000436001986 */ /* 0x0001e2000c101120 */
[----:B------:R-:W-:Y:S02]  /*17a400*/  LOP3.LUT P1, RZ, R5, 0x8000, RZ, 0xc0, !PT ;  /* 0x0000800005ff7812 */ /* 0x000fe4000782c0ff */
[----:B0-----:R-:W-:Y:S01]  /*17a410*/  PRMT R4, R47, 0x7772, RZ ;  /* 0x000077722f047816 */ /* 0x001fe200000000ff */
[----:B------:R-:W4:Y:S10]  /*17a420*/  LDL.LU.64 R54, [R1+0x24e0] ;  /* 0x0024e00001367983 */ /* 0x000f340000300a00 */
[----:B------:R0:W-:Y:S04]  /*17a430*/  @P1 STG.E.U8 desc[UR32][R56.64], R4 ;  /* 0x0000000438001986 */ /* 0x0001e8000c101120 */
[----:B0-----:R-:W4:Y:S01]  /*17a440*/  LDL.LU.64 R56, [R1+0x24e8] ;  /* 0x0024e80001387983 */ /* 0x001f220000300a00 */
[----:B------:R-:W-:-:S02]  /*17a450*/  LOP3.LUT P1, RZ, R5, 0x4000, RZ, 0xc0, !PT ;  /* 0x0000400005ff7812 */ /* 0x000fc4000782c0ff */
[----:B------:R-:W-:Y:S02]  /*17a460*/  PRMT R47, R47, 0x7773, RZ ;  /* 0x000077732f2f7816 */ /* 0x000fe400000000ff */
[C---:B------:R-:W-:Y:S02]  /*17a470*/  LOP3.LUT P2, RZ, R3.reuse, 0x10000, RZ, 0xc0, !PT ;  /* 0x0001000003ff7812 */ /* 0x040fe4000784c0ff */
[C---:B------:R-:W-:Y:S02]  /*17a480*/  LOP3.LUT P3, RZ, R3.reuse, 0x20000, RZ, 0xc0, !PT ;  /* 0x0002000003ff7812 */ /* 0x040fe4000786c0ff */
[C---:B------:R-:W-:Y:S02]  /*17a490*/  LOP3.LUT P4, RZ, R3.reuse, 0x40000, RZ, 0xc0, !PT ;  /* 0x0004000003ff7812 */ /* 0x040fe4000788c0ff */
[C---:B------:R-:W-:Y:S02]  /*17a4a0*/  LOP3.LUT P5, RZ, R3.reuse, 0x80000, RZ, 0xc0, !PT ;  /* 0x0008000003ff7812 */ /* 0x040fe400078ac0ff */
[----:B------:R-:W-:Y:S01]  /*17a4b0*/  LOP3.LUT P6, RZ, R3, 0x100000, RZ, 0xc0, !PT ;  /* 0x0010000003ff7812 */ /* 0x000fe200078cc0ff */
[----:B--2---:R0:W-:Y:S01]  /*17a4c0*/  @P1 STG.E.U8 desc[UR32][R58.64], R47 ;  /* 0x0000002f3a001986 */ /* 0x0041e2000c101120 */
[----:B------:R-:W-:-:S02]  /*17a4d0*/  LOP3.LUT P1, RZ, R5, 0x2000, RZ, 0xc0, !PT ;  /* 0x0000200005ff7812 */ /* 0x000fc4000782c0ff */
[----:B------:R-:W-:Y:S01]  /*17a4e0*/  PRMT R4, R49, 0x7770, RZ ;  /* 0x0000777031047816 */ /* 0x000fe200000000ff */
[----:B0-----:R-:W2:Y:S10]  /*17a4f0*/  LDL.LU.64 R58, [R1+0x24f0] ;  /* 0x0024f000013a7983 */ /* 0x001eb40000300a00 */
        /* <DEDUP_REMOVED lines=15> */
[----:B------:R0:W-:Y:S02]  /*17a5f0*/  @P1 STG.E.U8 desc[UR32][R14.64], R4 ;  /* 0x000000040e001986 */ /* 0x0001e4000c101120 */
[----:B0-----:R-:W-:-:S05]  /*17a600*/  PRMT R4, R51, 0x7772, RZ ;  /* 0x0000777233047816 */ /* 0x001fca00000000ff */
[----:B---3--:R0:W-:Y:S02]  /*17a610*/  @P2 STG.E.U8 desc[UR32][R10.64], R4 ;  /* 0x000000040a002986 */ /* 0x0081e4000c101120 */
[----:B0-----:R-:W-:-:S05]  /*17a620*/  PRMT R4, R51, 0x7773, RZ ;  /* 0x0000777333047816 */ /* 0x001fca00000000ff */
[----:B----4-:R0:W-:Y:S02]  /*17a630*/  @P3 STG.E.U8 desc[UR32][R12.64], R4 ;  /* 0x000000040c003986 */ /* 0x0101e4000c101120 */
[----:B0-----:R-:W-:-:S05]  /*17a640*/  PRMT R4, R2, 0x7770, RZ ;  /* 0x0000777002047816 */ /* 0x001fca00000000ff */
        /* <DEDUP_REMOVED lines=8> */
[----:B------:R-:W4:Y:S04]  /*17a6d0*/  LDL.LU.64 R56, [R1+0x2500] ;  /* 0x0025000001387983 */ /* 0x000f280000300a00 */
[----:B------:R-:W4:Y:S04]  /*17a6e0*/  LDL.LU.64 R10, [R1+0x2510] ;  /* 0x00251000010a7983 */ /* 0x000f280000300a00 */
[----:B------:R-:W4:Y:S01]  /*17a6f0*/  LDL.LU R51, [R1+0x290] ;  /* 0x0002900001337983 */ /* 0x000f220000300800 */
[----:B------:R-:W-:-:S02]  /*17a700*/  LOP3.LUT P6, RZ, R3, 0x4000000, RZ, 0xc0, !PT ;  /* 0x0400000003ff7812 */ /* 0x000fc400078cc0ff */
[----:B------:R-:W-:-:S11]  /*17a710*/  LOP3.LUT R5, R5, 0xffffff7f, RZ, 0xc0, !PT ;  /* 0xffffff7f05057812 */ /* 0x000fd600078ec0ff */
[----:B------:R-:W-:-:S04]  /*17a720*/  @P6 LOP3.LUT R5, R5, 0x80, RZ, 0xfc, !PT ;  /* 0x0000008005056812 */ /* 0x000fc800078efcff */
[----:B------:R-:W-:Y:S02]  /*17a730*/  LOP3.LUT R5, R5, 0xfffffffd, RZ, 0xc0, !PT ;  /* 0xfffffffd05057812 */ /* 0x000fe400078ec0ff */
[C---:B------:R-:W-:Y:S02]  /*17a740*/  LOP3.LUT P0, RZ, R3.reuse, 0x200000, RZ, 0xc0, !PT ;  /* 0x0020000003ff7812 */ /* 0x040fe4000780c0ff */
[C---:B------:R-:W-:Y:S02]  /*17a750*/  LOP3.LUT P3, RZ, R3.reuse, 0x400000, RZ, 0xc0, !PT ;  /* 0x0040000003ff7812 */ /* 0x040fe4000786c0ff */
[C---:B------:R-:W-:Y:S02]  /*17a760*/  LOP3.LUT P4, RZ, R3.reuse, 0x800000, RZ, 0xc0, !PT ;  /* 0x0080000003ff7812 */ /* 0x040fe4000788c0ff */
[C---:B------:R-:W-:Y:S02]  /*17a770*/  LOP3.LUT P5, RZ, R3.reuse, 0x1000000, RZ, 0xc0, !PT ;  /* 0x0100000003ff7812 */ /* 0x040fe400078ac0ff */
[----:B------:R-:W-:-:S05]  /*17a780*/  LOP3.LUT P6, RZ, R3, 0x2000000, RZ, 0xc0, !PT ;  /* 0x0200000003ff7812 */ /* 0x000fca00078cc0ff */
[----:B--2---:R0:W-:Y:S04]  /*17a790*/  @P0 STG.E.U8 desc[UR32][R58.64], R4 ;  /* 0x000000043a000986 */ /* 0x0041e8000c101120 */
[----:B0-----:R-:W2:Y:S04]  /*17a7a0*/  LDL.LU.64 R58, [R1+0x2520] ;  /* 0x00252000013a7983 */ /* 0x001ea80000300a00 */
[----:B------:R-:W2:Y:S04]  /*17a7b0*/  LDL.LU.64 R12, [R1+0x2508] ;  /* 0x00250800010c7983 */ /* 0x000ea80000300a00 */
[----:B------:R-:W2:Y:S04]  /*17a7c0*/  LDL.LU.64 R52, [R1+0x2518] ;  /* 0x0025180001347983 */ /* 0x000ea80000300a00 */
[----:B------:R-:W2:Y:S04]  /*17a7d0*/  LDL.LU R24, [R1+0x280] ;  /* 0x0002800001187983 */ /* 0x000ea80000300800 */
[----:B------:R-:W2:Y:S01]  /*17a7e0*/  LDL.LU.64 R28, [R1+0x2528] ;  /* 0x00252800011c7983 */ /* 0x000ea20000300a00 */
[----:B------:R-:W-:-:S02]  /*17a7f0*/  LOP3.LUT P0, RZ, R3, 0x8000000, RZ, 0xc0, !PT ;  /* 0x0800000003ff7812 */ /* 0x000fc4000780c0ff */
        /* <DEDUP_REMOVED lines=18> */
[----:B----4-:R-:W-:-:S05]  /*17a920*/  PRMT R3, R51, 0x7770, RZ ;  /* 0x0000777033037816 */ /* 0x010fca00000000ff */
[----:B------:R0:W-:Y:S04]  /*17a930*/  @P3 STG.E.U8 desc[UR32][R54.64], R3 ;  /* 0x0000000336003986 */ /* 0x0001e8000c101120 */
[----:B0-----:R-:W3:Y:S01]  /*17a940*/  LDL.LU.64 R54, [R1+0x2530] ;  /* 0x0025300001367983 */ /* 0x001ee20000300a00 */
[----:B------:R-:W-:-:S03]  /*17a950*/  PRMT R3, R51, 0x7771, RZ ;  /* 0x0000777133037816 */ /* 0x000fc600000000ff */
[----:B------:R-:W4:Y:S04]  /*17a960*/  LDL.LU R49, [R1+0x270] ;  /* 0x0002700001317983 */ /* 0x000f280000300800 */
[----:B------:R0:W-:Y:S04]  /*17a970*/  @P4 STG.E.U8 desc[UR32][R56.64], R3 ;  /* 0x0000000338004986 */ /* 0x0001e8000c101120 */
[----:B0-----:R-:W4:Y:S04]  /*17a980*/  LDL.LU.64 R56, [R1+0x2538] ;  /* 0x0025380001387983 */ /* 0x001f280000300a00 */
[----:B------:R-:W4:Y:S04]  /*17a990*/  LDL.LU.64 R20, [R1+0x2890] ;  /* 0x0028900001147983 */ /* 0x000f280000300a00 */
[----:B------:R-:W4:Y:S01]  /*17a9a0*/  LDL.LU.64 R16, [R1+0x2888] ;  /* 0x0028880001107983 */ /* 0x000f220000300a00 */
[----:B------:R-:W-:-:S03]  /*17a9b0*/  PRMT R3, R51, 0x7772, RZ ;  /* 0x0000777233037816 */ /* 0x000fc600000000ff */
[----:B------:R-:W4:Y:S04]  /*17a9c0*/  LDL.LU.64 R8, [R1+0x2880] ;  /* 0x0028800001087983 */ /* 0x000f280000300a00 */
[----:B------:R0:W-:Y:S02]  /*17a9d0*/  @P5 STG.E.U8 desc[UR32][R10.64], R3 ;  /* 0x000000030a005986 */ /* 0x0001e4000c101120 */
[----:B0-----:R-:W-:-:S05]  /*17a9e0*/  PRMT R3, R51, 0x7773, RZ ;  /* 0x0000777333037816 */ /* 0x001fca00000000ff */
[----:B--2---:R0:W-:Y:S01]  /*17a9f0*/  @P6 STG.E.U8 desc[UR32][R58.64], R3 ;  /* 0x000000033a006986 */ /* 0x0041e2000c101120 */
[----:B------:R-:W-:-:S03]  /*17aa00*/  LOP3.LUT P6, RZ, R5, 0x80, RZ, 0xc0, !PT ;  /* 0x0000008005ff7812 */ /* 0x000fc600078cc0ff */
[----:B0-----:R-:W2:Y:S04]  /*17aa10*/  LDL.LU R59, [R1+0x260] ;  /* 0x00026000013b7983 */ /* 0x001ea80000300800 */
[----:B------:R-:W2:Y:S04]  /*17aa20*/  LDL.LU.64 R50, [R1+0x2878] ;  /* 0x0028780001327983 */ /* 0x000ea80000300a00 */
[----:B------:R-:W2:Y:S01]  /*17aa30*/  LDL.LU.64 R14, [R1+0x2870] ;  /* 0x00287000010e7983 */ /* 0x000ea20000300a00 */
[----:B------:R-:W-:-:S03]  /*17aa40*/  PRMT R3, R24, 0x7770, RZ ;  /* 0x0000777018037816 */ /* 0x000fc600000000ff */
[----:B------:R-:W2:Y:S04]  /*17aa50*/  LDL.LU.64 R10, [R1+0x2868] ;  /* 0x00286800010a7983 */ /* 0x000ea80000300a00 */
[----:B------:R0:W-:Y:S04]  /*17aa60*/  @P6 STG.E.U8 desc[UR32][R12.64], R3 ;  /* 0x000000030c006986 */ /* 0x0001e8000c101120 */
[----:B0-----:R-:W2:Y:S01]  /*17aa70*/  LDL.LU.64 R12, [R1+0x2860] ;  /* 0x00286000010c7983 */ /* 0x001ea20000300a00 */
[----:B------:R-:W-:-:S03]  /*17aa80*/  PRMT R3, R24, 0x7771, RZ ;  /* 0x0000777118037816 */ /* 0x000fc600000000ff */
[----:B------:R-:W2:Y:S04]  /*17aa90*/  LDL.LU R58, [R1+0x2d0] ;  /* 0x0002d000013a7983 */ /* 0x000ea80000300800 */
[----:B------:R0:W-:Y:S04]  /*17aaa0*/  @P0 STG.E.U8 desc[UR32][R52.64], R3 ;  /* 0x0000000334000986 */ /* 0x0001e8000c101120 */
[----:B0-----:R-:W2:Y:S01]  /*17aab0*/  LDL.LU.64 R52, [R1+0x2858] ;  /* 0x0028580001347983 */ /* 0x001ea20000300a00 */
[----:B------:R-:W-:-:S05]  /*17aac0*/  PRMT R3, R24, 0x7772, RZ ;  /* 0x0000777218037816 */ /* 0x000fca00000000ff */
[----:B------:R0:W-:Y:S01]  /*17aad0*/  @P1 STG.E.U8 desc[UR32][R28.64], R3 ;  /* 0x000000031c001986 */ /* 0x0001e2000c101120 */
[----:B------:R-:W-:Y:S02]  /*17aae0*/  LOP3.LUT P1, RZ, R5, 0x40, RZ, 0xc0, !PT ;  /* 0x0000004005ff7812 */ /* 0x000fe4000782c0ff */
[----:B0-----:R-:W-:-:S11]  /*17aaf0*/  PRMT R3, R24, 0x7773, RZ ;  /* 0x0000777318037816 */ /* 0x001fd600000000ff */
[----:B---3--:R0:W-:Y:S04]  /*17ab00*/  @P1 STG.E.U8 desc[UR32][R54.64], R3 ;  /* 0x0000000336001986 */ /* 0x0081e8000c101120 */
[----:B0-----:R-:W3:Y:S01]  /*17ab10*/  LDL.LU.64 R54, [R1+0x2850] ;  /* 0x0028500001367983 */ /* 0x001ee20000300a00 */
[----:B------:R-:W-:Y:S02]  /*17ab20*/  LOP3.LUT P1, RZ, R5, 0x20, RZ, 0xc0, !PT ;  /* 0x0000002005ff7812 */ /* 0x000fe4000782c0ff */
[----:B----4-:R-:W-:-:S11]  /*17ab30*/  PRMT R3, R49, 0x7770, RZ ;  /* 0x0000777031037816 */ /* 0x010fd600000000ff */
        /* <DEDUP_REMOVED lines=14> */
[----:B--2---:R-:W-:-:S07]  /*17ac20*/  PRMT R3, R59, 0x7770, RZ ;  /* 0x000077703b037816 */ /* 0x004fce00000000ff */
[----:B------:R0:W-:Y:S01]  /*17ac30*/  @P1 STG.E.U8 desc[UR32][R50.64], R3 ;  /* 0x0000000332001986 */ /* 0x0001e2000c101120 */
[----:B------:R-:W-:Y:S02]  /*17ac40*/  LOP3.LUT P4, RZ, R2, 0x20, RZ, 0xc0, !PT ;  /* 0x0000002002ff7812 */ /* 0x000fe4000788c0ff */
[----:B0-----:R-:W-:-:S05]  /*17ac50*/  PRMT R3, R59, 0x7771, RZ ;  /* 0x000077713b037816 */ /* 0x001fca00000000ff */
[----:B------:R0:W-:Y:S01]  /*17ac60*/  @P2 STG.E.U8 desc[UR32][R14.64], R3 ;  /* 0x000000030e002986 */ /* 0x0001e2000c101120 */
[----:B------:R-:W-:Y:S02]  /*17ac70*/  LOP3.LUT P5, RZ, R2, 0x40, RZ, 0xc0, !PT ;  /* 0x0000004002ff7812 */ /* 0x000fe400078ac0ff */
[----:B0-----:R-:W-:-:S05]  /*17ac80*/  PRMT R3, R59, 0x7772, RZ ;  /* 0x000077723b037816 */ /* 0x001fca00000000ff */
[----:B------:R0:W-:Y:S02]  /*17ac90*/  @P3 STG.E.U8 desc[UR32][R10.64], R3 ;  /* 0x000000030a003986 */ /* 0x0001e4000c101120 */
[----:B0-----:R-:W-:Y:S02]  /*17aca0*/  PRMT R3, R59, 0x7773, RZ ;  /* 0x000077733b037816 */ /* 0x001fe400000000ff */
[----:B------:R-:W2:Y:S04]  /*17acb0*/  LDL.LU.64 R10, [R1+0x2840] ;  /* 0x00284000010a7983 */ /* 0x000ea80000300a00 */
[----:B------:R0:W-:Y:S02]  /*17acc0*/  @P4 STG.E.U8 desc[UR32][R12.64], R3 ;  /* 0x000000030c004986 */ /* 0x0001e4000c101120 */
[----:B0-----:R-:W-:-:S05]  /*17acd0*/  PRMT R3, R58, 0x7770, RZ ;  /* 0x000077703a037816 */ /* 0x001fca00000000ff */
[----:B------:R0:W-:Y:S04]  /*17ace0*/  @P5 STG.E.U8 desc[UR32][R52.64], R3 ;  /* 0x0000000334005986 */ /* 0x0001e8000c101120 */
[----:B0-----:R-:W2:Y:S04]  /*17acf0*/  LDL.LU R52, [R1+0x2c4] ;  /* 0x0002c40001347983 */ /* 0x001ea80000300800 */
[----:B------:R-:W2:Y:S01]  /*17ad00*/  LDL.LU.64 R14, [R1+0x2838] ;  /* 0x00283800010e7983 */ /* 0x000ea20000300a00 */
[----:B------:R-:W-:-:S03]  /*17ad10*/  LOP3.LUT P6, RZ, R2, 0x80, RZ, 0xc0, !PT ;  /* 0x0000008002ff7812 */ /* 0x000fc600078cc0ff */
[----:B------:R-:W2:Y:S01]  /*17ad20*/  LDL.LU.64 R12, [R1+0x2830] ;  /* 0x00283000010c7983 */ /* 0x000ea20000300a00 */
[----:B------:R-:W-:-:S03]  /*17ad30*/  PRMT R3, R58, 0x7771, RZ ;  /* 0x000077713a037816 */ /* 0x000fc600000000ff */
[----:B------:R-:W2:Y:S06]  /*17ad40*/  LDL.LU.64 R16, [R1+0x2828] ;  /* 0x0028280001107983 */ /* 0x000eac0000300a00 */
[----:B---3--:R0:W-:Y:S04]  /*17ad50*/  @P6 STG.E.U8 desc[UR32][R54.64], R3 ;  /* 0x0000000336006986 */ /* 0x0081e8000c101120 */
[----:B0-----:R-:W3:Y:S01]  /*17ad60*/  LDL.LU.64 R54, [R1+0x2820] ;  /* 0x0028200001367983 */ /* 0x001ee20000300a00 */
[----:B------:R-:W-:-:S02]  /*17ad70*/  LOP3.LUT P0, RZ, R2, 0x100, RZ, 0xc0, !PT ;  /* 0x0000010002ff7812 */ /* 0x000fc4000780c0ff */
[----:B------:R-:W-:-:S11]  /*17ad80*/  PRMT R3, R58, 0x7772, RZ ;  /* 0x000077723a037816 */ /* 0x000fd600000000ff */
[----:B----4-:R0:W-:Y:S04]  /*17ad90*/  @P0 STG.E.U8 desc[UR32][R56.64], R3 ;  /* 0x0000000338000986 */ /* 0x0101e8000c101120 */
[----:B0-----:R-:W4:Y:S04]  /*17ada0*/  LDL.LU.64 R56, [R1+0x2818] ;  /* 0x0028180001387983 */ /* 0x001f280000300a00 */
[----:B------:R-:W4:Y:S04]  /*17adb0*/  LDL.LU.64 R8, [R1+0x2810] ;  /* 0x0028100001087983 */ /* 0x000f280000300a00 */
[----:B------:R-:W4:Y:S01]  /*17adc0*/  LDL.LU R59, [R1+0x2b4] ;  /* 0x0002b400013b7983 */ /* 0x000f220000300800 */
[----:B------:R-:W-:-:S02]  /*17add0*/  LOP3.LUT P2, RZ, R2, 0x800, RZ, 0xc0, !PT ;  /* 0x0000080002ff7812 */ /* 0x000fc4000784c0ff */
[----:B------:R-:W-:Y:S01]  /*17ade0*/  LOP3.LUT P1, RZ, R2, 0x200, RZ, 0xc0, !PT ;  /* 0x0000020002ff7812 */ /* 0x000fe2000782c0ff */
[----:B------:R-:W4:Y:S01]  /*17adf0*/  LDL.LU.64 R50, [R1+0x2808] ;  /* 0x0028080001327983 */ /* 0x000f220000300a00 */
[----:B------:R-:W-:Y:S02]  /*17ae00*/  LOP3.LUT R5, R5, 0xfffffffe, RZ, 0xc0, !PT ;  /* 0xfffffffe05057812 */ /* 0x000fe400078ec0ff */
[----:B------:R-:W-:-:S07]  /*17ae10*/  PRMT R3, R58, 0x7773, RZ ;  /* 0x000077733a037816 */ /* 0x000fce00000000ff */
[----:B------:R-:W-:Y:S02]  /*17ae20*/  @P2 LOP3.LUT R5, R5, 0x1, RZ, 0xfc, !PT ;  /* 0x0000000105052812 */ /* 0x000fe400078efcff */
[C---:B------:R-:W-:Y:S02]  /*17ae30*/  LOP3.LUT P2, RZ, R2.reuse, 0x400, RZ, 0xc0, !PT ;  /* 0x0000040002ff7812 */ /* 0x040fe4000784c0ff */
[C---:B------:R-:W-:Y:S02]  /*17ae40*/  LOP3.LUT P3, RZ, R2.reuse, 0x1000, RZ, 0xc0, !PT ;  /* 0x0000100002ff7812 */ /* 0x040fe4000786c0ff */
[----:B------:R-:W-:Y:S01]  /*17ae50*/  LOP3.LUT P4, RZ, R2, 0x2000, RZ, 0xc0, !PT ;  /* 0x0000200002ff7812 */ /* 0x000fe2000788c0ff */
[----:B--2---:R0:W-:Y:S04]  /*17ae60*/  @P1 STG.E.U8 desc[UR32][R10.64], R3 ;  /* 0x000000030a001986 */ /* 0x0041e8000c101120 */
[----:B0-----:R-:W2:Y:S04]  /*17ae70*/  LDL.LU.64 R10, [R1+0x2800] ;  /* 0x00280000010a7983 */ /* 0x001ea80000300a00 */
[----:B------:R-:W2:Y:S01]  /*17ae80*/  LDL.LU R58, [R1+0x2a4] ;  /* 0x0002a400013a7983 */ /* 0x000ea20000300800 */
[----:B------:R-:W-:-:S05]  /*17ae90*/  PRMT R3, R52, 0x7770, RZ ;  /* 0x0000777034037816 */ /* 0x000fca00000000ff */
[----:B------:R0:W-:Y:S01]  /*17aea0*/  @P2 STG.E.U8 desc[UR32][R14.64], R3 ;  /* 0x000000030e002986 */ /* 0x0001e2000c101120 */
[----:B------:R-:W-:-:S03]  /*17aeb0*/  LOP3.LUT P2, RZ, R5, 0x1, RZ, 0xc0, !PT ;  /* 0x0000000105ff7812 */ /* 0x000fc6000784c0ff */
[----:B0-----:R-:W2:Y:S01]  /*17aec0*/  LDL.LU.64 R14, [R1+0x27f8] ;  /* 0x0027f800010e7983 */ /* 0x001ea20000300a00 */
[----:B------:R-:W-:-:S09]  /*17aed0*/  PRMT R3, R52, 0x7771, RZ ;  /* 0x0000777134037816 */ /* 0x000fd200000000ff */
[----:B------:R0:W-:Y:S04]  /*17aee0*/  @P2 STG.E.U8 desc[UR32][R12.64], R3 ;  /* 0x000000030c002986 */ /* 0x0001e8000c101120 */
[----:B0-----:R-:W2:Y:S01]  /*17aef0*/  LDL.LU.64 R12, [R1+0x27f0] ;  /* 0x0027f000010c7983 */ /* 0x001ea20000300a00 */
[----:B------:R-:W-:-:S03]  /*17af00*/  PRMT R3, R52, 0x7772, RZ ;  /* 0x0000777234037816 */ /* 0x000fc600000000ff */
[----:B------:R-:W2:Y:S04]  /*17af10*/  LDL.LU R29, [R1+0x2ac4] ;  /* 0x002ac400011d7983 */ /* 0x000ea80000300800 */
[----:B------:R0:W-:Y:S02]  /*17af20*/  @P3 STG.E.U8 desc[UR32][R16.64], R3 ;  /* 0x0000000310003986 */ /* 0x0001e4000c101120 */
[----:B0-----:R-:W-:-:S05]  /*17af30*/  PRMT R3, R52, 0x7773, RZ ;  /* 0x0000777334037816 */ /* 0x001fca00000000ff */
[----:B---3--:R0:W-:Y:S04]  /*17af40*/  @P4 STG.E.U8 desc[UR32][R54.64], R3 ;  /* 0x0000000336004986 */ /* 0x0081e8000c101120 */
[----:B0-----:R-:W3:Y:S04]  /*17af50*/  LDL.LU.64 R54, [R1+0x27e8] ;  /* 0x0027e80001367983 */ /* 0x001ee80000300a00 */
[----:B------:R-:W3:Y:S04]  /*17af60*/  LDL.LU R49, [R1+0x294] ;  /* 0x0002940001317983 */ /* 0x000ee80000300800 */
[----:B------:R-:W3:Y:S01]  /*17af70*/  LDL.LU.64 R52, [R1+0x27d8] ;  /* 0x0027d80001347983 */ /* 0x000ee20000300a00 */
[----:B------:R-:W-:-:S02]  /*17af80*/  LOP3.LUT P6, RZ, R2, 0x20000, RZ, 0xc0, !PT ;  /* 0x0002000002ff7812 */ /* 0x000fc400078cc0ff */
[C---:B------:R-:W-:Y:S02]  /*17af90*/  LOP3.LUT P5, RZ, R2.reuse, 0x4000, RZ, 0xc0, !PT ;  /* 0x0000400002ff7812 */ /* 0x040fe400078ac0ff */
[----:B------:R-:W-:-:S09]  /*17afa0*/  LOP3.LUT R2, R2, 0xbfffffff, RZ, 0xc0, !PT ;  /* 0xbfffffff02027812 */ /* 0x000fd200078ec0ff */
[----:B------:R-:W-:-:S04]  /*17afb0*/  @P6 LOP3.LUT R2, R2, 0x40000000, RZ, 0xfc, !PT ;  /* 0x4000000002026812 */ /* 0x000fc800078efcff */
[C---:B------:R-:W-:Y:S02]  /*17afc0*/  LOP3.LUT P6, RZ, R2.reuse, 0x10000, RZ, 0xc0, !PT ;  /* 0x0001000002ff7812 */ /* 0x040fe400078cc0ff */
[----:B------:R-:W-:-:S11]  /*17afd0*/  LOP3.LUT R2, R2, 0x7fffffff, RZ, 0xc0, !PT ;  /* 0x7fffffff02027812 */ /* 0x000fd600078ec0ff */
[----:B------:R-:W-:-:S04]  /*17afe0*/  @P6 LOP3.LUT R2, R2, 0x80000000, RZ, 0xfc, !PT ;  /* 0x8000000002026812 */ /* 0x000fc800078efcff */
[C---:B------:R-:W-:Y:S02]  /*17aff0*/  LOP3.LUT P0, RZ, R2.reuse, 0x200000, RZ, 0xc0, !PT ;  /* 0x0020000002ff7812 */ /* 0x040fe4000780c0ff */
[C---:B------:R-:W-:Y:S02]  /*17b000*/  LOP3.LUT P6, RZ, R2.reuse, 0x8000, RZ, 0xc0, !PT ;  /* 0x0000800002ff7812 */ /* 0x040fe400078cc0ff */
[----:B------:R-:W-:-:S09]  /*17b010*/  LOP3.LUT R2, R2, 0xf7ffffff, RZ, 0xc0, !PT ;  /* 0xf7ffffff02027812 */ /* 0x000fd200078ec0ff */
[----:B------:R-:W-:-:S04]  /*17b020*/  @P0 LOP3.LUT R2, R2, 0x8000000, RZ, 0xfc, !PT ;  /* 0x0800000002020812 */ /* 0x000fc800078efcff */
[C---:B------:R-:W-:Y:S02]  /*17b030*/  LOP3.LUT P0, RZ, R2.reuse, 0x100000, RZ, 0xc0, !PT ;  /* 0x0010000002ff7812 */ /* 0x040fe4000780c0ff */
[----:B------:R-:W-:Y:S02]  /*17b040*/  LOP3.LUT R2, R2, 0xefffffff, RZ, 0xc0, !PT ;  /* 0xefffffff02027812 */ /* 0x000fe400078ec0ff */
[----:B----4-:R-:W-:-:S09]  /*17b050*/  PRMT R3, R59, 0x7770, RZ ;  /* 0x000077703b037816 */ /* 0x010fd200000000ff */
[----:B------:R-:W-:-:S04]  /*17b060*/  @P0 LOP3.LUT R2, R2, 0x10000000, RZ, 0xfc, !PT ;  /* 0x1000000002020812 */ /* 0x000fc800078efcff */
[C---:B------:R-:W-:Y:S01]  /*17b070*/  LOP3.LUT P0, RZ, R2.reuse, 0x80000, RZ, 0xc0, !PT ;  /* 0x0008000002ff7812 */ /* 0x040fe2000780c0ff */
[----:B------:R0:W-:Y:S01]  /*17b080*/  @P5 STG.E.U8 desc[UR32][R56.64], R3 ;  /* 0x0000000338005986 */ /* 0x0001e2000c101120 */
[----:B------:R-:W-:Y:S02]  /*17b090*/  LOP3.LUT R2, R2, 0xdfffffff, RZ, 0xc0, !PT ;  /* 0xdfffffff02027812 */ /* 0x000fe400078ec0ff */
[----:B0-----:R-:W-:Y:S01]  /*17b0a0*/  PRMT R3, R59, 0x7771, RZ ;  /* 0x000077713b037816 */ /* 0x001fe200000000ff */
[----:B------:R-:W4:Y:S08]  /*17b0b0*/  LDL.LU.64 R56, [R1+0x27d0] ;  /* 0x0027d00001387983 */ /* 0x000f300000300a00 */
[----:B------:R-:W-:Y:S01]  /*17b0c0*/  @P0 LOP3.LUT R2, R2, 0x20000000, RZ, 0xfc, !PT ;  /* 0x2000000002020812 */ /* 0x000fe200078efcff */
[----:B------:R0:W-:Y:S03]  /*17b0d0*/  @P6 STG.E.U8 desc[UR32][R8.64], R3 ;  /* 0x0000000308006986 */ /* 0x0001e6000c101120 */
[----:B------:R-:W-:-:S02]  /*17b0e0*/  LOP3.LUT P6, RZ, R2, 0x80000000, RZ, 0xc0, !PT ;  /* 0x8000000002ff7812 */ /* 0x000fc400078cc0ff */
[----:B0-----:R-:W-:-:S11]  /*17b0f0*/  PRMT R3, R59, 0x7772, RZ ;  /* 0x000077723b037816 */ /* 0x001fd600000000ff */
[----:B------:R0:W-:Y:S01]  /*17b100*/  @P6 STG.E.U8 desc[UR32][R50.64], R3 ;  /* 0x0000000332006986 */ /* 0x0001e2000c101120 */
[C---:B------:R-:W-:Y:S02]  /*17b110*/  LOP3.LUT P6, RZ, R2.reuse, 0x40000000, RZ, 0xc0, !PT ;  /* 0x4000000002ff7812 */ /* 0x040fe400078cc0ff */
[----:B------:R-:W-:Y:S02]  /*17b120*/  LOP3.LUT P0, RZ, R2, 0x40000, RZ, 0xc0, !PT ;  /* 0x0004000002ff7812 */ /* 0x000fe4000780c0ff */
[C---:B------:R-:W-:Y:S02]  /*17b130*/  LOP3.LUT P5, RZ, R0.reuse, 0x4000, RZ, 0xc0, !PT ;  /* 0x0000400000ff7812 */ /* 0x040fe400078ac0ff */
[----:B0-----:R-:W-:Y:S01]  /*17b140*/  PRMT R3, R59, 0x7773, RZ ;  /* 0x000077733b037816 */ /* 0x001fe200000000ff */
[----:B------:R-:W4:Y:S06]  /*17b150*/  LDL.LU.64 R50, [R1+0x27e0] ;  /* 0x0027e00001327983 */ /* 0x000f2c0000300a00 */
[----:B--2---:R0:W-:Y:S01]  /*17b160*/  @P6 STG.E.U8 desc[UR32][R10.64], R3 ;  /* 0x000000030a006986 */ /* 0x0041e2000c101120 */
[----:B------:R-:W-:-:S02]  /*17b170*/  LOP3.LUT P6, RZ, R0, 0x8000, RZ, 0xc0, !PT ;  /* 0x0000800000ff7812 */ /* 0x000fc400078cc0ff */
[----:B------:R-:W-:Y:S01]  /*17b180*/  PRMT R0, R58, 0x7770, RZ ;  /* 0x000077703a007816 */ /* 0x000fe200000000ff */
[----:B0-----:R-:W2:Y:S04]  /*17b190*/  LDL.LU.64 R10, [R1+0x27c0] ;  /* 0x0027c000010a7983 */ /* 0x001ea80000300a00 */
[----:B------:R-:W2:Y:S04]  /*17b1a0*/  LDL.LU R44, [R1+0x2fe0] ;  /* 0x002fe000012c7983 */ /* 0x000ea80000300800 */
[----:B------:R-:W2:Y:S04]  /*17b1b0*/  LDL.LU R59, [R1+0x284] ;  /* 0x00028400013b7983 */ /* 0x000ea80000300800 */
[----:B------:R-:W2:Y:S04]  /*17b1c0*/  LDL.LU.64 R16, [R1+0x27c8] ;  /* 0x0027c80001107983 */ /* 0x000ea80000300a00 */
[----:B------:R0:W-:Y:S01]  /*17b1d0*/  @P0 STG.E.U8 desc[UR32][R14.64], R0 ;  /* 0x000000000e000986 */ /* 0x0001e2000c101120 */
[----:B------:R-:W-:-:S02]  /*17b1e0*/  LOP3.LUT P0, RZ, R2, 0x20000000, RZ, 0xc0, !PT ;  /* 0x2000000002ff7812 */ /* 0x000fc4000780c0ff */
[----:B0-----:R-:W-:-:S11]  /*17b1f0*/  PRMT R0, R58, 0x7771, RZ ;  /* 0x000077713a007816 */ /* 0x001fd600000000ff */
[----:B------:R0:W-:Y:S01]  /*17b200*/  @P0 STG.E.U8 desc[UR32][R12.64], R0 ;  /* 0x000000000c000986 */ /* 0x0001e2000c101120 */
[----:B------:R-:W-:Y:S02]  /*17b210*/  LOP3.LUT P0, RZ, R2, 0x10000000, RZ, 0xc0, !PT ;  /* 0x1000000002ff7812 */ /* 0x000fe4000780c0ff */
[----:B0-----:R-:W-:Y:S01]  /*17b220*/  PRMT R0, R58, 0x7772, RZ ;  /* 0x000077723a007816 */ /* 0x001fe200000000ff */
[----:B------:R-:W2:Y:S04]  /*17b230*/  LDL.LU.64 R12, [R1+0x27b8] ;  /* 0x0027b800010c7983 */ /* 0x000ea80000300a00 */
[----:B------:R-:W2:Y:S06]  /*17b240*/  LDL.LU R15, [R1+0x2fdc] ;  /* 0x002fdc00010f7983 */ /* 0x000eac0000300800 */
[----:B---3--:R0:W-:Y:S01]  /*17b250*/  @P0 STG.E.U8 desc[UR32][R54.64], R0 ;  /* 0x0000000036000986 */ /* 0x0081e2000c101120 */
[----:B------:R-:W-:-:S02]  /*17b260*/  LOP3.LUT P0, RZ, R2, 0x8000000, RZ, 0xc0, !PT ;  /* 0x0800000002ff7812 */ /* 0x000fc4000780c0ff */
[----:B0-----:R-:W-:Y:S01]  /*17b270*/  PRMT R0, R58, 0x7773, RZ ;  /* 0x000077733a007816 */ /* 0x001fe200000000ff */
[----:B------:R-:W3:Y:S10]  /*17b280*/  LDL.LU R54, [R1+0x3014] ;  /* 0x0030140001367983 */ /* 0x000ef40000300800 */
[----:B------:R0:W-:Y:S04]  /*17b290*/  @P0 STG.E.U8 desc[UR32][R52.64], R0 ;  /* 0x0000000034000986 */ /* 0x0001e8000c101120 */
[----:B0-----:R-:W3:Y:S01]  /*17b2a0*/  LDL.LU.64 R52, [R1+0x27b0] ;  /* 0x0027b00001347983 */ /* 0x001ee20000300a00 */
[----:B------:R-:W-:-:S02]  /*17b2b0*/  LOP3.LUT P1, RZ, R2, 0x400000, RZ, 0xc0, !PT ;  /* 0x0040000002ff7812 */ /* 0x000fc4000782c0ff */
[C---:B------:R-:W-:Y:S02]  /*17b2c0*/  LOP3.LUT P2, RZ, R2.reuse, 0x800000, RZ, 0xc0, !PT ;  /* 0x0080000002ff7812 */ /* 0x040fe4000784c0ff */
[C---:B------:R-:W-:Y:S02]  /*17b2d0*/  LOP3.LUT P3, RZ, R2.reuse, 0x1000000, RZ, 0xc0, !PT ;  /* 0x0100000002ff7812 */ /* 0x040fe4000786c0ff */
[C---:B------:R-:W-:Y:S02]  /*17b2e0*/  LOP3.LUT P4, RZ, R2.reuse, 0x2000000, RZ, 0xc0, !PT ;  /* 0x0200000002ff7812 */ /* 0x040fe4000788c0ff */
[----:B------:R-:W-:Y:S02]  /*17b2f0*/  LOP3.LUT P0, RZ, R2, 0x4000000, RZ, 0xc0, !PT ;  /* 0x0400000002ff7812 */ /* 0x000fe4000780c0ff */
[C---:B------:R-:W-:Y:S02]  /*17b300*/  PRMT R2, R49.reuse, 0x7770, RZ ;  /* 0x0000777031027816 */ /* 0x040fe400000000ff */
[----:B------:R-:W-:Y:S01]  /*17b310*/  PRMT R3, R49, 0x7771, RZ ;  /* 0x0000777131037816 */ /* 0x000fe200000000ff */
[----:B------:R-:W-:-:S02]  /*17b320*/  VIADD R0, R29, 0x2c ;  /* 0x0000002c1d007836 */ /* 0x000fc40000000000 */
[----:B----4-:R0:W-:Y:S03]  /*17b330*/  @P1 STG.E.U8 desc[UR32][R56.64], R2 ;  /* 0x0000000238001986 */ /* 0x0101e6000c101120 */
[----:B------:R-:W-:Y:S01]  /*17b340*/  ISETP.GE.AND P1, PT, R0, UR23, PT ;  /* 0x0000001700007c0c */ /* 0x000fe2000bf26270 */
[----:B------:R-:W-:Y:S01]  /*17b350*/  VIADD R0, R29, 0x2d ;  /* 0x0000002d1d007836 */ /* 0x000fe20000000000 */
[----:B------:R-:W-:Y:S01]  /*17b360*/  ULDC.64 UR22, c[0x0][0x228] ;  /* 0x00008a0000167ab9 */ /* 0x000fe20000000a00 */
[----:B0-----:R-:W4:Y:S01]  /*17b370*/  LDL.LU.64 R56, [R1+0x27a8] ;  /* 0x0027a80001387983 */ /* 0x001f220000300a00 */
[----:B------:R-:W-:-:S03]  /*17b380*/  PRMT R2, R49, 0x7772, RZ ;  /* 0x0000777231027816 */ /* 0x000fc600000000ff */
[----:B------:R-:W4:Y:S04]  /*17b390*/  LDL.LU R58, [R1+0x274] ;  /* 0x00027400013a7983 */ /* 0x000f280000300800 */
[----:B------:R-:W4:Y:S04]  /*17b3a0*/  LDL.LU R55, [R1+0x3010] ;  /* 0x0030100001377983 */ /* 0x000f280000300800 */
[----:B------:R-:W4:Y:S04]  /*17b3b0*/  LDL.LU R36, [R1+0x300c] ;  /* 0x00300c0001247983 */ /* 0x000f280000300800 */
[----:B------:R-:W4:Y:S04]  /*17b3c0*/  LDL.LU.64 R8, [R1+0x27a0] ;  /* 0x0027a00001087983 */ /* 0x000f280000300a00 */
[----:B------:R0:W-:Y:S01]  /*17b3d0*/  @P2 STG.E.U8 desc[UR32][R50.64], R3 ;  /* 0x0000000332002986 */ /* 0x0001e2000c101120 */
[----:B------:R-:W-:Y:S01]  /*17b3e0*/  ISETP.GE.AND P2, PT, R0, UR21, PT ;  /* 0x0000001500007c0c */ /* 0x000fe2000bf46270 */
[----:B------:R-:W-:-:S02]  /*17b3f0*/  ULDC.64 UR20, c[0x0][0x228] ;  /* 0x00008a0000147ab9 */ /* 0x000fc40000000a00 */
[----:B0-----:R-:W4:Y:S04]  /*17b400*/  LDL.LU.64 R50, [R1+0x2798] ;  /* 0x0027980001327983 */ /* 0x001f280000300a00 */
[----:B--2---:R0:W-:Y:S04]  /*17b410*/  @P3 STG.E.U8 desc[UR32][R10.64], R2 ;  /* 0x000000020a003986 */ /* 0x0041e8000c101120 */
[----:B------:R-:W2:Y:S04]  /*17b420*/  LDL.LU R28, [R1+0x3008] ;  /* 0x00300800011c7983 */ /* 0x000ea80000300800 */
[----:B0-----:R-:W2:Y:S01]  /*17b430*/  LDL.LU R11, [R1+0x3004] ;  /* 0x00300400010b7983 */ /* 0x001ea20000300800 */
[----:B------:R-:W-:-:S02]  /*17b440*/  PRMT R2, R49, 0x7773, RZ ;  /* 0x0000777331027816 */ /* 0x000fc400000000ff */
[C---:B------:R-:W-:Y:S01]  /*17b450*/  PRMT R0, R59.reuse, 0x7770, RZ ;  /* 0x000077703b007816 */ /* 0x040fe200000000ff */
[----:B------:R-:W2:Y:S04]  /*17b460*/  LDL.LU.64 R32, [R1+0x2790] ;  /* 0x0027900001207983 */ /* 0x000ea80000300a00 */
[----:B------:R0:W-:Y:S04]  /*17b470*/  @P4 STG.E.U8 desc[UR32][R16.64], R2 ;  /* 0x0000000210004986 */ /* 0x0001e8000c101120 */
[----:B0-----:R-:W2:Y:S01]  /*17b480*/  LDL.LU.64 R16, [R1+0x2788] ;  /* 0x0027880001107983 */ /* 0x001ea20000300a00 */
[----:B------:R-:W-:-:S03]  /*17b490*/  PRMT R2, R59, 0x7771, RZ ;  /* 0x000077713b027816 */ /* 0x000fc600000000ff */
[----:B------:R-:W2:Y:S04]  /*17b4a0*/  LDL.LU R49, [R1+0x2ffc] ;  /* 0x002ffc0001317983 */ /* 0x000ea80000300800 */
[----:B------:R-:W2:Y:S04]  /*17b4b0*/  LDL.LU R10, [R1+0x264] ;  /* 0x00026400010a7983 */ /* 0x000ea80000300800 */
[----:B------:R-:W2:Y:S04]  /*17b4c0*/  LDL.LU.64 R24, [R1+0x2780] ;  /* 0x0027800001187983 */ /* 0x000ea80000300a00 */
[----:B------:R-:W-:Y:S04]  /*17b4d0*/  @P5 STG.E.U8 desc[UR32][R12.64], R0 ;  /* 0x000000000c005986 */ /* 0x000fe8000c101120 */
[----:B---3--:R0:W-:Y:S04]  /*17b4e0*/  @P6 STG.E.U8 desc[UR32][R52.64], R2 ;  /* 0x0000000234006986 */ /* 0x0081e8000c101120 */
[----:B0-----:R-:W3:Y:S01]  /*17b4f0*/  LDL.LU.64 R52, [R1+0x2778] ;  /* 0x0027780001347983 */ /* 0x001ee20000300a00 */
[----:B------:R-:W-:-:S02]  /*17b500*/  ISETP.LT.AND P3, PT, R44, UR42, !P0 ;  /* 0x0000002a2c007c0c */ /* 0x000fc4000c761270 */
[----:B------:R-:W-:Y:S01]  /*17b510*/  ISETP.LT.AND P5, PT, R15, UR40, !P0 ;  /* 0x000000280f007c0c */ /* 0x000fe2000c7a1270 */
[----:B------:R-:W3:Y:S01]  /*17b520*/  LDL.LU R13, [R1+0x2ff8] ;  /* 0x002ff800010d7983 */ /* 0x000ee20000300800 */
[----:B------:R-:W-:Y:S02]  /*17b530*/  ISETP.LT.AND P4, PT, R54, UR38, !P0 ;  /* 0x0000002636007c0c */ /* 0x000fe4000c781270 */
[C---:B------:R-:W-:Y:S02]  /*17b540*/  PRMT R0, R59.reuse, 0x7772, RZ ;  /* 0x000077723b007816 */ /* 0x040fe400000000ff */
[----:B------:R-:W-:-:S05]  /*17b550*/  PRMT R2, R59, 0x7773, RZ ;  /* 0x000077733b027816 */ /* 0x000fca00000000ff */
[----:B----4-:R0:W-:Y:S01]  /*17b560*/  @P3 STG.E.U8 desc[UR32][R56.64], R0 ;  /* 0x0000000038003986 */ /* 0x0101e2000c101120 */
[----:B------:R-:W-:Y:S02]  /*17b570*/  ISETP.LT.AND P6, PT, R55, UR36, !P0 ;  /* 0x0000002437007c0c */ /* 0x000fe4000c7c1270 */
[----:B0-----:R-:W-:Y:S01]  /*17b580*/  PRMT R0, R58, 0x7770, RZ ;  /* 0x000077703a007816 */ /* 0x001fe200000000ff */
[----:B------:R-:W4:Y:S01]  /*17b590*/  LDL.LU R56, [R1+0x2ff4] ;  /* 0x002ff40001387983 */ /* 0x000f220000300800 */
[----:B------:R-:W-:-:S03]  /*17b5a0*/  ISETP.LT.AND P3, PT, R36, UR34, !P0 ;  /* 0x0000002224007c0c */ /* 0x000fc6000c761270 */
[----:B------:R-:W4:Y:S04]  /*17b5b0*/  LDL.LU R57, [R1+0x2ff0] ;  /* 0x002ff00001397983 */ /* 0x000f280000300800 */
[----:B------:R0:W-:Y:S04]  /*17b5c0*/  @P5 STG.E.U8 desc[UR32][R8.64], R2 ;  /* 0x0000000208005986 */ /* 0x0001e8000c101120 */
[----:B------:R-:W4:Y:S04]  /*17b5d0*/  LDL.LU.64 R20, [R1+0x2770] ;  /* 0x0027700001147983 */ /* 0x000f280000300a00 */
[----:B0-----:R-:W4:Y:S01]  /*17b5e0*/  LDL.LU.64 R8, [R1+0x2760] ;  /* 0x0027600001087983 */ /* 0x001f220000300a00 */
[----:B------:R-:W-:-:S03]  /*17b5f0*/  PRMT R2, R58, 0x7771, RZ ;  /* 0x000077713a027816 */ /* 0x000fc600000000ff */
[----:B------:R0:W-:Y:S04]  /*17b600*/  @P4 STG.E.U8 desc[UR32][R50.64], R0 ;  /* 0x0000000032004986 */ /* 0x0001e8000c101120 */
[----:B------:R-:W4:Y:S01]  /*17b610*/  LDL.LU R59, [R1+0x2d4] ;  /* 0x0002d400013b7983 */ /* 0x000f220000300800 */
[----:B--2---:R-:W-:Y:S02]  /*17b620*/  ISETP.LT.AND P5, PT, R28, UR30, !P0 ;  /* 0x0000001e1c007c0c */ /* 0x004fe4000c7a1270 */
[----:B0-----:R-:W-:Y:S01]  /*17b630*/  PRMT R0, R58, 0x7772, RZ ;  /* 0x000077723a007816 */ /* 0x001fe200000000ff */
[----:B------:R-:W2:Y:S01]  /*17b640*/  LDL R51, [R1+0x2fe8] ;  /* 0x002fe80001337983 */ /* 0x000ea20000100800 */
[----:B------:R-:W-:-:S03]  /*17b650*/  ISETP.LT.AND P4, PT, R11, UR28, !P0 ;  /* 0x0000001c0b007c0c */ /* 0x000fc6000c781270 */
[----:B------:R0:W-:Y:S04]  /*17b660*/  @P6 STG.E.U8 desc[UR32][R32.64], R2 ;  /* 0x0000000220006986 */ /* 0x0001e8000c101120 */
[----:B0-----:R-:W2:Y:S01]  /*17b670*/  LDL.LU.64 R32, [R1+0x2768] ;  /* 0x0027680001207983 */ /* 0x001ea20000300a00 */
[----:B------:R-:W-:-:S03]  /*17b680*/  PRMT R2, R58, 0x7773, RZ ;  /* 0x000077733a027816 */ /* 0x000fc600000000ff */
[----:B------:R0:W-:Y:S04]  /*17b690*/  @P3 STG.E.U8 desc[UR32][R16.64], R0 ;  /* 0x0000000010003986 */ /* 0x0001e8000c101120 */
[----:B0-----:R-:W2:Y:S01]  /*17b6a0*/  LDL.LU.64 R16, [R1+0x2758] ;  /* 0x0027580001107983 */ /* 0x001ea20000300a00 */
[----:B------:R-:W-:-:S03]  /*17b6b0*/  PRMT R0, R10, 0x7770, RZ ;  /* 0x000077700a007816 */ /* 0x000fc600000000ff */
[----:B------:R-:W2:Y:S04]  /*17b6c0*/  LDL.LU R12, [R1+0x2fd4] ;  /* 0x002fd400010c7983 */ /* 0x000ea80000300800 */
[----:B------:R-:W-:Y:S04]  /*17b6d0*/  @P5 STG.E.U8 desc[UR32][R24.64], R2 ;  /* 0x0000000218005986 */ /* 0x000fe8000c101120 */
[----:B------:R-:W2:Y:S04]  /*17b6e0*/  LDL.LU R50, [R1+0x2fe4] ;  /* 0x002fe40001327983 */ /* 0x000ea80000300800 */
[----:B---3--:R0:W-:Y:S04]  /*17b6f0*/  @P4 STG.E.U8 desc[UR32][R52.64], R0 ;  /* 0x0000000034004986 */ /* 0x0081e8000c101120 */
[----:B0-----:R-:W3:Y:S01]  /*17b700*/  LDL.LU.64 R52, [R1+0x2750] ;  /* 0x0027500001347983 */ /* 0x001ee20000300a00 */
[----:B------:R-:W-:-:S02]  /*17b710*/  ISETP.LT.AND P6, PT, R61, UR26, !P0 ;  /* 0x0000001a3d007c0c */ /* 0x000fc4000c7c1270 */
[----:B------:R-:W-:Y:S01]  /*17b720*/  ISETP.LT.AND P3, PT, R49, UR24, !P0 ;  /* 0x0000001831007c0c */ /* 0x000fe2000c761270 */
[----:B------:R-:W3:Y:S01]  /*17b730*/  LDL.LU.64 R24, [R1+0x2740] ;  /* 0x0027400001187983 */ /* 0x000ee20000300a00 */
[C---:B------:R-:W-:Y:S02]  /*17b740*/  PRMT R2, R10.reuse, 0x7771, RZ ;  /* 0x000077710a027816 */ /* 0x040fe400000000ff */
[----:B------:R-:W-:Y:S01]  /*17b750*/  ISETP.LT.AND P5, PT, R13, UR22, !P0 ;  /* 0x000000160d007c0c */ /* 0x000fe2000c7a1270 */
[----:B------:R-:W3:Y:S01]  /*17b760*/  LDL.LU R58, [R1+0x2c8] ;  /* 0x0002c800013a7983 */ /* 0x000ee20000300800 */
[C---:B------:R-:W-:Y:S02]  /*17b770*/  PRMT R0, R10.reuse, 0x7772, RZ ;  /* 0x000077720a007816 */ /* 0x040fe400000000ff */
[----:B------:R-:W-:Y:S02]  /*17b780*/  PRMT R3, R10, 0x7773, RZ ;  /* 0x000077730a037816 */ /* 0x000fe400000000ff */
[----:B----4-:R-:W-:Y:S01]  /*17b790*/  ISETP.LT.AND P4, PT, R56, UR20, !P0 ;  /* 0x0000001438007c0c */ /* 0x010fe2000c781270 */
[----:B------:R0:W-:Y:S04]  /*17b7a0*/  @P6 STG.E.U8 desc[UR32][R20.64], R2 ;  /* 0x0000000214006986 */ /* 0x0001e8000c101120 */
[----:B------:R1:W-:Y:S01]  /*17b7b0*/  @P3 STG.E.U8 desc[UR32][R8.64], R0 ;  /* 0x0000000008003986 */ /* 0x0003e2000c101120 */
[----:B------:R-:W-:-:S03]  /*17b7c0*/  ISETP.LT.AND P3, PT, R57, UR18, !P0 ;  /* 0x0000001239007c0c */ /* 0x000fc6000c761270 */
[----:B0-----:R-:W4:Y:S01]  /*17b7d0*/  LDL.LU.64 R20, [R1+0x2748] ;  /* 0x0027480001147983 */ /* 0x001f220000300a00 */
[----:B------:R-:W-:-:S03]  /*17b7e0*/  PRMT R2, R59, 0x7770, RZ ;  /* 0x000077703b027816 */ /* 0x000fc600000000ff */
[----:B-1----:R-:W4:Y:S04]  /*17b7f0*/  LDL.LU.64 R8, [R1+0x2738] ;  /* 0x0027380001087983 */ /* 0x002f280000300a00 */
[----:B------:R-:W4:Y:S04]  /*17b800*/  LDL.LU.64 R18, [R1+0x2730] ;  /* 0x0027300001127983 */ /* 0x000f280000300a00 */
[----:B--2---:R-:W-:Y:S04]  /*17b810*/  @P5 STG.E.U8 desc[UR32][R32.64], R3 ;  /* 0x0000000320005986 */ /* 0x004fe8000c101120 */
[----:B------:R0:W-:Y:S02]  /*17b820*/  @P4 STG.E.U8 desc[UR32][R16.64], R2 ;  /* 0x0000000210004986 */ /* 0x0001e4000c101120 */
[----:B0-----:R-:W-:-:S02]  /*17b830*/  PRMT R2, R59, 0x7771, RZ ;  /* 0x000077713b027816 */ /* 0x001fc400000000ff */
[----:B------:R-:W2:Y:S04]  /*17b840*/  LDL.LU.64 R16, [R1+0x2728] ;  /* 0x0027280001107983 */ /* 0x000ea80000300a00 */
[----:B------:R-:W2:Y:S04]  /*17b850*/  LDL.LU R10, [R1+0x2b8] ;  /* 0x0002b800010a7983 */ /* 0x000ea80000300800 */
[----:B---3--:R0:W-:Y:S04]  /*17b860*/  @P3 STG.E.U8 desc[UR32][R52.64], R2 ;  /* 0x0000000234003986 */ /* 0x0081e8000c101120 */
[----:B0-----:R-:W3:Y:S01]  /*17b870*/  LDL.LU.64 R52, [R1+0x2720] ;  /* 0x0027200001347983 */ /* 0x001ee20000300a00 */
[----:B------:R-:W-:Y:S01]  /*17b880*/  VIADD R0, R29, 0x2e ;  /* 0x0000002e1d007836 */ /* 0x000fe20000000000 */
[----:B------:R-:W-:Y:S01]  /*17b890*/  ISETP.LT.AND P6, PT, R60, UR4, !P0 ;  /* 0x000000043c007c0c */ /* 0x000fe2000c7c1270 */
[----:B------:R-:W-:Y:S01]  /*17b8a0*/  ULDC UR4, c[0x0][0x228] ;  /* 0x00008a0000047ab9 */ /* 0x000fe20000000800 */
[----:B------:R-:W-:Y:S01]  /*17b8b0*/  PRMT R2, R59, 0x7773, RZ ;  /* 0x000077733b027816 */ /* 0x000fe200000000ff */
[----:B------:R-:W3:Y:S01]  /*17b8c0*/  LDL.LU.64 R40, [R1+0x2718] ;  /* 0x0027180001287983 */ /* 0x000ee20000300a00 */
[----:B------:R-:W-:Y:S01]  /*17b8d0*/  ISETP.GE.AND P5, PT, R0, UR5, PT ;  /* 0x0000000500007c0c */ /* 0x000fe2000bfa6270 */
[----:B------:R-:W-:Y:S01]  /*17b8e0*/  ULDC UR5, c[0x0][0x228] ;  /* 0x00008a0000057ab9 */ /* 0x000fe20000000800 */
[----:B------:R-:W-:Y:S01]  /*17b8f0*/  ISETP.LT.AND P0, PT, R51, UR4, !P0 ;  /* 0x0000000433007c0c */ /* 0x000fe2000c701270 */
[----:B------:R-:W-:Y:S01]  /*17b900*/  ULDC UR4, c[0x0][0x228] ;  /* 0x00008a0000047ab9 */ /* 0x000fe20000000800 */
[----:B------:R-:W-:Y:S01]  /*17b910*/  ISETP.LT.AND P4, PT, R12, UR5, !P1 ;  /* 0x000000050c007c0c */ /* 0x000fe2000cf81270 */
[----:B------:R-:W-:Y:S01]  /*17b920*/  ULDC UR5, c[0x0][0x228] ;  /* 0x00008a0000057ab9 */ /* 0x000fe20000000800 */
[----:B------:R-:W-:Y:S01]  /*17b930*/  PRMT R0, R59, 0x7772, RZ ;  /* 0x000077723b007816 */ /* 0x000fe200000000ff */
[----:B------:R-:W3:Y:S04]  /*17b940*/  LDL.LU.64 R32, [R1+0x2710] ;  /* 0x0027100001207983 */ /* 0x000ee80000300a00 */
[----:B------:R0:W-:Y:S01]  /*17b950*/  @P6 STG.E.U8 desc[UR32][R24.64], R0 ;  /* 0x0000000018006986 */ /* 0x0001e2000c101120 */
[----:B------:R-:W-:Y:S01]  /*17b960*/  ISETP.LT.AND P6, PT, R50, UR4, !P1 ;  /* 0x0000000432007c0c */ /* 0x000fe2000cfc1270 */
[----:B------:R-:W-:Y:S01]  /*17b970*/  ULDC UR4, c[0x0][0x228] ;  /* 0x00008a0000047ab9 */ /* 0x000fe20000000800 */
[----:B------:R-:W-:Y:S01]  /*17b980*/  ISETP.LT.AND P3, PT, R44, UR5, !P1 ;  /* 0x000000052c007c0c */ /* 0x000fe2000cf61270 */
[----:B------:R-:W-:Y:S01]  /*17b990*/  ULDC UR5, c[0x0][0x228] ;  /* 0x00008a0000057ab9 */ /* 0x000fe20000000800 */
[----:B0-----:R-:W-:Y:S01]  /*17b9a0*/  PRMT R0, R58, 0x7770, RZ ;  /* 0x000077703a007816 */ /* 0x001fe200000000ff */
[----:B------:R-:W3:Y:S04]  /*17b9b0*/  LDL.LU.64 R24, [R1+0x2708] ;  /* 0x0027080001187983 */ /* 0x000ee80000300a00 */
[----:B----4-:R0:W-:Y:S04]  /*17b9c0*/  @P0 STG.E.U8 desc[UR32][R20.64], R2 ;  /* 0x0000000214000986 */ /* 0x0101e8000c101120 */
[----:B------:R1:W-:Y:S01]  /*17b9d0*/  @P4 STG.E.U8 desc[UR32][R8.64], R0 ;  /* 0x0000000008004986 */ /* 0x0003e2000c101120 */
[----:B------:R-:W-:Y:S01]  /*17b9e0*/  ISETP.LT.AND P4, PT, R15, UR4, !P1 ;  /* 0x000000040f007c0c */ /* 0x000fe2000cf81270 */
[----:B------:R-:W-:-:S02]  /*17b9f0*/  ULDC UR4, c[0x0][0x228] ;  /* 0x00008a0000047ab9 */ /* 0x000fc40000000800 */
[----:B0-----:R-:W4:Y:S01]  /*17ba00*/  LDL.LU.64 R20, [R1+0x2700] ;  /* 0x0027000001147983 */ /* 0x001f220000300a00 */
[----:B------:R-:W-:-:S03]  /*17ba10*/  PRMT R2, R58, 0x7771, RZ ;  /* 0x000077713a027816 */ /* 0x000fc600000000ff */
[----:B-1----:R-:W4:Y:S04]  /*17ba20*/  LDL.LU.64 R8, [R1+0x26f8] ;  /* 0x0026f80001087983 */ /* 0x002f280000300a00 */
[----:B------:R-:W4:Y:S01]  /*17ba30*/  LDL.LU R59, [R1+0x2a8] ;  /* 0x0002a800013b7983 */ /* 0x000f220000300800 */
[----:B------:R-:W-:-:S03]  /*17ba40*/  PRMT R0, R58, 0x7772, RZ ;  /* 0x000077723a007816 */ /* 0x000fc600000000ff */
[----:B------:R0:W-:Y:S02]  /*17ba50*/  @P6 STG.E.U8 desc[UR32][R18.64], R2 ;  /* 0x0000000212006986 */ /* 0x0001e4000c101120 */
[----:B0-----:R-:W-:Y:S02]  /*17ba60*/  PRMT R2, R58, 0x7773, RZ ;  /* 0x000077733a027816 */ /* 0x001fe400000000ff */
[----:B--2---:R0:W-:Y:S04]  /*17ba70*/  @P3 STG.E.U8 desc[UR32][R16.64], R0 ;  /* 0x0000000010003986 */ /* 0x0041e8000c101120 */
[----:B0-----:R-:W2:Y:S04]  /*17ba80*/  LDL.LU.64 R16, [R1+0x26f0] ;  /* 0x0026f00001107983 */ /* 0x001ea80000300a00 */
[----:B---3--:R0:W-:Y:S04]  /*17ba90*/  @P4 STG.E.U8 desc[UR32][R52.64], R2 ;  /* 0x0000000234004986 */ /* 0x0081e8000c101120 */
[----:B0-----:R-:W3:Y:S01]  /*17baa0*/  LDL.LU.64 R52, [R1+0x26e0] ;  /* 0x0026e00001347983 */ /* 0x001ee20000300a00 */
[----:B------:R-:W-:Y:S01]  /*17bab0*/  ISETP.LT.AND P0, PT, R54, UR5, !P1 ;  /* 0x0000000536007c0c */ /* 0x000fe2000cf01270 */
[----:B------:R-:W-:Y:S01]  /*17bac0*/  ULDC UR5, c[0x0][0x228] ;  /* 0x00008a0000057ab9 */ /* 0x000fe20000000800 */
[----:B------:R-:W-:Y:S01]  /*17bad0*/  ISETP.LT.AND P6, PT, R55, UR4, !P1 ;  /* 0x0000000437007c0c */ /* 0x000fe2000cfc1270 */
[----:B------:R-:W-:Y:S01]  /*17bae0*/  ULDC UR4, c[0x0][0x228] ;  /* 0x00008a0000047ab9 */ /* 0x000fe20000000800 */
[----:B------:R-:W-:Y:S01]  /*17baf0*/  ISETP.LT.AND P3, PT, R36, UR5, !P1 ;  /* 0x0000000524007c0c */ /* 0x000fe2000cf61270 */
[----:B------:R-:W-:Y:S01]  /*17bb00*/  ULDC UR5, c[0x0][0x228] ;  /* 0x00008a0000057ab9 */ /* 0x000fe20000000800 */
[C---:B------:R-:W-:Y:S01]  /*17bb10*/  PRMT R0, R10.reuse, 0x7770, RZ ;  /* 0x000077700a007816 */ /* 0x040fe200000000ff */
[----:B------:R-:W3:Y:S01]  /*17bb20*/  LDL.LU R58, [R1+0x298] ;  /* 0x00029800013a7983 */ /* 0x000ee20000300800 */
[----:B------:R-:W-:-:S02]  /*17bb30*/  PRMT R2, R10, 0x7771, RZ ;  /* 0x000077710a027816 */ /* 0x000fc400000000ff */
[----:B------:R-:W-:Y:S01]  /*17bb40*/  ISETP.LT.AND P4, PT, R28, UR4, !P1 ;  /* 0x000000041c007c0c */ /* 0x000fe2000cf81270 */
[----:B------:R-:W-:Y:S02]  /*17bb50*/  ULDC UR4, c[0x0][0x228] ;  /* 0x00008a0000047ab9 */ /* 0x000fe40000000800 */
[----:B------:R0:W-:Y:S01]  /*17bb60*/  @P0 STG.E.U8 desc[UR32][R40.64], R0 ;  /* 0x0000000028000986 */ /* 0x0001e2000c101120 */
[----:B------:R-:W-:Y:S01]  /*17bb70*/  ISETP.LT.AND P0, PT, R11, UR5, !P1 ;  /* 0x000000050b007c0c */ /* 0x000fe2000cf01270 */
[----:B------:R-:W-:Y:S02]  /*17bb80*/  ULDC UR5, c[0x0][0x228] ;  /* 0x00008a0000057ab9 */ /* 0x000fe40000000800 */
[----:B------:R1:W-:Y:S01]  /*17bb90*/  @P6 STG.E.U8 desc[UR32][R32.64], R2 ;  /* 0x0000000220006986 */ /* 0x0003e2000c101120 */
[----:B------:R-:W-:Y:S01]  /*17bba0*/  ISETP.LT.AND P6, PT, R61, UR4, !P1 ;  /* 0x000000043d007c0c */ /* 0x000fe2000cfc1270 */
[----:B------:R-:W-:Y:S01]  /*17bbb0*/  ULDC UR4, c[0x0][0x228] ;  /* 0x00008a0000047ab9 */ /* 0x000fe20000000800 */
[C---:B0-----:R-:W-:Y:S01]  /*17bbc0*/  PRMT R0, R10.reuse, 0x7772, RZ ;  /* 0x000077720a007816 */ /* 0x041fe200000000ff */
[----:B------:R-:W3:Y:S04]  /*17bbd0*/  LDL.LU.64 R40, [R1+0x26e8] ;  /* 0x0026e80001287983 */ /* 0x000ee80000300a00 */
[----:B-1----:R-:W3:Y:S01]  /*17bbe0*/  LDL.LU.64 R32, [R1+0x26d8] ;  /* 0x0026d80001207983 */ /* 0x002ee20000300a00 */
[----:B------:R-:W-:-:S03]  /*17bbf0*/  PRMT R2, R10, 0x7773, RZ ;  /* 0x000077730a027816 */ /* 0x000fc600000000ff */
[----:B------:R0:W-:Y:S01]  /*17bc00*/  @P3 STG.E.U8 desc[UR32][R24.64], R0 ;  /* 0x0000000018003986 */ /* 0x0001e2000c101120 */
[----:B------:R-:W-:Y:S01]  /*17bc10*/  ISETP.LT.AND P3, PT, R49, UR4, !P1 ;  /* 0x0000000431007c0c */ /* 0x000fe2000cf61270 */
[----:B------:R-:W-:Y:S02]  /*17bc20*/  ULDC UR4, c[0x0][0x228] ;  /* 0x00008a0000047ab9 */ /* 0x000fe40000000800 */
[----:B0-----:R-:W3:Y:S04]  /*17bc30*/  LDL.LU.64 R24, [R1+0x26d0] ;  /* 0x0026d00001187983 */ /* 0x001ee80000300a00 */
[----:B----4-:R0:W-:Y:S01]  /*17bc40*/  @P4 STG.E.U8 desc[UR32][R20.64], R2 ;  /* 0x0000000214004986 */ /* 0x0101e2000c101120 */
[----:B------:R-:W-:-:S03]  /*17bc50*/  PRMT R0, R59, 0x7770, RZ ;  /* 0x000077703b007816 */ /* 0x000fc600000000ff */
[----:B0-----:R-:W4:Y:S01]  /*17bc60*/  LDL.LU.64 R20, [R1+0x26c0] ;  /* 0x0026c00001147983 */ /* 0x001f220000300a00 */
[----:B------:R-:W-:-:S03]  /*17bc70*/  PRMT R2, R59, 0x7771, RZ ;  /* 0x000077713b027816 */ /* 0x000fc600000000ff */
[----:B------:R0:W-:Y:S02]  /*17bc80*/  @P0 STG.E.U8 desc[UR32][R8.64], R0 ;  /* 0x0000000008000986 */ /* 0x0001e4000c101120 */
[----:B0-----:R-:W-:Y:S02]  /*17bc90*/  PRMT R0, R59, 0x7772, RZ ;  /* 0x000077723b007816 */ /* 0x001fe400000000ff */
[----:B------:R-:W4:Y:S04]  /*17bca0*/  LDL.LU R9, [R1+0x288] ;  /* 0x0002880001097983 */ /* 0x000f280000300800 */
        /* <DEDUP_REMOVED lines=9> */
[----:B------:R-:W3:Y:S01]  /*17bd40*/  LDL.LU.64 R6, [R1+0x26b0] ;  /* 0x0026b00001067983 */ /* 0x000ee20000300a00 */
[----:B------:R-:W-:Y:S01]  /*17bd50*/  PRMT R2, R59, 0x7773, RZ ;  /* 0x000077733b027816 */ /* 0x000fe200000000ff */
[----:B------:R-:W-:Y:S01]  /*17bd60*/  ULDC UR4, c[0x0][0x228] ;  /* 0x00008a0000047ab9 */ /* 0x000fe20000000800 */
[----:B------:R-:W-:Y:S01]  /*17bd70*/  PRMT R0, R58, 0x7770, RZ ;  /* 0x000077703a007816 */ /* 0x000fe200000000ff */
[----:B------:R-:W3:Y:S01]  /*17bd80*/  LDL.LU.64 R18, [R1+0x26a8] ;  /* 0x0026a80001127983 */ /* 0x000ee20000300a00 */
[----:B------:R-:W-:Y:S01]  /*17bd90*/  ISETP.LT.AND P3, PT, R60, UR5, !P1 ;  /* 0x000000053c007c0c */ /* 0x000fe2000cf61270 */
[----:B------:R-:W-:Y:S01]  /*17bda0*/  ULDC UR5, c[0x0][0x228] ;  /* 0x00008a0000057ab9 */ /* 0x000fe20000000800 */
[----:B------:R-:W-:Y:S01]  /*17bdb0*/  ISETP.LT.AND P1, PT, R51, UR4, !P1 ;  /* 0x0000000433007c0c */ /* 0x000fe2000cf21270 */
[----:B------:R-:W-:Y:S01]  /*17bdc0*/  ULDC UR4, c[0x0][0x228] ;  /* 0x00008a0000047ab9 */ /* 0x000fe20000000800 */
[----:B------:R0:W-:Y:S04]  /*17bdd0*/  @P0 STG.E.U8 desc[UR32][R40.64], R2 ;  /* 0x0000000228000986 */ /* 0x0001e8000c101120 */
[----:B------:R1:W-:Y:S01]  /*17bde0*/  @P4 STG.E.U8 desc[UR32][R32.64], R0 ;  /* 0x0000000020004986 */ /* 0x0003e2000c101120 */
[----:B------:R-:W-:Y:S01]  /*17bdf0*/  ISETP.LT.AND P4, PT, R12, UR5, !P2 ;  /* 0x000000050c007c0c */ /* 0x000fe2000d781270 */
[----:B------:R-:W-:Y:S01]  /*17be00*/  ULDC UR5, c[0x0][0x228] ;  /* 0x00008a0000057ab9 */ /* 0x000fe20000000800 */
[C---:B0-----:R-:W-:Y:S01]  /*17be10*/  PRMT R2, R58.reuse, 0x7771, RZ ;  /* 0x000077713a027816 */ /* 0x041fe200000000ff */
[----:B-1----:R-:W3:Y:S01]  /*17be20*/  LDL.LU.64 R32, [R1+0x26a0] ;  /* 0x0026a00001207983 */ /* 0x002ee20000300a00 */
[----:B------:R-:W-:-:S03]  /*17be30*/  PRMT R0, R58, 0x7772, RZ ;  /* 0x000077723a007816 */ /* 0x000fc600000000ff */
[----:B------:R-:W3:Y:S04]  /*17be40*/  LDL.LU R59, [R1+0x278] ;  /* 0x00027800013b7983 */ /* 0x000ee80000300800 */
[----:B------:R0:W-:Y:S04]  /*17be50*/  @P6 STG.E.U8 desc[UR32][R24.64], R2 ;  /* 0x0000000218006986 */ /* 0x0001e8000c101120 */
[----:B0-----:R-:W3:Y:S01]  /*17be60*/  LDL.LU.64 R24, [R1+0x2690] ;  /* 0x0026900001187983 */ /* 0x001ee20000300a00 */
[----:B------:R-:W-:-:S03]  /*17be70*/  PRMT R2, R58, 0x7773, RZ ;  /* 0x000077733a027816 */ /* 0x000fc600000000ff */
[----:B----4-:R0:W-:Y:S04]  /*17be80*/  @P3 STG.E.U8 desc[UR32][R20.64], R0 ;  /* 0x0000000014003986 */ /* 0x0101e8000c101120 */
[----:B0-----:R-:W4:Y:S04]  /*17be90*/  LDL.LU.64 R20, [R1+0x2698] ;  /* 0x0026980001147983 */ /* 0x001f280000300a00 */
[----:B------:R-:W4:Y:S01]  /*17bea0*/  LDL.LU.64 R40, [R1+0x2678] ;  /* 0x0026780001287983 */ /* 0x000f220000300a00 */
[----:B------:R-:W-:-:S03]  /*17beb0*/  PRMT R0, R9, 0x7770, RZ ;  /* 0x0000777009007816 */ /* 0x000fc600000000ff */
[----:B--2---:R0:W-:Y:S04]  /*17bec0*/  @P1 STG.E.U8 desc[UR32][R16.64], R2 ;  /* 0x0000000210001986 */ /* 0x0041e8000c101120 */
[----:B0-----:R-:W2:Y:S04]  /*17bed0*/  LDL.LU.64 R16, [R1+0x2670] ;  /* 0x0026700001107983 */ /* 0x001ea80000300a00 */
[----:B---3--:R0:W-:Y:S04]  /*17bee0*/  @P4 STG.E.U8 desc[UR32][R52.64], R0 ;  /* 0x0000000034004986 */ /* 0x0081e8000c101120 */
[----:B0-----:R-:W3:Y:S04]  /*17bef0*/  LDL.LU.64 R52, [R1+0x2658] ;  /* 0x0026580001347983 */ /* 0x001ee80000300a00 */
[----:B------:R-:W3:Y:S01]  /*17bf00*/  LDL.LU R58, [R1+0x268] ;  /* 0x00026800013a7983 */ /* 0x000ee20000300800 */
[----:B------:R-:W-:Y:S01]  /*17bf10*/  ISETP.LT.AND P6, PT, R50, UR4, !P2 ;  /* 0x0000000432007c0c */ /* 0x000fe2000d7c1270 */
[----:B------:R-:W-:Y:S01]  /*17bf20*/  ULDC UR4, c[0x0][0x228] ;  /* 0x00008a0000047ab9 */ /* 0x000fe20000000800 */
[----:B------:R-:W-:Y:S01]  /*17bf30*/  ISETP.LT.AND P3, PT, R44, UR5, !P2 ;  /* 0x000000052c007c0c */ /* 0x000fe2000d761270 */
[----:B------:R-:W-:Y:S01]  /*17bf40*/  ULDC UR5, c[0x0][0x228] ;  /* 0x00008a0000057ab9 */ /* 0x000fe20000000800 */
[----:B------:R-:W-:Y:S01]  /*17bf50*/  ISETP.LT.AND P4, PT, R15, UR4, !P2 ;  /* 0x000000040f007c0c */ /* 0x000fe2000d781270 */
[----:B------:R-:W-:Y:S01]  /*17bf60*/  ULDC UR4, c[0x0][0x228] ;  /* 0x00008a0000047ab9 */ /* 0x000fe20000000800 */
[----:B------:R-:W-:-:S02]  /*17bf70*/  PRMT R2, R9, 0x7771, RZ ;  /* 0x0000777109027816 */ /* 0x000fc400000000ff */
[----:B------:R-:W-:Y:S01]  /*17bf80*/  ISETP.LT.AND P1, PT, R54, UR4, !P2 ;  /* 0x0000000436007c0c */ /* 0x000fe2000d721270 */
[----:B------:R-:W-:Y:S01]  /*17bf90*/  ULDC UR4, c[0x0][0x228] ;  /* 0x00008a0000047ab9 */ /* 0x000fe20000000800 */
[----:B------:R-:W-:-:S03]  /*17bfa0*/  PRMT R0, R9, 0x7772, RZ ;  /* 0x0000777209007816 */ /* 0x000fc600000000ff */
[----:B------:R0:W-:Y:S01]  /*17bfb0*/  @P6 STG.E.U8 desc[UR32][R6.64], R2 ;  /* 0x0000000206006986 */ /* 0x0001e2000c101120 */
[----:B------:R-:W-:-:S03]  /*17bfc0*/  VIADD R3, R29, 0x2f ;  /* 0x0000002f1d037836 */ /* 0x000fc60000000000 */
[----:B------:R1:W-:Y:S01]  /*17bfd0*/  @P3 STG.E.U8 desc[UR32][R18.64], R0 ;  /* 0x0000000012003986 */ /* 0x0003e2000c101120 */
[----:B------:R-:W-:Y:S01]  /*17bfe0*/  ISETP.LT.AND P3, PT, R55, UR4, !P2 ;  /* 0x0000000437007c0c */ /* 0x000fe2000d761270 */
[----:B------:R-:W-:Y:S01]  /*17bff0*/  ULDC UR4, c[0x0][0x228] ;  /* 0x00008a0000047ab9 */ /* 0x000fe20000000800 */
[----:B0-----:R-:W-:Y:S02]  /*17c000*/  PRMT R2, R9, 0x7773, RZ ;  /* 0x0000777309027816 */ /* 0x001fe400000000ff */
[----:B------:R-:W3:Y:S01]  /*17c010*/  LDL.LU R9, [R1+0x2cc] ;  /* 0x0002cc0001097983 */ /* 0x000ee20000300800 */
[----:B-1----:R-:W-:-:S03]  /*17c020*/  PRMT R0, R59, 0x7770, RZ ;  /* 0x000077703b007816 */ /* 0x002fc600000000ff */
[----:B------:R0:W-:Y:S01]  /*17c030*/  @P4 STG.E.U8 desc[UR32][R32.64], R2 ;  /* 0x0000000220004986 */ /* 0x0001e2000c101120 */
[----:B------:R-:W-:Y:S01]  /*17c040*/  ISETP.LT.AND P4, PT, R36, UR5, !P2 ;  /* 0x0000000524007c0c */ /* 0x000fe2000d781270 */
[----:B------:R-:W-:Y:S01]  /*17c050*/  ULDC UR5, c[0x0][0x228] ;  /* 0x00008a0000057ab9 */ /* 0x000fe20000000800 */
[----:B------:R-:W-:Y:S01]  /*17c060*/  ISETP.GE.AND P0, PT, R3, UR7, PT ;  /* 0x0000000703007c0c */ /* 0x000fe2000bf06270 */
[----:B------:R1:W-:Y:S01]  /*17c070*/  @P1 STG.E.U8 desc[UR32][R24.64], R0 ;  /* 0x0000000018001986 */ /* 0x0003e2000c101120 */
[----:B------:R-:W-:Y:S01]  /*17c080*/  ISETP.LT.AND P1, PT, R28, UR4, !P2 ;  /* 0x000000041c007c0c */ /* 0x000fe2000d721270 */
[----:B------:R-:W-:Y:S02]  /*17c090*/  ULDC UR4, c[0x0][0x228] ;  /* 0x00008a0000047ab9 */ /* 0x000fe40000000800 */
[----:B0-----:R-:W3:Y:S01]  /*17c0a0*/  LDL.LU.64 R32, [R1+0x2688] ;  /* 0x0026880001207983 */ /* 0x001ee20000300a00 */
[----:B------:R-:W-:Y:S02]  /*17c0b0*/  PRMT R3, R59, 0x7771, RZ ;  /* 0x000077713b037816 */ /* 0x000fe400000000ff */
[----:B------:R-:W-:Y:S01]  /*17c0c0*/  ISETP.LT.AND P6, PT, R11, UR5, !P2 ;  /* 0x000000050b007c0c */ /* 0x000fe2000d7c1270 */
[----:B-1----:R-:W3:Y:S01]  /*17c0d0*/  LDL.LU.64 R24, [R1+0x2680] ;  /* 0x0026800001187983 */ /* 0x002ee20000300a00 */
[----:B------:R-:W-:Y:S01]  /*17c0e0*/  PRMT R2, R59, 0x7772, RZ ;  /* 0x000077723b027816 */ /* 0x000fe200000000ff */
[----:B------:R-:W-:Y:S01]  /*17c0f0*/  VIADD R0, R29, 0x30 ;  /* 0x000000301d007836 */ /* 0x000fe20000000000 */
[----:B------:R-:W-:Y:S01]  /*17c100*/  ULDC UR5, c[0x0][0x228] ;  /* 0x00008a0000057ab9 */ /* 0x000fe20000000800 */
[----:B----4-:R0:W-:Y:S03]  /*17c110*/  @P3 STG.E.U8 desc[UR32][R20.64], R3 ;  /* 0x0000000314003986 */ /* 0x0101e6000c101120 */
[----:B------:R-:W-:Y:S01]  /*17c120*/  ISETP.GE.AND P3, PT, R0, UR9, PT ;  /* 0x0000000900007c0c */ /* 0x000fe2000bf66270 */
[----:B------:R1:W-:Y:S04]  /*17c130*/  @P4 STG.E.U8 desc[UR32][R40.64], R2 ;  /* 0x0000000228004986 */ /* 0x0003e8000c101120 */
[----:B0-----:R-:W4:Y:S01]  /*17c140*/  LDL.LU.64 R20, [R1+0x2668] ;  /* 0x0026680001147983 */ /* 0x001f220000300a00 */
[----:B-1----:R-:W-:-:S03]  /*17c150*/  PRMT R2, R59, 0x7773, RZ ;  /* 0x000077733b027816 */ /* 0x002fc600000000ff */
[----:B------:R-:W4:Y:S04]  /*17c160*/  LDL.LU R59, [R1+0x2d8] ;  /* 0x0002d800013b7983 */ /* 0x000f280000300800 */
[----:B--2---:R0:W-:Y:S04]  /*17c170*/  @P1 STG.E.U8 desc[UR32][R16.64], R2 ;  /* 0x0000000210001986 */ /* 0x0041e8000c101120 */
[----:B0-----:R-:W2:Y:S01]  /*17c180*/  LDL.LU.64 R16, [R1+0x2660] ;  /* 0x0026600001107983 */ /* 0x001ea20000300a00 */
[----:B---3--:R-:W-:-:S05]  /*17c190*/  PRMT R0, R58, 0x7770, RZ ;  /* 0x000077703a007816 */ /* 0x008fca00000000ff */
[----:B------:R0:W-:Y:S04]  /*17c1a0*/  @P6 STG.E.U8 desc[UR32][R52.64], R0 ;  /* 0x0000000034006986 */ /* 0x0001e8000c101120 */
[----:B0-----:R-:W3:Y:S01]  /*17c1b0*/  LDL.LU.64 R52, [R1+0x2650] ;  /* 0x0026500001347983 */ /* 0x001ee20000300a00 */
[----:B------:R-:W-:Y:S01]  /*17c1c0*/  ISETP.LT.AND P4, PT, R61, UR4, !P2 ;  /* 0x000000043d007c0c */ /* 0x000fe2000d781270 */
[----:B------:R-:W-:Y:S02]  /*17c1d0*/  ULDC UR4, c[0x0][0x228] ;  /* 0x00008a0000047ab9 */ /* 0x000fe40000000800 */
[----:B------:R-:W-:Y:S01]  /*17c1e0*/  ISETP.LT.AND P6, PT, R49, UR4, !P2 ;  /* 0x0000000431007c0c */ /* 0x000fe2000d7c1270 */
[----:B------:R-:W3:Y:S01]  /*17c1f0*/  LDL.LU.64 R22, [R1+0x2648] ;  /* 0x0026480001167983 */ /* 0x000ee20000300a00 */
[C---:B------:R-:W-:Y:S01]  /*17c200*/  PRMT R0, R58.reuse, 0x7771, RZ ;  /* 0x000077713a007816 */ /* 0x040fe200000000ff */
[----:B------:R-:W-:Y:S01]  /*17c210*/  ULDC UR4, c[0x0][0x228] ;  /* 0x00008a0000047ab9 */ /* 0x000fe20000000800 */
[----:B------:R-:W-:Y:S01]  /*17c220*/  ISETP.LT.AND P1, PT, R13, UR5, !P2 ;  /* 0x000000050d007c0c */ /* 0x000fe2000d721270 */
[----:B------:R-:W3:Y:S01]  /*17c230*/  LDL.LU.64 R18, [R1+0x2640] ;  /* 0x0026400001127983 */ /* 0x000ee20000300a00 */
[----:B------:R-:W-:Y:S01]  /*17c240*/  PRMT R2, R58, 0x7772, RZ ;  /* 0x000077723a027816 */ /* 0x000fe200000000ff */
[----:B------:R-:W-:-:S03]  /*17c250*/  ULDC UR5, c[0x0][0x228] ;  /* 0x00008a0000057ab9 */ /* 0x000fc60000000800 */
[----:B------:R0:W-:Y:S01]  /*17c260*/  @P4 STG.E.U8 desc[UR32][R32.64], R0 ;  /* 0x0000000020004986 */ /* 0x0001e2000c101120 */
[----:B------:R-:W-:Y:S01]  /*17c270*/  ISETP.LT.AND P4, PT, R56, UR4, !P2 ;  /* 0x0000000438007c0c */ /* 0x000fe2000d781270 */
[----:B------:R-:W-:Y:S02]  /*17c280*/  ULDC UR4, c[0x0][0x228] ;  /* 0x00008a0000047ab9 */ /* 0x000fe40000000800 */
[----:B------:R1:W-:Y:S01]  /*17c290*/  @P6 STG.E.U8 desc[UR32][R24.64], R2 ;  /* 0x0000000218006986 */ /* 0x0003e2000c101120 */
[----:B------:R-:W-:Y:S01]  /*17c2a0*/  ISETP.LT.AND P6, PT, R57, UR5, !P2 ;  /* 0x0000000539007c0c */ /* 0x000fe2000d7c1270 */
[----:B------:R-:W-:Y:S02]  /*17c2b0*/  ULDC UR5, c[0x0][0x228] ;  /* 0x00008a0000057ab9 */ /* 0x000fe40000000800 */
[----:B0-----:R-:W3:Y:S01]  /*17c2c0*/  LDL.LU.64 R32, [R1+0x2638] ;  /* 0x0026380001207983 */ /* 0x001ee20000300a00 */
[----:B------:R-:W-:-:S03]  /*17c2d0*/  PRMT R0, R58, 0x7773, RZ ;  /* 0x000077733a007816 */ /* 0x000fc600000000ff */
[----:B-1----:R-:W3:Y:S04]  /*17c2e0*/  LDL.LU.64 R24, [R1+0x2628] ;  /* 0x0026280001187983 */ /* 0x002ee80000300a00 */
[----:B------:R-:W3:Y:S04]  /*17c2f0*/  LDL.LU R58, [R1+0x2bc] ;  /* 0x0002bc00013a7983 */ /* 0x000ee80000300800 */
[----:B------:R-:W3:Y:S04]  /*17c300*/  LDL.LU.64 R40, [R1+0x2630] ;  /* 0x0026300001287983 */ /* 0x000ee80000300a00 */
[----:B----4-:R0:W-:Y:S01]  /*17c310*/  @P1 STG.E.U8 desc[UR32][R20.64], R0 ;  /* 0x0000000014001986 */ /* 0x0101e2000c101120 */
[----:B------:R-:W-:-:S02]  /*17c320*/  PRMT R2, R59, 0x7770, RZ ;  /* 0x000077703b027816 */ /* 0x000fc400000000ff */
[----:B0-----:R-:W-:Y:S01]  /*17c330*/  PRMT R0, R59, 0x7771, RZ ;  /* 0x000077713b007816 */ /* 0x001fe200000000ff */
[----:B------:R-:W4:Y:S04]  /*17c340*/  LDL.LU.64 R20, [R1+0x2620] ;  /* 0x0026200001147983 */ /* 0x000f280000300a00 */
        /* <DEDUP_REMOVED lines=13> */
[----:B------:R-:W-:Y:S02]  /*17c420*/  PRMT R0, R59, 0x7773, RZ ;  /* 0x000077733b007816 */ /* 0x000fe400000000ff */
[C---:B------:R-:W-:Y:S01]  /*17c430*/  PRMT R4, R9.reuse, 0x7770, RZ ;  /* 0x0000777009047816 */ /* 0x040fe200000000ff */
[----:B------:R0:W-:Y:S01]  /*17c440*/  @P1 STG.E.U8 desc[UR32][R22.64], R2 ;  /* 0x0000000216001986 */ /* 0x0001e2000c101120 */
[----:B------:R-:W-:Y:S01]  /*17c450*/  ISETP.LT.AND P1, PT, R44, UR4, !P5 ;  /* 0x000000042c007c0c */ /* 0x000fe2000ef21270 */
[----:B------:R-:W-:Y:S02]  /*17c460*/  ULDC UR4, c[0x0][0x228] ;  /* 0x00008a0000047ab9 */ /* 0x000fe40000000800 */
[----:B------:R1:W-:Y:S01]  /*17c470*/  @P2 STG.E.U8 desc[UR32][R18.64], R0 ;  /* 0x0000000012002986 */ /* 0x0003e2000c101120 */
[----:B------:R-:W-:-:S03]  /*17c480*/  PRMT R3, R9, 0x7771, RZ ;  /* 0x0000777109037816 */ /* 0x000fc600000000ff */
[----:B------:R-:W3:Y:S04]  /*17c490*/  LDL.LU R59, [R1+0x2ac] ;  /* 0x0002ac00013b7983 */ /* 0x000ee80000300800 */
[----:B0-----:R-:W3:Y:S04]  /*17c4a0*/  LDL.LU.64 R22, [R1+0x2610] ;  /* 0x0026100001167983 */ /* 0x001ee80000300a00 */
[----:B------:R0:W-:Y:S01]  /*17c4b0*/  @P4 STG.E.U8 desc[UR32][R32.64], R4 ;  /* 0x0000000420004986 */ /* 0x0001e2000c101120 */
[----:B------:R-:W-:Y:S01]  /*17c4c0*/  ISETP.LT.AND P4, PT, R15, UR5, !P5 ;  /* 0x000000050f007c0c */ /* 0x000fe2000ef81270 */
[----:B------:R-:W-:Y:S01]  /*17c4d0*/  ULDC UR5, c[0x0][0x228] ;  /* 0x00008a0000057ab9 */ /* 0x000fe20000000800 */
[----:B------:R-:W-:Y:S01]  /*17c4e0*/  ISETP.LT.AND P2, PT, R54, UR4, !P5 ;  /* 0x0000000436007c0c */ /* 0x000fe2000ef41270 */
[----:B------:R0:W-:Y:S01]  /*17c4f0*/  @P6 STG.E.U8 desc[UR32][R24.64], R3 ;  /* 0x0000000318006986 */ /* 0x0001e2000c101120 */
[----:B------:R-:W-:Y:S01]  /*17c500*/  ISETP.LT.AND P6, PT, R55, UR5, !P5 ;  /* 0x0000000537007c0c */ /* 0x000fe2000efc1270 */
[----:B------:R-:W-:Y:S01]  /*17c510*/  ULDC UR4, c[0x0][0x228] ;  /* 0x00008a0000047ab9 */ /* 0x000fe20000000800 */
[C---:B------:R-:W-:Y:S01]  /*17c520*/  PRMT R8, R9.reuse, 0x7772, RZ ;  /* 0x0000777209087816 */ /* 0x040fe200000000ff */
[----:B-1----:R-:W3:Y:S01]  /*17c530*/  LDL.LU.64 R18, [R1+0x2600] ;  /* 0x0026000001127983 */ /* 0x002ee20000300a00 */
[----:B------:R-:W-:Y:S01]  /*17c540*/  PRMT R7, R9, 0x7773, RZ ;  /* 0x0000777309077816 */ /* 0x000fe200000000ff */
[----:B------:R-:W-:-:S02]  /*17c550*/  ULDC UR5, c[0x0][0x228] ;  /* 0x00008a0000057ab9 */ /* 0x000fc40000000800 */
[----:B0-----:R-:W3:Y:S01]  /*17c560*/  LDL.LU.64 R32, [R1+0x25f8] ;  /* 0x0025f80001207983 */ /* 0x001ee20000300a00 */
[----:B------:R-:W-:-:S03]  /*17c570*/  PRMT R2, R58, 0x7770, RZ ;  /* 0x000077703a027816 */ /* 0x000fc600000000ff */
[----:B------:R-:W-:Y:S01]  /*17c580*/  @P1 STG.E.U8 desc[UR32][R40.64], R8 ;  /* 0x0000000828001986 */ /* 0x000fe2000c101120 */
[----:B------:R-:W-:-:S03]  /*17c590*/  PRMT R0, R58, 0x7771, RZ ;  /* 0x000077713a007816 */ /* 0x000fc600000000ff */
[----:B------:R-:W3:Y:S01]  /*17c5a0*/  LDL.LU.64 R24, [R1+0x25f0] ;  /* 0x0025f00001187983 */ /* 0x000ee20000300a00 */
[C---:B------:R-:W-:Y:S02]  /*17c5b0*/  PRMT R6, R58.reuse, 0x7772, RZ ;  /* 0x000077723a067816 */ /* 0x040fe400000000ff */
[----:B------:R-:W-:Y:S01]  /*17c5c0*/  PRMT R5, R58, 0x7773, RZ ;  /* 0x000077733a057816 */ /* 0x000fe200000000ff */
[----:B----4-:R0:W-:Y:S04]  /*17c5d0*/  @P4 STG.E.U8 desc[UR32][R20.64], R7 ;  /* 0x0000000714004986 */ /* 0x0101e8000c101120 */
[----:B0-----:R-:W4:Y:S04]  /*17c5e0*/  LDL.LU.64 R20, [R1+0x25e8] ;  /* 0x0025e80001147983 */ /* 0x001f280000300a00 */
[----:B--2---:R-:W-:Y:S04]  /*17c5f0*/  @P2 STG.E.U8 desc[UR32][R16.64], R2 ;  /* 0x0000000210002986 */ /* 0x004fe8000c101120 */
[----:B---3--:R0:W-:Y:S04]  /*17c600*/  @P6 STG.E.U8 desc[UR32][R52.64], R0 ;  /* 0x0000000034006986 */ /* 0x0081e8000c101120 */
[----:B0-----:R-:W2:Y:S04]  /*17c610*/  LDL.LU.64 R52, [R1+0x25d0] ;  /* 0x0025d00001347983 */ /* 0x001ea80000300a00 */
[----:B------:R-:W3:Y:S04]  /*17c620*/  LDL.LU R58, [R1+0x29c] ;  /* 0x00029c00013a7983 */ /* 0x000ee80000300800 */
[----:B------:R-:W2:Y:S04]  /*17c630*/  LDL.LU.64 R40, [R1+0x25e0] ;  /* 0x0025e00001287983 */ /* 0x000ea80000300a00 */
[----:B------:R-:W2:Y:S01]  /*17c640*/  LDL.LU.64 R16, [R1+0x25c8] ;  /* 0x0025c80001107983 */ /* 0x000ea20000300a00 */
[----:B------:R-:W-:Y:S01]  /*17c650*/  ISETP.LT.AND P1, PT, R36, UR4, !P5 ;  /* 0x0000000424007c0c */ /* 0x000fe2000ef21270 */
[----:B------:R-:W-:Y:S01]  /*17c660*/  ULDC UR4, c[0x0][0x228] ;  /* 0x00008a0000047ab9 */ /* 0x000fe20000000800 */
[----:B------:R-:W-:Y:S01]  /*17c670*/  ISETP.LT.AND P2, PT, R11, UR5, !P5 ;  /* 0x000000050b007c0c */ /* 0x000fe2000ef41270 */
[----:B------:R-:W-:Y:S01]  /*17c680*/  ULDC UR5, c[0x0][0x228] ;  /* 0x00008a0000057ab9 */ /* 0x000fe20000000800 */
[----:B------:R-:W-:Y:S01]  /*17c690*/  ISETP.LT.AND P6, PT, R28, UR4, !P5 ;  /* 0x000000041c007c0c */ /* 0x000fe2000efc1270 */
[----:B------:R-:W-:-:S02]  /*17c6a0*/  ULDC UR4, c[0x0][0x228] ;  /* 0x00008a0000047ab9 */ /* 0x000fc40000000800 */
[----:B------:R-:W-:Y:S01]  /*17c6b0*/  ISETP.LT.AND P4, PT, R61, UR4, !P5 ;  /* 0x000000043d007c0c */ /* 0x000fe2000ef81270 */
[----:B------:R-:W-:Y:S01]  /*17c6c0*/  ULDC UR4, c[0x0][0x228] ;  /* 0x00008a0000047ab9 */ /* 0x000fe20000000800 */
[----:B------:R-:W-:-:S04]  /*17c6d0*/  PRMT R3, R59, 0x7770, RZ ;  /* 0x000077703b037816 */ /* 0x000fc800000000ff */
[----:B------:R-:W-:Y:S01]  /*17c6e0*/  @P1 STG.E.U8 desc[UR32][R22.64], R6 ;  /* 0x0000000616001986 */ /* 0x000fe2000c101120 */
[----:B------:R-:W-:Y:S01]  /*17c6f0*/  ISETP.LT.AND P1, PT, R49, UR4, !P5 ;  /* 0x0000000431007c0c */ /* 0x000fe2000ef21270 */
[----:B------:R-:W-:Y:S02]  /*17c700*/  ULDC UR4, c[0x0][0x228] ;  /* 0x00008a0000047ab9 */ /* 0x000fe40000000800 */
[----:B------:R-:W-:Y:S01]  /*17c710*/  @P6 STG.E.U8 desc[UR32][R18.64], R5 ;  /* 0x0000000512006986 */ /* 0x000fe2000c101120 */
[----:B------:R-:W-:Y:S01]  /*17c720*/  ISETP.LT.AND P6, PT, R13, UR5, !P5 ;  /* 0x000000050d007c0c */ /* 0x000fe2000efc1270 */
[----:B------:R-:W-:Y:S02]  /*17c730*/  ULDC UR5, c[0x0][0x228] ;  /* 0x00008a0000057ab9 */ /* 0x000fe40000000800 */
[----:B------:R0:W-:Y:S01]  /*17c740*/  @P2 STG.E.U8 desc[UR32][R32.64], R3 ;  /* 0x0000000320002986 */ /* 0x0001e2000c101120 */
[C---:B------:R-:W-:Y:S02]  /*17c750*/  PRMT R0, R59.reuse, 0x7771, RZ ;  /* 0x000077713b007816 */ /* 0x040fe400000000ff */
[----:B------:R-:W-:-:S02]  /*17c760*/  PRMT R4, R59, 0x7772, RZ ;  /* 0x000077723b047816 */ /* 0x000fc400000000ff */
[----:B------:R-:W-:Y:S01]  /*17c770*/  PRMT R2, R59, 0x7773, RZ ;  /* 0x000077733b027816 */ /* 0x000fe200000000ff */
[----:B------:R1:W-:Y:S04]  /*17c780*/  @P4 STG.E.U8 desc[UR32][R24.64], R0 ;  /* 0x0000000018004986 */ /* 0x0003e8000c101120 */
[----:B0-----:R-:W2:Y:S04]  /*17c790*/  LDL.LU.64 R32, [R1+0x25c0] ;  /* 0x0025c00001207983 */ /* 0x001ea80000300a00 */
[----:B------:R-:W2:Y:S01]  /*17c7a0*/  LDL.LU R59, [R1+0x28c] ;  /* 0x00028c00013b7983 */ /* 0x000ea20000300800 */
[----:B------:R-:W-:Y:S01]  /*17c7b0*/  ISETP.LT.AND P2, PT, R56, UR4, !P5 ;  /* 0x0000000438007c0c */ /* 0x000fe2000ef41270 */
[----:B------:R-:W-:Y:S01]  /*17c7c0*/  ULDC UR4, c[0x0][0x228] ;  /* 0x00008a0000047ab9 */ /* 0x000fe20000000800 */
[----:B------:R-:W-:-:S02]  /*17c7d0*/  ISETP.LT.AND P4, PT, R57, UR5, !P5 ;  /* 0x0000000539007c0c */ /* 0x000fc4000ef81270 */
[C---:B---3--:R-:W-:Y:S01]  /*17c7e0*/  PRMT R3, R58.reuse, 0x7770, RZ ;  /* 0x000077703a037816 */ /* 0x048fe200000000ff */
[----:B----4-:R0:W-:Y:S01]  /*17c7f0*/  @P1 STG.E.U8 desc[UR32][R20.64], R4 ;  /* 0x0000000414001986 */ /* 0x0101e2000c101120 */
[----:B-1----:R-:W-:Y:S01]  /*17c800*/  VIADD R0, R29, 0x31 ;  /* 0x000000311d007836 */ /* 0x002fe20000000000 */
[C---:B------:R-:W-:Y:S01]  /*17c810*/  PRMT R5, R58.reuse, 0x7773, RZ ;  /* 0x000077733a057816 */ /* 0x040fe200000000ff */
[----:B------:R-:W-:Y:S01]  /*17c820*/  ULDC UR5, c[0x0][0x228] ;  /* 0x00008a0000057ab9 */ /* 0x000fe20000000800 */
[----:B--2---:R1:W-:Y:S04]  /*17c830*/  @P6 STG.E.U8 desc[UR32][R52.64], R2 ;  /* 0x0000000234006986 */ /* 0x0043e8000c101120 */
[----:B0-----:R-:W2:Y:S04]  /*17c840*/  LDL.LU.64 R20, [R1+0x25d8] ;  /* 0x0025d80001147983 */ /* 0x001ea80000300a00 */
[----:B------:R-:W3:Y:S04]  /*17c850*/  LDL.LU.64 R18, [R1+0x25b8] ;  /* 0x0025b80001127983 */ /* 0x000ee80000300a00 */
[----:B------:R-:W4:Y:S04]  /*17c860*/  LDL.LU.64 R24, [R1+0x25b0] ;  /* 0x0025b00001187983 */ /* 0x000f280000300a00 */
[----:B-1----:R-:W4:Y:S01]  /*17c870*/  LDL.LU.64 R52, [R1+0x25a8] ;  /* 0x0025a80001347983 */ /* 0x002f220000300a00 */
[----:B------:R-:W-:-:S03]  /*17c880*/  PRMT R2, R58, 0x7771, RZ ;  /* 0x000077713a027816 */ /* 0x000fc600000000ff */
[----:B------:R-:W-:Y:S04]  /*17c890*/  @P2 STG.E.U8 desc[UR32][R40.64], R3 ;  /* 0x0000000328002986 */ /* 0x000fe8000c101120 */
[----:B------:R0:W-:Y:S04]  /*17c8a0*/  @P4 STG.E.U8 desc[UR32][R16.64], R2 ;  /* 0x0000000210004986 */ /* 0x0001e8000c101120 */
[----:B0-----:R-:W4:Y:S01]  /*17c8b0*/  LDL.LU.64 R16, [R1+0x2598] ;  /* 0x0025980001107983 */ /* 0x001f220000300a00 */
[----:B------:R-:W-:Y:S01]  /*17c8c0*/  ISETP.LT.AND P6, PT, R60, UR4, !P5 ;  /* 0x000000043c007c0c */ /* 0x000fe2000efc1270 */
[----:B------:R-:W-:Y:S01]  /*17c8d0*/  ULDC UR4, c[0x0][0x228] ;  /* 0x00008a0000047ab9 */ /* 0x000fe20000000800 */
[----:B------:R-:W-:-:S02]  /*17c8e0*/  ISETP.GE.AND P1, PT, R0, UR11, PT ;  /* 0x0000000b00007c0c */ /* 0x000fc4000bf26270 */
[----:B------:R-:W-:Y:S02]  /*17c8f0*/  PRMT R0, R58, 0x7772, RZ ;  /* 0x000077723a007816 */ /* 0x000fe400000000ff */
[----:B------:R-:W4:Y:S01]  /*17c900*/  LDL.LU R58, [R1+0x27c] ;  /* 0x00027c00013a7983 */ /* 0x000f220000300800 */
[----:B------:R-:W-:Y:S01]  /*17c910*/  ISETP.LT.AND P5, PT, R51, UR4, !P5 ;  /* 0x0000000433007c0c */ /* 0x000fe2000efa1270 */
[----:B------:R-:W-:Y:S01]  /*17c920*/  ULDC UR4, c[0x0][0x228] ;  /* 0x00008a0000047ab9 */ /* 0x000fe20000000800 */
[----:B------:R-:W-:Y:S01]  /*17c930*/  ISETP.LT.AND P2, PT, R12, UR5, !P0 ;  /* 0x000000050c007c0c */ /* 0x000fe2000c741270 */
[----:B------:R-:W4:Y:S01]  /*17c940*/  LDL.LU.64 R22, [R1+0x25a0] ;  /* 0x0025a00001167983 */ /* 0x000f220000300a00 */
[----:B------:R-:W-:Y:S01]  /*17c950*/  ISETP.LT.AND P4, PT, R50, UR4, !P0 ;  /* 0x0000000432007c0c */ /* 0x000fe2000c781270 */
[----:B------:R-:W-:Y:S01]  /*17c960*/  ULDC UR4, c[0x0][0x228] ;  /* 0x00008a0000047ab9 */ /* 0x000fe20000000800 */
[C---:B------:R-:W-:Y:S01]  /*17c970*/  PRMT R4, R59.reuse, 0x7770, RZ ;  /* 0x000077703b047816 */ /* 0x040fe200000000ff */
[----:B------:R0:W-:Y:S01]  /*17c980*/  @P6 STG.E.U8 desc[UR32][R32.64], R0 ;  /* 0x0000000020006986 */ /* 0x0001e2000c101120 */
[----:B------:R-:W-:Y:S01]  /*17c990*/  ISETP.LT.AND P6, PT, R44, UR6, !P0 ;  /* 0x000000062c007c0c */ /* 0x000fe2000c7c1270 */
[----:B------:R-:W-:Y:S01]  /*17c9a0*/  ULDC UR5, c[0x0][0x228] ;  /* 0x00008a0000057ab9 */ /* 0x000fe20000000800 */
[C---:B------:R-:W-:Y:S01]  /*17c9b0*/  PRMT R3, R59.reuse, 0x7771, RZ ;  /* 0x000077713b037816 */ /* 0x040fe200000000ff */
[----:B------:R-:W4:Y:S01]  /*17c9c0*/  LDL.LU.64 R40, [R1+0x2590] ;  /* 0x0025900001287983 */ /* 0x000f220000300a00 */
[----:B------:R-:W-:Y:S01]  /*17c9d0*/  PRMT R2, R59, 0x7772, RZ ;  /* 0x000077723b027816 */ /* 0x000fe200000000ff */
[----:B------:R-:W-:-:S02]  /*17c9e0*/  ULDC UR6, c[0x0][0x228] ;  /* 0x00008a0000067ab9 */ /* 0x000fc40000000800 */
[----:B0-----:R-:W4:Y:S01]  /*17c9f0*/  LDL.LU.64 R32, [R1+0x2588] ;  /* 0x0025880001207983 */ /* 0x001f220000300a00 */
[----:B------:R-:W-:-:S03]  /*17ca00*/  PRMT R0, R59, 0x7773, RZ ;  /* 0x000077733b007816 */ /* 0x000fc600000000ff */
[----:B--2---:R0:W-:Y:S04]  /*17ca10*/  @P5 STG.E.U8 desc[UR32][R20.64], R5 ;  /* 0x0000000514005986 */ /* 0x0041e8000c101120 */
[----:B---3--:R-:W-:Y:S01]  /*17ca20*/  @P2 STG.E.U8 desc[UR32][R18.64], R4 ;  /* 0x0000000412002986 */ /* 0x008fe2000c101120 */
[----:B------:R-:W-:Y:S01]  /*17ca30*/  ISETP.LT.AND P5, PT, R15, UR4, !P0 ;  /* 0x000000040f007c0c */ /* 0x000fe2000c7a1270 */
[----:B------:R-:W-:Y:S02]  /*17ca40*/  ULDC UR4, c[0x0][0x228] ;  /* 0x00008a0000047ab9 */ /* 0x000fe40000000800 */
[----:B----4-:R-:W-:Y:S04]  /*17ca50*/  @P4 STG.E.U8 desc[UR32][R24.64], R3 ;  /* 0x0000000318004986 */ /* 0x010fe8000c101120 */
[----:B0-----:R-:W2:Y:S04]  /*17ca60*/  LDL.LU.64 R20, [R1+0x2578] ;  /* 0x0025780001147983 */ /* 0x001ea80000300a00 */
[----:B------:R-:W3:Y:S04]  /*17ca70*/  LDL.LU R59, [R1+0x26c] ;  /* 0x00026c00013b7983 */ /* 0x000ee80000300800 */
[----:B------:R0:W-:Y:S04]  /*17ca80*/  @P6 STG.E.U8 desc[UR32][R52.64], R2 ;  /* 0x0000000234006986 */ /* 0x0001e8000c101120 */
[----:B0-----:R-:W4:Y:S04]  /*17ca90*/  LDL.LU.64 R52, [R1+0x2570] ;  /* 0x0025700001347983 */ /* 0x001f280000300a00 */
[----:B------:R-:W4:Y:S04]  /*17caa0*/  LDL.LU.64 R18, [R1+0x2580] ;  /* 0x0025800001127983 */ /* 0x000f280000300a00 */
[----:B------:R0:W-:Y:S04]  /*17cab0*/  @P5 STG.E.U8 desc[UR32][R16.64], R0 ;  /* 0x0000000010005986 */ /* 0x0001e8000c101120 */
[----:B------:R-:W4:Y:S04]  /*17cac0*/  LDL.LU.64 R24, [R1+0x2568] ;  /* 0x0025680001187983 */ /* 0x000f280000300a00 */
[----:B0-----:R-:W4:Y:S01]  /*17cad0*/  LDL.LU.64 R16, [R1+0x2558] ;  /* 0x0025580001107983 */ /* 0x001f220000300a00 */
[----:B------:R-:W-:Y:S01]  /*17cae0*/  ISETP.LT.AND P6, PT, R54, UR4, !P0 ;  /* 0x0000000436007c0c */ /* 0x000fe2000c7c1270 */
[----:B------:R-:W-:-:S02]  /*17caf0*/  ULDC UR4, c[0x0][0x228] ;  /* 0x00008a0000047ab9 */ /* 0x000fc40000000800 */
[----:B------:R-:W-:Y:S01]  /*17cb00*/  ISETP.LT.AND P4, PT, R55, UR4, !P0 ;  /* 0x0000000437007c0c */ /* 0x000fe2000c781270 */
[----:B------:R-:W-:Y:S01]  /*17cb10*/  ULDC UR4, c[0x0][0x228] ;  /* 0x00008a0000047ab9 */ /* 0x000fe20000000800 */
[----:B------:R-:W-:Y:S02]  /*17cb20*/  PRMT R4, R58, 0x7770, RZ ;  /* 0x000077703a047816 */ /* 0x000fe400000000ff */
[----:B------:R-:W-:Y:S01]  /*17cb30*/  ISETP.LT.AND P2, PT, R36, UR5, !P0 ;  /* 0x0000000524007c0c */ /* 0x000fe2000c741270 */
[----:B------:R-:W-:Y:S01]  /*17cb40*/  ULDC UR5, c[0x0][0x228] ;  /* 0x00008a0000057ab9 */ /* 0x000fe20000000800 */
[----:B------:R-:W-:Y:S02]  /*17cb50*/  PRMT R3, R58, 0x7771, RZ ;  /* 0x000077713a037816 */ /* 0x000fe400000000ff */
[----:B------:R-:W-:Y:S01]  /*17cb60*/  ISETP.LT.AND P5, PT, R28, UR4, !P0 ;  /* 0x000000041c007c0c */ /* 0x000fe2000c7a1270 */
[----:B------:R-:W-:Y:S01]  /*17cb70*/  ULDC UR4, c[0x0][0x228] ;  /* 0x00008a0000047ab9 */ /* 0x000fe20000000800 */
[----:B------:R-:W-:Y:S01]  /*17cb80*/  @P6 STG.E.U8 desc[UR32][R22.64], R4 ;  /* 0x0000000416006986 */ /* 0x000fe2000c101120 */
[----:B------:R-:W-:-:S03]  /*17cb90*/  PRMT R2, R58, 0x7772, RZ ;  /* 0x000077723a027816 */ /* 0x000fc600000000ff */
[----:B------:R0:W-:Y:S01]  /*17cba0*/  @P4 STG.E.U8 desc[UR32][R40.64], R3 ;  /* 0x0000000328004986 */ /* 0x0001e2000c101120 */
[----:B------:R-:W-:Y:S01]  /*17cbb0*/  ISETP.LT.AND P4, PT, R11, UR4, !P0 ;  /* 0x000000040b007c0c */ /* 0x000fe2000c781270 */
[----:B------:R-:W-:Y:S01]  /*17cbc0*/  ULDC UR4, c[0x0][0x228] ;  /* 0x00008a0000047ab9 */ /* 0x000fe20000000800 */
[----:B------:R-:W-:Y:S01]  /*17cbd0*/  PRMT R0, R58, 0x7773, RZ ;  /* 0x000077733a007816 */ /* 0x000fe200000000ff */
[----:B------:R3:W-:Y:S04]  /*17cbe0*/  @P2 STG.E.U8 desc[UR32][R32.64], R2 ;  /* 0x0000000220002986 */ /* 0x0007e8000c101120 */
[----:B------:R-:W4:Y:S01]  /*17cbf0*/  LDL.LU R58, [R1+0x2dc] ;  /* 0x0002dc00013a7983 */ /* 0x000f220000300800 */
[----:B------:R-:W-:Y:S01]  /*17cc00*/  ISETP.LT.AND P2, PT, R61, UR4, !P0 ;  /* 0x000000043d007c0c */ /* 0x000fe2000c741270 */
[----:B------:R-:W-:Y:S01]  /*17cc10*/  ULDC UR4, c[0x0][0x228] ;  /* 0x00008a0000047ab9 */ /* 0x000fe20000000800 */
[----:B------:R-:W-:Y:S01]  /*17cc20*/  ISETP.LT.AND P6, PT, R49, UR5, !P0 ;  /* 0x0000000531007c0c */ /* 0x000fe2000c7c1270 */
[----:B0-----:R-:W4:Y:S01]  /*17cc30*/  LDL.LU.64 R40, [R1+0x2560] ;  /* 0x0025600001287983 */ /* 0x001f220000300a00 */
[----:B------:R-:W-:-:S03]  /*17cc40*/  ULDC UR5, c[0x0][0x228] ;  /* 0x00008a0000057ab9 */ /* 0x000fc60000000800 */
[----:B--2---:R0:W-:Y:S01]  /*17cc50*/  @P5 STG.E.U8 desc[UR32][R20.64], R0 ;  /* 0x0000000014005986 */ /* 0x0041e2000c101120 */
[----:B---3--:R-:W-:Y:S02]  /*17cc60*/  PRMT R2, R59, 0x7770, RZ ;  /* 0x000077703b027816 */ /* 0x008fe400000000ff */
[----:B------:R-:W-:Y:S01]  /*17cc70*/  ISETP.LT.AND P5, PT, R13, UR4, !P0 ;  /* 0x000000040d007c0c */ /* 0x000fe2000c7a1270 */
[----:B------:R-:W-:Y:S01]  /*17cc80*/  ULDC UR4, c[0x0][0x228] ;  /* 0x00008a0000047ab9 */ /* 0x000fe20000000800 */
[----:B------:R-:W-:Y:S01]  /*17cc90*/  PRMT R3, R59, 0x7771, RZ ;  /* 0x000077713b037816 */ /* 0x000fe200000000ff */
[----:B0-----:R-:W-:Y:S01]  /*17cca0*/  VIADD R0, R29, 0x32 ;  /* 0x000000321d007836 */ /* 0x001fe20000000000 */
[----:B----4-:R0:W-:Y:S04]  /*17ccb0*/  @P4 STG.E.U8 desc[UR32][R52.64], R2 ;  /* 0x0000000234004986 */ /* 0x0101e8000c101120 */
[----:B------:R-:W-:-:S02]  /*17ccc0*/  ISETP.GE.AND P4, PT, R0, UR13, PT ;  /* 0x0000000d00007c0c */ /* 0x000fc4000bf86270 */
[C---:B------:R-:W-:Y:S01]  /*17ccd0*/  PRMT R0, R59.reuse, 0x7773, RZ ;  /* 0x000077733b007816 */ /* 0x040fe200000000ff */
[----:B0-----:R-:W2:Y:S01]  /*17cce0*/  LDL.LU.64 R52, [R1+0x2550] ;  /* 0x0025500001347983 */ /* 0x001ea20000300a00 */
[----:B------:R-:W-:-:S03]  /*17ccf0*/  PRMT R2, R59, 0x7772, RZ ;  /* 0x000077723b027816 */ /* 0x000fc600000000ff */
[----:B------:R-:W3:Y:S04]  /*17cd00*/  LDL.LU.64 R32, [R1+0x2548] ;  /* 0x0025480001207983 */ /* 0x000ee80000300a00 */
[----:B------:R-:W4:Y:S04]  /*17cd10*/  LDL.LU.64 R20, [R1+0x2540] ;  /* 0x0025400001147983 */ /* 0x000f280000300a00 */
[----:B------:R-:W4:Y:S04]  /*17cd20*/  LDL.LU R59, [R1+0x340] ;  /* 0x00034000013b7983 */ /* 0x000f280000300800 */
[----:B------:R-:W-:Y:S04]  /*17cd30*/  @P2 STG.E.U8 desc[UR32][R18.64], R3 ;  /* 0x0000000312002986 */ /* 0x000fe8000c101120 */
[----:B------:R-:W-:Y:S04]  /*17cd40*/  @P6 STG.E.U8 desc[UR32][R24.64], R2 ;  /* 0x0000000218006986 */ /* 0x000fe8000c101120 */
[----:B------:R0:W-:Y:S04]  /*17cd50*/  @P5 STG.E.U8 desc[UR32][R16.64], R0 ;  /* 0x0000000010005986 */ /* 0x0001e8000c101120 */
[----:B0-----:R-:W4:Y:S04]  /*17cd60*/  LDL.LU.64 R16, [R1+0x19e8] ;  /* 0x0019e80001107983 */ /* 0x001f280000300a00 */
[----:B------:R-:W4:Y:S01]  /*17cd70*/  LDL.LU.64 R24, [R1+0x1598] ;  /* 0x0015980001187983 */ /* 0x000f220000300a00 */
[----:B------:R-:W-:Y:S01]  /*17cd80*/  ISETP.LT.AND P2, PT, R56, UR4, !P0 ;  /* 0x0000000438007c0c */ /* 0x000fe2000c741270 */
[----:B------:R-:W-:-:S02]  /*17cd90*/  ULDC UR4, c[0x0][0x228] ;  /* 0x00008a0000047ab9 */ /* 0x000fc40000000800 */
[----:B------:R-:W-:Y:S01]  /*17cda0*/  ISETP.LT.AND P5, PT, R57, UR4, !P0 ;  /* 0x0000000439007c0c */ /* 0x000fe2000c7a1270 */
[----:B------:R-:W-:Y:S01]  /*17cdb0*/  ULDC UR4, c[0x0][0x228] ;  /* 0x00008a0000047ab9 */ /* 0x000fe20000000800 */
[----:B------:R-:W-:Y:S01]  /*17cdc0*/  ISETP.LT.AND P6, PT, R60, UR5, !P0 ;  /* 0x000000053c007c0c */ /* 0x000fe2000c7c1270 */
[----:B------:R-:W4:Y:S01]  /*17cdd0*/  LDL.LU.64 R22, [R1+0x1590] ;  /* 0x0015900001167983 */ /* 0x000f220000300a00 */
[----:B------:R-:W-:Y:S01]  /*17cde0*/  ISETP.LT.AND P0, PT, R51, UR4, !P0 ;  /* 0x0000000433007c0c */ /* 0x000fe2000c701270 */
[----:B------:R-:W-:Y:S01]  /*17cdf0*/  ULDC UR4, c[0x0][0x228] ;  /* 0x00008a0000047ab9 */ /* 0x000fe20000000800 */
[C---:B------:R-:W-:Y:S01]  /*17ce00*/  PRMT R4, R58.reuse, 0x7770, RZ ;  /* 0x000077703a047816 */ /* 0x040fe200000000ff */
[----:B------:R-:W4:Y:S01]  /*17ce10*/  LDL.LU.64 R18, [R1+0x1588] ;  /* 0x0015880001127983 */ /* 0x000f220000300a00 */
[C---:B------:R-:W-:Y:S01]  /*17ce20*/  PRMT R3, R58.reuse, 0x7771, RZ ;  /* 0x000077713a037816 */ /* 0x040fe200000000ff */
[----:B------:R-:W-:Y:S01]  /*17ce30*/  ULDC UR5, c[0x0][0x228] ;  /* 0x00008a0000057ab9 */ /* 0x000fe20000000800 */
[----:B------:R-:W-:-:S02]  /*17ce40*/  PRMT R2, R58, 0x7772, RZ ;  /* 0x000077723a027816 */ /* 0x000fc400000000ff */
[----:B------:R-:W-:Y:S02]  /*17ce50*/  PRMT R0, R58, 0x7773, RZ ;  /* 0x000077733a007816 */ /* 0x000fe400000000ff */
[----:B------:R-:W4:Y:S04]  /*17ce60*/  LDL.LU R58, [R1+0x330] ;  /* 0x00033000013a7983 */ /* 0x000f280000300800 */
[----:B------:R-:W-:Y:S01]  /*17ce70*/  @P2 STG.E.U8 desc[UR32][R40.64], R4 ;  /* 0x0000000428002986 */ /* 0x000fe2000c101120 */
[----:B------:R-:W-:Y:S01]  /*17ce80*/  ISETP.LT.AND P2, PT, R12, UR4, !P3 ;  /* 0x000000040c007c0c */ /* 0x000fe2000df41270 */
[----:B------:R-:W-:Y:S02]  /*17ce90*/  ULDC UR4, c[0x0][0x228] ;  /* 0x00008a0000047ab9 */ /* 0x000fe40000000800 */
[----:B--2---:R0:W-:Y:S04]  /*17cea0*/  @P5 STG.E.U8 desc[UR32][R52.64], R3 ;  /* 0x0000000334005986 */ /* 0x0041e8000c101120 */
[----:B---3--:R1:W-:Y:S04]  /*17ceb0*/  @P6 STG.E.U8 desc[UR32][R32.64], R2 ;  /* 0x0000000220006986 */ /* 0x0083e8000c101120 */
[----:B0-----:R-:W2:Y:S04]  /*17cec0*/  LDL.LU.64 R52, [R1+0x1580] ;  /* 0x0015800001347983 */ /* 0x001ea80000300a00 */
[----:B----4-:R0:W-:Y:S01]  /*17ced0*/  @P0 STG.E.U8 desc[UR32][R20.64], R0 ;  /* 0x0000000014000986 */ /* 0x0101e2000c101120 */
[----:B-1----:R-:W-:-:S03]  /*17cee0*/  PRMT R2, R59, 0x7770, RZ ;  /* 0x000077703b027816 */ /* 0x002fc600000000ff */
[----:B0-----:R-:W3:Y:S04]  /*17cef0*/  LDL.LU.64 R20, [R1+0x1578] ;  /* 0x0015780001147983 */ /* 0x001ee80000300a00 */
[----:B------:R-:W4:Y:S04]  /*17cf00*/  LDL.LU.64 R40, [R1+0x1570] ;  /* 0x0015700001287983 */ /* 0x000f280000300a00 */
[----:B------:R0:W-:Y:S01]  /*17cf10*/  @P2 STG.E.U8 desc[UR32][R16.64], R2 ;  /* 0x0000000210002986 */ /* 0x0001e2000c101120 */
[----:B------:R-:W-:Y:S01]  /*17cf20*/  ISETP.LT.AND P5, PT, R50, UR5, !P3 ;  /* 0x0000000532007c0c */ /* 0x000fe2000dfa1270 */
[----:B------:R-:W-:-:S02]  /*17cf30*/  ULDC UR5, c[0x0][0x228] ;  /* 0x00008a0000057ab9 */ /* 0x000fc40000000800 */
[----:B0-----:R-:W4:Y:S01]  /*17cf40*/  LDL.LU.64 R16, [R1+0x1568] ;  /* 0x0015680001107983 */ /* 0x001f220000300a00 */
[----:B------:R-:W-:-:S03]  /*17cf50*/  PRMT R0, R59, 0x7771, RZ ;  /* 0x000077713b007816 */ /* 0x000fc600000000ff */
[----:B------:R-:W4:Y:S06]  /*17cf60*/  LDL.LU R9, [R1+0x250] ;  /* 0x0002500001097983 */ /* 0x000f2c0000300800 */
[----:B------:R0:W-:Y:S04]  /*17cf70*/  @P5 STG.E.U8 desc[UR32][R24.64], R0 ;  /* 0x0000000018005986 */ /* 0x0001e8000c101120 */
[----:B------:R-:W4:Y:S04]  /*17cf80*/  LDL.LU.64 R32, [R1+0x1560] ;  /* 0x0015600001207983 */ /* 0x000f280000300a00 */
[----:B0-----:R-:W4:Y:S01]  /*17cf90*/  LDL.LU.64 R24, [R1+0x1550] ;  /* 0x0015500001187983 */ /* 0x001f220000300a00 */
[----:B------:R-:W-:Y:S01]  /*17cfa0*/  ISETP.LT.AND P6, PT, R44, UR4, !P3 ;  /* 0x000000042c007c0c */ /* 0x000fe2000dfc1270 */
[----:B------:R-:W-:Y:S01]  /*17cfb0*/  ULDC UR4, c[0x0][0x228] ;  /* 0x00008a0000047ab9 */ /* 0x000fe20000000800 */
[----:B------:R-:W-:Y:S01]  /*17cfc0*/  ISETP.LT.AND P0, PT, R15, UR5, !P3 ;  /* 0x000000050f007c0c */ /* 0x000fe2000df01270 */
[----:B------:R-:W-:Y:S01]  /*17cfd0*/  ULDC UR5, c[0x0][0x228] ;  /* 0x00008a0000057ab9 */ /* 0x000fe20000000800 */
[----:B------:R-:W-:Y:S01]  /*17cfe0*/  ISETP.LT.AND P5, PT, R54, UR4, !P3 ;  /* 0x0000000436007c0c */ /* 0x000fe2000dfa1270 */
[----:B------:R-:W-:Y:S01]  /*17cff0*/  ULDC UR4, c[0x0][0x228] ;  /* 0x00008a0000047ab9 */ /* 0x000fe20000000800 */
[----:B------:R-:W-:-:S02]  /*17d000*/  PRMT R0, R59, 0x7772, RZ ;  /* 0x000077723b007816 */ /* 0x000fc400000000ff */
[----:B------:R-:W-:Y:S02]  /*17d010*/  PRMT R2, R59, 0x7773, RZ ;  /* 0x000077733b027816 */ /* 0x000fe400000000ff */
        /* <DEDUP_REMOVED lines=8> */
[----:B0-----:R-:W-:-:S02]  /*17d0a0*/  PRMT R0, R58, 0x7770, RZ ;  /* 0x000077703a007816 */ /* 0x001fc400000000ff */
[----:B-1----:R-:W-:-:S03]  /*17d0b0*/  PRMT R2, R58, 0x7771, RZ ;  /* 0x000077713a027816 */ /* 0x002fc600000000ff */
[----:B--2---:R0:W-:Y:S04]  /*17d0c0*/  @P5 STG.E.U8 desc[UR32][R52.64], R0 ;  /* 0x0000000034005986 */ /* 0x0041e8000c101120 */
[----:B0-----:R-:W2:Y:S01]  /*17d0d0*/  LDL.LU.64 R52, [R1+0x1558] ;  /* 0x0015580001347983 */ /* 0x001ea20000300a00 */
[----:B------:R-:W-:-:S03]  /*17d0e0*/  PRMT R0, R58, 0x7772, RZ ;  /* 0x000077723a007816 */ /* 0x000fc600000000ff */
[----:B---3--:R0:W-:Y:S04]  /*17d0f0*/  @P2 STG.E.U8 desc[UR32][R20.64], R2 ;  /* 0x0000000214002986 */ /* 0x0081e8000c101120 */
[----:B----4-:R1:W-:Y:S04]  /*17d100*/  @P6 STG.E.U8 desc[UR32][R40.64], R0 ;  /* 0x0000000028006986 */ /* 0x0103e8000c101120 */
[----:B0-----:R-:W3:Y:S01]  /*17d110*/  LDL.LU.64 R20, [R1+0x1548] ;  /* 0x0015480001147983 */ /* 0x001ee20000300a00 */
[----:B------:R-:W-:-:S03]  /*17d120*/  PRMT R2, R58, 0x7773, RZ ;  /* 0x000077733a027816 */ /* 0x000fc600000000ff */
[----:B------:R-:W4:Y:S04]  /*17d130*/  LDL.LU R59, [R1+0x320] ;  /* 0x00032000013b7983 */ /* 0x000f280000300800 */
[----:B------:R0:W-:Y:S04]  /*17d140*/  @P0 STG.E.U8 desc[UR32][R16.64], R2 ;  /* 0x0000000210000986 */ /* 0x0001e8000c101120 */
[----:B-1----:R-:W4:Y:S01]  /*17d150*/  LDL.LU.64 R40, [R1+0x1540] ;  /* 0x0015400001287983 */ /* 0x002f220000300a00 */
[----:B------:R-:W-:Y:S01]  /*17d160*/  ISETP.LT.AND P5, PT, R11, UR4, !P3 ;  /* 0x000000040b007c0c */ /* 0x000fe2000dfa1270 */
[----:B------:R-:W-:-:S02]  /*17d170*/  ULDC UR4, c[0x0][0x228] ;  /* 0x00008a0000047ab9 */ /* 0x000fc40000000800 */
[----:B0-----:R-:W4:Y:S01]  /*17d180*/  LDL.LU.64 R16, [R1+0x1538] ;  /* 0x0015380001107983 */ /* 0x001f220000300a00 */
[----:B------:R-:W-:Y:S01]  /*17d190*/  ISETP.LT.AND P2, PT, R61, UR4, !P3 ;  /* 0x000000043d007c0c */ /* 0x000fe2000df41270 */
[----:B------:R-:W-:Y:S01]  /*17d1a0*/  ULDC UR4, c[0x0][0x228] ;  /* 0x00008a0000047ab9 */ /* 0x000fe20000000800 */
[C---:B------:R-:W-:Y:S02]  /*17d1b0*/  PRMT R0, R9.reuse, 0x7770, RZ ;  /* 0x0000777009007816 */ /* 0x040fe400000000ff */
[----:B------:R-:W-:-:S05]  /*17d1c0*/  PRMT R2, R9, 0x7771, RZ ;  /* 0x0000777109027816 */ /* 0x000fca00000000ff */
[----:B------:R0:W-:Y:S04]  /*17d1d0*/  @P5 STG.E.U8 desc[UR32][R32.64], R0 ;  /* 0x0000000020005986 */ /* 0x0001e8000c101120 */
[----:B------:R1:W-:Y:S04]  /*17d1e0*/  @P2 STG.E.U8 desc[UR32][R24.64], R2 ;  /* 0x0000000218002986 */ /* 0x0003e8000c101120 */
[----:B0-----:R-:W4:Y:S04]  /*17d1f0*/  LDL.LU.64 R32, [R1+0x1530] ;  /* 0x0015300001207983 */ /* 0x001f280000300a00 */
[----:B-1----:R-:W4:Y:S01]  /*17d200*/  LDL.LU.64 R24, [R1+0x1528] ;  /* 0x0015280001187983 */ /* 0x002f220000300a00 */
[----:B------:R-:W-:Y:S01]  /*17d210*/  ISETP.LT.AND P0, PT, R49, UR4, !P3 ;  /* 0x0000000431007c0c */ /* 0x000fe2000df01270 */
[----:B------:R-:W-:Y:S01]  /*17d220*/  ULDC UR4, c[0x0][0x228] ;  /* 0x00008a0000047ab9 */ /* 0x000fe20000000800 */
[----:B------:R-:W-:Y:S01]  /*17d230*/  ISETP.LT.AND P5, PT, R13, UR5, !P3 ;  /* 0x000000050d007c0c */ /* 0x000fe2000dfa1270 */
[----:B------:R-:W4:Y:S01]  /*17d240*/  LDL.LU R58, [R1+0x310] ;  /* 0x00031000013a7983 */ /* 0x000f220000300800 */
[----:B------:R-:W-:Y:S01]  /*17d250*/  PRMT R2, R9, 0x7772, RZ ;  /* 0x0000777209027816 */ /* 0x000fe200000000ff */
[----:B------:R-:W-:Y:S01]  /*17d260*/  ULDC UR5, c[0x0][0x228] ;  /* 0x00008a0000057ab9 */ /* 0x000fe20000000800 */
[----:B------:R-:W-:Y:S01]  /*17d270*/  ISETP.LT.AND P2, PT, R56, UR4, !P3 ;  /* 0x0000000438007c0c */ /* 0x000fe2000df41270 */
[----:B------:R-:W-:Y:S01]  /*17d280*/  VIADD R0, R29, 0x33 ;  /* 0x000000331d007836 */ /* 0x000fe20000000000 */
[----:B------:R-:W-:Y:S01]  /*17d290*/  ISETP.LT.AND P6, PT, R57, UR5, !P3 ;  /* 0x0000000539007c0c */ /* 0x000fe2000dfc1270 */
[----:B------:R-:W-:Y:S01]  /*17d2a0*/  ULDC UR4, c[0x0][0x228] ;  /* 0x00008a0000047ab9 */ /* 0x000fe20000000800 */
[----:B------:R-:W-:Y:S01]  /*17d2b0*/  PRMT R3, R9, 0x7773, RZ ;  /* 0x0000777309037816 */ /* 0x000fe200000000ff */
[----:B------:R-:W-:-:S02]  /*17d2c0*/  ULDC UR5, c[0x0][0x228] ;  /* 0x00008a0000057ab9 */ /* 0x000fc40000000800 */
[----:B--2---:R0:W-:Y:S01]  /*17d2d0*/  @P0 STG.E.U8 desc[UR32][R52.64], R2 ;  /* 0x0000000234000986 */ /* 0x0041e2000c101120 */
[----:B------:R-:W-:-:S03]  /*17d2e0*/  ISETP.GE.AND P0, PT, R0, UR15, PT ;  /* 0x0000000f00007c0c */ /* 0x000fc6000bf06270 */
[----:B0-----:R-:W2:Y:S04]  /*17d2f0*/  LDL.LU.64 R52, [R1+0x1520] ;  /* 0x0015200001347983 */ /* 0x001ea80000300a00 */
[----:B---3--:R0:W-:Y:S01]  /*17d300*/  @P5 STG.E.U8 desc[UR32][R20.64], R3 ;  /* 0x0000000314005986 */ /* 0x0081e2000c101120 */
[C---:B----4-:R-:W-:Y:S02]  /*17d310*/  PRMT R0, R59.reuse, 0x7770, RZ ;  /* 0x000077703b007816 */ /* 0x050fe400000000ff */
[----:B------:R-:W-:Y:S01]  /*17d320*/  PRMT R2, R59, 0x7771, RZ ;  /* 0x000077713b027816 */ /* 0x000fe200000000ff */
[----:B0-----:R-:W3:Y:S04]  /*17d330*/  LDL.LU.64 R20, [R1+0x1518] ;  /* 0x0015180001147983 */ /* 0x001ee80000300a00 */
[----:B------:R-:W4:Y:S04]  /*17d340*/  LDL.LU.64 R22, [R1+0x1510] ;  /* 0x0015100001167983 */ /* 0x000f280000300a00 */
[----:B------:R-:W4:Y:S04]  /*17d350*/  LDL.LU.64 R18, [R1+0x1508] ;  /* 0x0015080001127983 */ /* 0x000f280000300a00 */
[----:B------:R-:W4:Y:S04]  /*17d360*/  LDL.LU R9, [R1+0x300] ;  /* 0x0003000001097983 */ /* 0x000f280000300800 */
[----:B------:R-:W-:Y:S04]  /*17d370*/  @P2 STG.E.U8 desc[UR32][R40.64], R0 ;  /* 0x0000000028002986 */ /* 0x000fe8000c101120 */
[----:B------:R0:W-:Y:S01]  /*17d380*/  @P6 STG.E.U8 desc[UR32][R16.64], R2 ;  /* 0x0000000210006986 */ /* 0x0001e2000c101120 */
[----:B------:R-:W-:Y:S01]  /*17d390*/  ISETP.LT.AND P5, PT, R60, UR4, !P3 ;  /* 0x000000043c007c0c */ /* 0x000fe2000dfa1270 */
[----:B------:R-:W-:Y:S01]  /*17d3a0*/  ULDC UR4, c[0x0][0x228] ;  /* 0x00008a0000047ab9 */ /* 0x000fe20000000800 */
[----:B------:R-:W-:Y:S01]  /*17d3b0*/  ISETP.LT.AND P3, PT, R51, UR5, !P3 ;  /* 0x0000000533007c0c */ /* 0x000fe2000df61270 */
[----:B------:R-:W-:Y:S01]  /*17d3c0*/  ULDC UR5, c[0x0][0x228] ;  /* 0x00008a0000057ab9 */ /* 0x000fe20000000800 */
[----:B0-----:R-:W4:Y:S01]  /*17d3d0*/  LDL.LU.64 R16, [R1+0x1500] ;  /* 0x0015000001107983 */ /* 0x001f220000300a00 */
[----:B------:R-:W-:-:S02]  /*17d3e0*/  PRMT R0, R59, 0x7772, RZ ;  /* 0x000077723b007816 */ /* 0x000fc400000000ff */
[----:B------:R-:W-:-:S06]  /*17d3f0*/  PRMT R2, R59, 0x7773, RZ ;  /* 0x000077733b027816 */ /* 0x000fcc00000000ff */
[----:B------:R-:W-:Y:S04]  /*17d400*/  @P5 STG.E.U8 desc[UR32][R32.64], R0 ;  /* 0x0000000020005986 */ /* 0x000fe8000c101120 */
[----:B------:R0:W-:Y:S04]  /*17d410*/  @P3 STG.E.U8 desc[UR32][R24.64], R2 ;  /* 0x0000000218003986 */ /* 0x0001e8000c101120 */
[----:B0-----:R-:W4:Y:S01]  /*17d420*/  LDL.LU.64 R24, [R1+0x1498] ;  /* 0x0014980001187983 */ /* 0x001f220000300a00 */
[----:B------:R-:W-:Y:S01]  /*17d430*/  ISETP.LT.AND P6, PT, R12, UR4, !P1 ;  /* 0x000000040c007c0c */ /* 0x000fe2000cfc1270 */
[----:B------:R-:W-:Y:S01]  /*17d440*/  ULDC UR4, c[0x0][0x228] ;  /* 0x00008a0000047ab9 */ /* 0x000fe20000000800 */
[----:B------:R-:W-:Y:S01]  /*17d450*/  ISETP.LT.AND P2, PT, R50, UR5, !P1 ;  /* 0x0000000532007c0c */ /* 0x000fe2000cf41270 */
[----:B------:R-:W-:Y:S01]  /*17d460*/  ULDC UR5, c[0x0][0x228] ;  /* 0x00008a0000057ab9 */ /* 0x000fe20000000800 */
[----:B------:R-:W-:Y:S01]  /*17d470*/  PRMT R0, R58, 0x7770, RZ ;  /* 0x000077703a007816 */ /* 0x000fe200000000ff */
[----:B------:R-:W4:Y:S01]  /*17d480*/  LDL.LU.64 R40, [R1+0x1490] ;  /* 0x0014900001287983 */ /* 0x000f220000300a00 */
[----:B------:R-:W-:Y:S01]  /*17d490*/  ISETP.LT.AND P5, PT, R44, UR4, !P1 ;  /* 0x000000042c007c0c */ /* 0x000fe2000cfa1270 */
[----:B------:R-:W-:Y:S01]  /*17d4a0*/  ULDC UR4, c[0x0][0x228] ;  /* 0x00008a0000047ab9 */ /* 0x000fe20000000800 */
[----:B------:R-:W-:Y:S01]  /*17d4b0*/  ISETP.LT.AND P3, PT, R15, UR5, !P1 ;  /* 0x000000050f007c0c */ /* 0x000fe2000cf61270 */
[----:B------:R-:W-:Y:S01]  /*17d4c0*/  ULDC UR5, c[0x0][0x228] ;  /* 0x00008a0000057ab9 */ /* 0x000fe20000000800 */
[----:B------:R-:W-:-:S03]  /*17d4d0*/  PRMT R2, R58, 0x7771, RZ ;  /* 0x000077713a027816 */ /* 0x000fc600000000ff */
[----:B--2---:R0:W-:Y:S01]  /*17d4e0*/  @P6 STG.E.U8 desc[UR32][R52.64], R0 ;  /* 0x0000000034006986 */ /* 0x0041e2000c101120 */
[----:B------:R-:W-:Y:S01]  /*17d4f0*/  ISETP.LT.AND P6, PT, R54, UR4, !P1 ;  /* 0x0000000436007c0c */ /* 0x000fe2000cfc1270 */
[----:B------:R-:W-:Y:S02]  /*17d500*/  ULDC UR4, c[0x0][0x228] ;  /* 0x00008a0000047ab9 */ /* 0x000fe40000000800 */
[----:B0-----:R-:W2:Y:S01]  /*17d510*/  LDL.LU.64 R52, [R1+0x1488] ;  /* 0x0014880001347983 */ /* 0x001ea20000300a00 */
[----:B------:R-:W-:-:S03]  /*17d520*/  PRMT R0, R58, 0x7772, RZ ;  /* 0x000077723a007816 */ /* 0x000fc600000000ff */
[----:B------:R-:W2:Y:S04]  /*17d530*/  LDL.LU R59, [R1+0x2f0] ;  /* 0x0002f000013b7983 */ /* 0x000ea80000300800 */
[----:B---3--:R0:W-:Y:S04]  /*17d540*/  @P2 STG.E.U8 desc[UR32][R20.64], R2 ;  /* 0x0000000214002986 */ /* 0x0081e8000c101120 */
[----:B------:R-:W3:Y:S04]  /*17d550*/  LDL.LU.64 R32, [R1+0x1480] ;  /* 0x0014800001207983 */ /* 0x000ee80000300a00 */
[----:B----4-:R1:W-:Y:S04]  /*17d560*/  @P5 STG.E.U8 desc[UR32][R22.64], R0 ;  /* 0x0000000016005986 */ /* 0x0103e8000c101120 */
[----:B0-----:R-:W4:Y:S01]  /*17d570*/  LDL.LU.64 R20, [R1+0x1470] ;  /* 0x0014700001147983 */ /* 0x001f220000300a00 */
[----:B------:R-:W-:-:S02]  /*17d580*/  PRMT R2, R58, 0x7773, RZ ;  /* 0x000077733a027816 */ /* 0x000fc400000000ff */
[----:B-1----:R-:W-:-:S03]  /*17d590*/  PRMT R0, R9, 0x7770, RZ ;  /* 0x0000777009007816 */ /* 0x002fc600000000ff */
[----:B------:R-:W-:Y:S04]  /*17d5a0*/  @P3 STG.E.U8 desc[UR32][R18.64], R2 ;  /* 0x0000000212003986 */ /* 0x000fe8000c101120 */
[----:B------:R0:W-:Y:S01]  /*17d5b0*/  @P6 STG.E.U8 desc[UR32][R16.64], R0 ;  /* 0x0000000010006986 */ /* 0x0001e2000c101120 */
[----:B------:R-:W-:Y:S01]  /*17d5c0*/  ISETP.LT.AND P2, PT, R55, UR5, !P1 ;  /* 0x0000000537007c0c */ /* 0x000fe2000cf41270 */
[----:B------:R-:W-:Y:S02]  /*17d5d0*/  ULDC UR5, c[0x0][0x228] ;  /* 0x00008a0000057ab9 */ /* 0x000fe40000000800 */
[----:B0-----:R-:W4:Y:S01]  /*17d5e0*/  LDL.LU.64 R16, [R1+0x1478] ;  /* 0x0014780001107983 */ /* 0x001f220000300a00 */
[----:B------:R-:W-:-:S09]  /*17d5f0*/  PRMT R2, R9, 0x7771, RZ ;  /* 0x0000777109027816 */ /* 0x000fd200000000ff */
[----:B------:R0:W-:Y:S04]  /*17d600*/  @P2 STG.E.U8 desc[UR32][R24.64], R2 ;  /* 0x0000000218002986 */ /* 0x0001e8000c101120 */
[----:B0-----:R-:W4:Y:S01]  /*17d610*/  LDL.LU.64 R24, [R1+0x1468] ;  /* 0x0014680001187983 */ /* 0x001f220000300a00 */
[----:B------:R-:W-:Y:S01]  /*17d620*/  ISETP.LT.AND P5, PT, R36, UR4, !P1 ;  /* 0x0000000424007c0c */ /* 0x000fe2000cfa1270 */
[----:B------:R-:W-:Y:S01]  /*17d630*/  ULDC UR4, c[0x0][0x228] ;  /* 0x00008a0000047ab9 */ /* 0x000fe20000000800 */
[----:B------:R-:W-:Y:S01]  /*17d640*/  ISETP.LT.AND P3, PT, R28, UR5, !P1 ;  /* 0x000000051c007c0c */ /* 0x000fe2000cf61270 */
[----:B------:R-:W4:Y:S01]  /*17d650*/  LDL.LU R58, [R1+0x2e0] ;  /* 0x0002e000013a7983 */ /* 0x000f220000300800 */
[----:B------:R-:W-:Y:S01]  /*17d660*/  ISETP.LT.AND P6, PT, R11, UR4, !P1 ;  /* 0x000000040b007c0c */ /* 0x000fe2000cfc1270 */
[----:B------:R-:W-:Y:S01]  /*17d670*/  ULDC UR4, c[0x0][0x228] ;  /* 0x00008a0000047ab9 */ /* 0x000fe20000000800 */
[----:B------:R-:W-:Y:S01]  /*17d680*/  PRMT R0, R9, 0x7772, RZ ;  /* 0x0000777209007816 */ /* 0x000fe200000000ff */
[----:B------:R-:W-:Y:S01]  /*17d690*/  ULDC UR5, c[0x0][0x228] ;  /* 0x00008a0000057ab9 */ /* 0x000fe20000000800 */
[----:B------:R-:W-:Y:S01]  /*17d6a0*/  ISETP.LT.AND P2, PT, R61, UR4, !P1 ;  /* 0x000000043d007c0c */ /* 0x000fe2000cf41270 */
[----:B------:R-:W-:Y:S01]  /*17d6b0*/  ULDC UR4, c[0x0][0x228] ;  /* 0x00008a0000047ab9 */ /* 0x000fe20000000800 */
[----:B------:R-:W-:-:S03]  /*17d6c0*/  PRMT R2, R9, 0x7773, RZ ;  /* 0x0000777309027816 */ /* 0x000fc600000000ff */
[----:B------:R0:W-:Y:S04]  /*17d6d0*/  @P5 STG.E.U8 desc[UR32][R40.64], R0 ;  /* 0x0000000028005986 */ /* 0x0001e8000c101120 */
[----:B0-----:R-:W4:Y:S01]  /*17d6e0*/  LDL.LU.64 R40, [R1+0x1460] ;  /* 0x0014600001287983 */ /* 0x001f220000300a00 */
[----:B------:R-:W-:Y:S01]  /*17d6f0*/  ISETP.LT.AND P5, PT, R13, UR5, !P1 ;  /* 0x000000050d007c0c */ /* 0x000fe2000cfa1270 */
[----:B------:R-:W-:Y:S02]  /*17d700*/  ULDC UR5, c[0x0][0x228] ;  /* 0x00008a0000057ab9 */ /* 0x000fe40000000800 */
[----:B--2---:R0:W-:Y:S01]  /*17d710*/  @P3 STG.E.U8 desc[UR32][R52.64], R2 ;  /* 0x0000000234003986 */ /* 0x0041e2000c101120 */
[----:B------:R-:W-:Y:S01]  /*17d720*/  ISETP.LT.AND P3, PT, R49, UR4, !P1 ;  /* 0x0000000431007c0c */ /* 0x000fe2000cf61270 */
[----:B------:R-:W-:Y:S01]  /*17d730*/  ULDC UR4, c[0x0][0x228] ;  /* 0x00008a0000047ab9 */ /* 0x000fe20000000800 */
[C---:B------:R-:W-:Y:S01]  /*17d740*/  PRMT R0, R59.reuse, 0x7770, RZ ;  /* 0x000077703b007816 */ /* 0x040fe200000000ff */
[----:B0-----:R-:W2:Y:S01]  /*17d750*/  LDL.LU.64 R52, [R1+0x1458] ;  /* 0x0014580001347983 */ /* 0x001ea20000300a00 */
[----:B------:R-:W-:-:S03]  /*17d760*/  PRMT R2, R59, 0x7771, RZ ;  /* 0x000077713b027816 */ /* 0x000fc600000000ff */
[----:B---3--:R0:W-:Y:S04]  /*17d770*/  @P6 STG.E.U8 desc[UR32][R32.64], R0 ;  /* 0x0000000020006986 */ /* 0x0081e8000c101120 */
[----:B----4-:R1:W-:Y:S04]  /*17d780*/  @P2 STG.E.U8 desc[UR32][R20.64], R2 ;  /* 0x0000000214002986 */ /* 0x0103e8000c101120 */
[----:B0-----:R-:W3:Y:S04]  /*17d790*/  LDL.LU.64 R32, [R1+0x1450] ;  /* 0x0014500001207983 */ /* 0x001ee80000300a00 */
[----:B-1----:R-:W4:Y:S01]  /*17d7a0*/  LDL.LU.64 R20, [R1+0x1448] ;  /* 0x0014480001147983 */ /* 0x002f220000300a00 */
[----:B------:R-:W-:-:S03]  /*17d7b0*/  PRMT R2, R59, 0x7772, RZ ;  /* 0x000077723b027816 */ /* 0x000fc600000000ff */
[----:B------:R-:W4:Y:S04]  /*17d7c0*/  LDL.LU R9, [R1+0x344] ;  /* 0x0003440001097983 */ /* 0x000f280000300800 */
[----:B------:R0:W-:Y:S04]  /*17d7d0*/  @P3 STG.E.U8 desc[UR32][R16.64], R2 ;  /* 0x0000000210003986 */ /* 0x0001e8000c101120 */
[----:B0-----:R-:W4:Y:S01]  /*17d7e0*/  LDL.LU.64 R16, [R1+0x1440] ;  /* 0x0014400001107983 */ /* 0x001f220000300a00 */
[----:B------:R-:W-:-:S05]  /*17d7f0*/  PRMT R3, R59, 0x7773, RZ ;  /* 0x000077733b037816 */ /* 0x000fca00000000ff */
[----:B------:R0:W-:Y:S04]  /*17d800*/  @P5 STG.E.U8 desc[UR32][R24.64], R3 ;  /* 0x0000000318005986 */ /* 0x0001e8000c101120 */
[----:B0-----:R-:W4:Y:S01]  /*17d810*/  LDL.LU.64 R24, [R1+0x1438] ;  /* 0x0014380001187983 */ /* 0x001f220000300a00 */
[----:B------:R-:W-:Y:S01]  /*17d820*/  ISETP.LT.AND P2, PT, R56, UR4, !P1 ;  /* 0x0000000438007c0c */ /* 0x000fe2000cf41270 */
[----:B------:R-:W-:Y:S01]  /*17d830*/  VIADD R0, R29, 0x34 ;  /* 0x000000341d007836 */ /* 0x000fe20000000000 */
[----:B------:R-:W-:Y:S01]  /*17d840*/  ISETP.LT.AND P6, PT, R57, UR5, !P1 ;  /* 0x0000000539007c0c */ /* 0x000fe2000cfc1270 */
[----:B------:R-:W-:Y:S01]  /*17d850*/  ULDC UR4, c[0x0][0x228] ;  /* 0x00008a0000047ab9 */ /* 0x000fe20000000800 */
[----:B------:R-:W-:Y:S01]  /*17d860*/  ULDC UR5, c[0x0][0x228] ;  /* 0x00008a0000057ab9 */ /* 0x000fe20000000800 */
[----:B------:R-:W-:Y:S01]  /*17d870*/  ISETP.LT.AND P5, PT, R60, UR4, !P1 ;  /* 0x000000043c007c0c */ /* 0x000fe2000cfa1270 */
[----:B------:R-:W4:Y:S01]  /*17d880*/  LDL.LU.64 R22, [R1+0x1430] ;  /* 0x0014300001167983 */ /* 0x000f220000300a00 */
[----:B------:R-:W-:Y:S01]  /*17d890*/  ISETP.GE.AND P3, PT, R0, UR17, PT ;  /* 0x0000001100007c0c */ /* 0x000fe2000bf66270 */
[----:B------:R-:W-:Y:S01]  /*17d8a0*/  ULDC UR4, c[0x0][0x228] ;  /* 0x00008a0000047ab9 */ /* 0x000fe20000000800 */
[----:B------:R-:W-:Y:S01]  /*17d8b0*/  ISETP.LT.AND P1, PT, R51, UR5, !P1 ;  /* 0x0000000533007c0c */ /* 0x000fe2000cf21270 */
[----:B------:R-:W4:Y:S01]  /*17d8c0*/  LDL.LU.64 R18, [R1+0x1428] ;  /* 0x0014280001127983 */ /* 0x000f220000300a00 */
[C---:B------:R-:W-:Y:S01]  /*17d8d0*/  PRMT R0, R58.reuse, 0x7770, RZ ;  /* 0x000077703a007816 */ /* 0x040fe200000000ff */
[----:B------:R-:W-:Y:S01]  /*17d8e0*/  ULDC UR5, c[0x0][0x228] ;  /* 0x00008a0000057ab9 */ /* 0x000fe20000000800 */
[C---:B------:R-:W-:Y:S01]  /*17d8f0*/  PRMT R2, R58.reuse, 0x7771, RZ ;  /* 0x000077713a027816 */ /* 0x040fe200000000ff */
[----:B------:R-:W4:Y:S04]  /*17d900*/  LDL.LU R59, [R1+0x334] ;  /* 0x00033400013b7983 */ /* 0x000f280000300800 */
[----:B------:R0:W-:Y:S02]  /*17d910*/  @P2 STG.E.U8 desc[UR32][R40.64], R0 ;  /* 0x0000000028002986 */ /* 0x0001e4000c101120 */
[----:B0-----:R-:W-:-:S02]  /*17d920*/  PRMT R0, R58, 0x7772, RZ ;  /* 0x000077723a007816 */ /* 0x001fc400000000ff */
[----:B------:R-:W-:Y:S01]  /*17d930*/  ISETP.LT.AND P2, PT, R50, UR5, !P4 ;  /* 0x0000000532007c0c */ /* 0x000fe2000e741270 */
[----:B------:R-:W-:Y:S01]  /*17d940*/  ULDC UR5, c[0x0][0x228] ;  /* 0x00008a0000057ab9 */ /* 0x000fe20000000800 */
[----:B--2---:R0:W-:Y:S01]  /*17d950*/  @P6 STG.E.U8 desc[UR32][R52.64], R2 ;  /* 0x0000000234006986 */ /* 0x0041e2000c101120 */
[----:B------:R-:W-:Y:S01]  /*17d960*/  ISETP.LT.AND P6, PT, R12, UR4, !P4 ;  /* 0x000000040c007c0c */ /* 0x000fe2000e7c1270 */
[----:B------:R-:W-:Y:S01]  /*17d970*/  ULDC UR4, c[0x0][0x228] ;  /* 0x00008a0000047ab9 */ /* 0x000fe20000000800 */
[----:B0-----:R-:W-:Y:S01]  /*17d980*/  PRMT R2, R58, 0x7773, RZ ;  /* 0x000077733a027816 */ /* 0x001fe200000000ff */
[----:B------:R-:W2:Y:S04]  /*17d990*/  LDL.LU.64 R52, [R1+0x1420] ;  /* 0x0014200001347983 */ /* 0x000ea80000300a00 */
[----:B---3--:R0:W-:Y:S04]  /*17d9a0*/  @P5 STG.E.U8 desc[UR32][R32.64], R0 ;  /* 0x0000000020005986 */ /* 0x0081e8000c101120 */
[----:B----4-:R1:W-:Y:S01]  /*17d9b0*/  @P1 STG.E.U8 desc[UR32][R20.64], R2 ;  /* 0x0000000214001986 */ /* 0x0103e2000c101120 */
[----:B0-----:R-:W-:-:S03]  /*17d9c0*/  PRMT R0, R9, 0x7770, RZ ;  /* 0x0000777009007816 */ /* 0x001fc600000000ff */
[----:B-1----:R-:W3:Y:S04]  /*17d9d0*/  LDL.LU.64 R20, [R1+0x1418] ;  /* 0x0014180001147983 */ /* 0x002ee80000300a00 */
[----:B------:R-:W4:Y:S04]  /*17d9e0*/  LDL.LU.64 R40, [R1+0x1410] ;  /* 0x0014100001287983 */ /* 0x000f280000300a00 */
[----:B------:R0:W-:Y:S04]  /*17d9f0*/  @P6 STG.E.U8 desc[UR32][R16.64], R0 ;  /* 0x0000000010006986 */ /* 0x0001e8000c101120 */
[----:B0-----:R-:W4:Y:S04]  /*17da00*/  LDL.LU.64 R16, [R1+0x1388] ;  /* 0x0013880001107983 */ /* 0x001f280000300a00 */
[----:B------:R-:W4:Y:S01]  /*17da10*/  LDL.LU R58, [R1+0x254] ;  /* 0x00025400013a7983 */ /* 0x000f220000300800 */
[----:B------:R-:W-:-:S03]  /*17da20*/  PRMT R2, R9, 0x7771, RZ ;  /* 0x0000777109027816 */ /* 0x000fc600000000ff */
[----:B------:R-:W4:Y:S04]  /*17da30*/  LDL.LU.64 R32, [R1+0x1380] ;  /* 0x0013800001207983 */ /* 0x000f280000300a00 */
[----:B------:R0:W-:Y:S04]  /*17da40*/  @P2 STG.E.U8 desc[UR32][R24.64], R2 ;  /* 0x0000000218002986 */ /* 0x0001e8000c101120 */
        /* <DEDUP_REMOVED lines=12> */
[----:B------:R-:W-:Y:S01]  /*17db10*/  ISETP.LT.AND P5, PT, R36, UR4, !P4 ;  /* 0x0000000424007c0c */ /* 0x000fe2000e7a1270 */
[----:B------:R-:W-:Y:S02]  /*17db20*/  ULDC UR4, c[0x0][0x228] ;  /* 0x00008a0000047ab9 */ /* 0x000fe40000000800 */
[----:B------:R1:W-:Y:S01]  /*17db30*/  @P1 STG.E.U8 desc[UR32][R18.64], R2 ;  /* 0x0000000212001986 */ /* 0x0003e2000c101120 */
[----:B------:R-:W-:Y:S01]  /*17db40*/  ISETP.LT.AND P1, PT, R28, UR5, !P4 ;  /* 0x000000051c007c0c */ /* 0x000fe2000e721270 */
[----:B------:R-:W-:Y:S01]  /*17db50*/  ULDC UR5, c[0x0][0x228] ;  /* 0x00008a0000057ab9 */ /* 0x000fe20000000800 */
[C---:B0-----:R-:W-:Y:S02]  /*17db60*/  PRMT R0, R59.reuse, 0x7770, RZ ;  /* 0x000077703b007816 */ /* 0x041fe400000000ff */
[----:B-1----:R-:W-:-:S03]  /*17db70*/  PRMT R2, R59, 0x7771, RZ ;  /* 0x000077713b027816 */ /* 0x002fc600000000ff */
[----:B--2---:R0:W-:Y:S04]  /*17db80*/  @P6 STG.E.U8 desc[UR32][R52.64], R0 ;  /* 0x0000000034006986 */ /* 0x0041e8000c101120 */
[----:B0-----:R-:W2:Y:S01]  /*17db90*/  LDL.LU.64 R52, [R1+0x1378] ;  /* 0x0013780001347983 */ /* 0x001ea20000300a00 */
[----:B------:R-:W-:-:S03]  /*17dba0*/  PRMT R0, R59, 0x7772, RZ ;  /* 0x000077723b007816 */ /* 0x000fc600000000ff */
[----:B---3--:R0:W-:Y:S01]  /*17dbb0*/  @P2 STG.E.U8 desc[UR32][R20.64], R2 ;  /* 0x0000000214002986 */ /* 0x0081e2000c101120 */
[----:B------:R-:W-:Y:S01]  /*17dbc0*/  ISETP.LT.AND P6, PT, R11, UR4, !P4 ;  /* 0x000000040b007c0c */ /* 0x000fe2000e7c1270 */
[----:B------:R-:W-:Y:S02]  /*17dbd0*/  ULDC UR4, c[0x0][0x228] ;  /* 0x00008a0000047ab9 */ /* 0x000fe40000000800 */
[----:B----4-:R1:W-:Y:S04]  /*17dbe0*/  @P5 STG.E.U8 desc[UR32][R40.64], R0 ;  /* 0x0000000028005986 */ /* 0x0103e8000c101120 */
[----:B0-----:R-:W3:Y:S01]  /*17dbf0*/  LDL.LU.64 R20, [R1+0x1368] ;  /* 0x0013680001147983 */ /* 0x001ee20000300a00 */
[----:B------:R-:W-:-:S03]  /*17dc00*/  PRMT R2, R59, 0x7773, RZ ;  /* 0x000077733b027816 */ /* 0x000fc600000000ff */
[----:B------:R-:W4:Y:S04]  /*17dc10*/  LDL.LU R9, [R1+0x324] ;  /* 0x0003240001097983 */ /* 0x000f280000300800 */
[----:B-1----:R-:W4:Y:S04]  /*17dc20*/  LDL.LU.64 R40, [R1+0x1360] ;  /* 0x0013600001287983 */ /* 0x002f280000300a00 */
[----:B------:R0:W-:Y:S01]  /*17dc30*/  @P1 STG.E.U8 desc[UR32][R16.64], R2 ;  /* 0x0000000210001986 */ /* 0x0001e2000c101120 */
[----:B------:R-:W-:Y:S01]  /*17dc40*/  ISETP.LT.AND P2, PT, R61, UR4, !P4 ;  /* 0x000000043d007c0c */ /* 0x000fe2000e741270 */
[----:B------:R-:W-:-:S02]  /*17dc50*/  ULDC UR4, c[0x0][0x228] ;  /* 0x00008a0000047ab9 */ /* 0x000fc40000000800 */
[----:B0-----:R-:W4:Y:S01]  /*17dc60*/  LDL.LU.64 R16, [R1+0x1358] ;  /* 0x0013580001107983 */ /* 0x001f220000300a00 */
[C---:B------:R-:W-:Y:S02]  /*17dc70*/  PRMT R0, R58.reuse, 0x7770, RZ ;  /* 0x000077703a007816 */ /* 0x040fe400000000ff */
[----:B------:R-:W-:-:S03]  /*17dc80*/  PRMT R2, R58, 0x7771, RZ ;  /* 0x000077713a027816 */ /* 0x000fc600000000ff */
        /* <DEDUP_REMOVED lines=25> */
[----:B------:R-:W4:Y:S01]  /*17de20*/  LDL.LU R58, [R1+0x304] ;  /* 0x00030400013a7983 */ /* 0x000f220000300800 */
[----:B------:R-:W-:Y:S01]  /*17de30*/  ISETP.LT.AND P5, PT, R60, UR4, !P4 ;  /* 0x000000043c007c0c */ /* 0x000fe2000e7a1270 */
[----:B------:R-:W-:-:S02]  /*17de40*/  ULDC UR4, c[0x0][0x228] ;  /* 0x00008a0000047ab9 */ /* 0x000fc40000000800 */
[----:B------:R-:W-:Y:S04]  /*17de50*/  @P2 STG.E.U8 desc[UR32][R40.64], R0 ;  /* 0x0000000028002986 */ /* 0x000fe8000c101120 */
[----:B------:R0:W-:Y:S01]  /*17de60*/  @P6 STG.E.U8 desc[UR32][R16.64], R2 ;  /* 0x0000000210006986 */ /* 0x0001e2000c101120 */
[----:B------:R-:W-:Y:S01]  /*17de70*/  ISETP.LT.AND P4, PT, R51, UR5, !P4 ;  /* 0x0000000533007c0c */ /* 0x000fe2000e781270 */
[----:B------:R-:W-:Y:S02]  /*17de80*/  ULDC UR5, c[0x0][0x228] ;  /* 0x00008a0000057ab9 */ /* 0x000fe40000000800 */
        /* <DEDUP_REMOVED lines=10> */
[----:B------:R-:W-:Y:S01]  /*17df30*/  ULDC UR5, c[0x0][0x228] ;  /* 0x00008a0000057ab9 */ /* 0x000fe20000000800 */
[----:B------:R-:W-:-:S02]  /*17df40*/  PRMT R0, R59, 0x7770, RZ ;  /* 0x000077703b007816 */ /* 0x000fc400000000ff */
        /* <DEDUP_REMOVED lines=8> */
[----:B0-----:R-:W2:Y:S04]  /*17dfd0*/  LDL.LU.64 R52, [R1+0x12e8] ;  /* 0x0012e80001347983 */ /* 0x001ea80000300a00 */
[----:B------:R-:W2:Y:S01]  /*17dfe0*/  LDL.LU R9, [R1+0x2f4] ;  /* 0x0002f40001097983 */ /* 0x000ea20000300800 */
[----:B------:R-:W-:-:S03]  /*17dff0*/  PRMT R0, R59, 0x7772, RZ ;  /* 0x000077723b007816 */ /* 0x000fc600000000ff */
[----:B------:R-:W2:Y:S04]  /*17e000*/  LDL.LU.64 R40, [R1+0x12e0] ;  /* 0x0012e00001287983 */ /* 0x000ea80000300a00 */
[----:B---3--:R0:W-:Y:S04]  /*17e010*/  @P2 STG.E.U8 desc[UR32][R20.64], R2 ;  /* 0x0000000214002986 */ /* 0x0081e8000c101120 */
[----:B----4-:R1:W-:Y:S01]  /*17e020*/  @P5 STG.E.U8 desc[UR32][R22.64], R0 ;  /* 0x0000000016005986 */ /* 0x0103e2000c101120 */
[----:B0-----:R-:W-:-:S03]  /*17e030*/  PRMT R2, R59, 0x7773, RZ ;  /* 0x000077733b027816 */ /* 0x001fc600000000ff */
[----:B------:R-:W3:Y:S01]  /*17e040*/  LDL.LU.64 R20, [R1+0x12d0] ;  /* 0x0012d00001147983 */ /* 0x000ee20000300a00 */
[----:B-1----:R-:W-:-:S03]  /*17e050*/  PRMT R0, R58, 0x7770, RZ ;  /* 0x000077703a007816 */ /* 0x002fc600000000ff */
[----:B------:R0:W-:Y:S01]  /*17e060*/  @P4 STG.E.U8 desc[UR32][R18.64], R2 ;  /* 0x0000000212004986 */ /* 0x0001e2000c101120 */
[----:B------:R-:W-:Y:S02]  /*17e070*/  ISETP.LT.AND P2, PT, R55, UR5, !P0 ;  /* 0x0000000537007c0c */ /* 0x000fe4000c741270 */
[----:B------:R-:W-:Y:S01]  /*17e080*/  ISETP.LT.AND P5, PT, R36, UR4, !P0 ;  /* 0x0000000424007c0c */ /* 0x000fe2000c7a1270 */
[----:B------:R-:W-:Y:S01]  /*17e090*/  ULDC UR5, c[0x0][0x228] ;  /* 0x00008a0000057ab9 */ /* 0x000fe20000000800 */
[----:B------:R-:W-:Y:S01]  /*17e0a0*/  ULDC UR4, c[0x0][0x228] ;  /* 0x00008a0000047ab9 */ /* 0x000fe20000000800 */
[----:B------:R1:W-:Y:S01]  /*17e0b0*/  @P6 STG.E.U8 desc[UR32][R16.64], R0 ;  /* 0x0000000010006986 */ /* 0x0003e2000c101120 */
[----:B0-----:R-:W-:-:S03]  /*17e0c0*/  PRMT R2, R58, 0x7771, RZ ;  /* 0x000077713a027816 */ /* 0x001fc600000000ff */
[----:B-1----:R-:W4:Y:S01]  /*17e0d0*/  LDL.LU.64 R16, [R1+0x12d8] ;  /* 0x0012d80001107983 */ /* 0x002f220000300a00 */
[----:B------:R-:W-:-:S03]  /*17e0e0*/  PRMT R0, R58, 0x7772, RZ ;  /* 0x000077723a007816 */ /* 0x000fc600000000ff */
[----:B------:R0:W-:Y:S04]  /*17e0f0*/  @P2 STG.E.U8 desc[UR32][R32.64], R2 ;  /* 0x0000000220002986 */ /* 0x0001e8000c101120 */
[----:B------:R1:W-:Y:S04]  /*17e100*/  @P5 STG.E.U8 desc[UR32][R24.64], R0 ;  /* 0x0000000018005986 */ /* 0x0003e8000c101120 */
[----:B0-----:R-:W4:Y:S04]  /*17e110*/  LDL.LU.64 R32, [R1+0x12c8] ;  /* 0x0012c80001207983 */ /* 0x001f280000300a00 */
[----:B------:R-:W4:Y:S04]  /*17e120*/  LDL.LU R59, [R1+0x2e4] ;  /* 0x0002e400013b7983 */ /* 0x000f280000300800 */
[----:B-1----:R-:W4:Y:S01]  /*17e130*/  LDL.LU.64 R24, [R1+0x12c0] ;  /* 0x0012c00001187983 */ /* 0x002f220000300a00 */
[----:B------:R-:W-:-:S02]  /*17e140*/  ISETP.LT.AND P4, PT, R28, UR5, !P0 ;  /* 0x000000051c007c0c */ /* 0x000fc4000c781270 */
[----:B------:R-:W-:Y:S01]  /*17e150*/  ISETP.LT.AND P6, PT, R11, UR4, !P0 ;  /* 0x000000040b007c0c */ /* 0x000fe2000c7c1270 */
[----:B------:R-:W-:Y:S01]  /*17e160*/  ULDC UR4, c[0x0][0x228] ;  /* 0x00008a0000047ab9 */ /* 0x000fe20000000800 */
[----:B------:R-:W-:Y:S02]  /*17e170*/  PRMT R2, R58, 0x7773, RZ ;  /* 0x000077733a027816 */ /* 0x000fe400000000ff */
[----:B------:R-:W-:Y:S01]  /*17e180*/  ISETP.LT.AND P2, PT, R61, UR4, !P0 ;  /* 0x000000043d007c0c */ /* 0x000fe2000c741270 */
[----:B------:R-:W-:Y:S01]  /*17e190*/  ULDC UR4, c[0x0][0x228] ;  /* 0x00008a0000047ab9 */ /* 0x000fe20000000800 */
[----:B------:R-:W-:Y:S02]  /*17e1a0*/  ULDC UR5, c[0x0][0x228] ;  /* 0x00008a0000057ab9 */ /* 0x000fe40000000800 */
[----:B------:R-:W-:Y:S01]  /*17e1b0*/  ISETP.LT.AND P5, PT, R13, UR5, !P0 ;  /* 0x000000050d007c0c */ /* 0x000fe2000c7a1270 */
[----:B------:R-:W-:Y:S02]  /*17e1c0*/  ULDC UR5, c[0x0][0x228] ;  /* 0x00008a0000057ab9 */ /* 0x000fe40000000800 */
[----:B--2---:R0:W-:Y:S01]  /*17e1d0*/  @P4 STG.E.U8 desc[UR32][R52.64], R2 ;  /* 0x0000000234004986 */ /* 0x0041e2000c101120 */
[----:B------:R-:W-:-:S02]  /*17e1e0*/  ISETP.LT.AND P4, PT, R49, UR4, !P0 ;  /* 0x0000000431007c0c */ /* 0x000fc4000c781270 */
[C---:B------:R-:W-:Y:S01]  /*17e1f0*/  PRMT R0, R9.reuse, 0x7770, RZ ;  /* 0x0000777009007816 */ /* 0x040fe200000000ff */
[----:B------:R-:W-:Y:S01]  /*17e200*/  ULDC UR4, c[0x0][0x228] ;  /* 0x00008a0000047ab9 */ /* 0x000fe20000000800 */
[----:B0-----:R-:W2:Y:S01]  /*17e210*/  LDL.LU.64 R52, [R1+0x12b8] ;  /* 0x0012b80001347983 */ /* 0x001ea20000300a00 */
[----:B------:R-:W-:-:S03]  /*17e220*/  PRMT R2, R9, 0x7771, RZ ;  /* 0x0000777109027816 */ /* 0x000fc600000000ff */
[----:B------:R-:W-:Y:S04]  /*17e230*/  @P6 STG.E.U8 desc[UR32][R40.64], R0 ;  /* 0x0000000028006986 */ /* 0x000fe8000c101120 */
[----:B------:R-:W2:Y:S04]  /*17e240*/  LDL.LU.64 R18, [R1+0x12b0] ;  /* 0x0012b00001127983 */ /* 0x000ea80000300a00 */
[----:B---3--:R0:W-:Y:S04]  /*17e250*/  @P2 STG.E.U8 desc[UR32][R20.64], R2 ;  /* 0x0000000214002986 */ /* 0x0081e8000c101120 */
[----:B0-----:R-:W3:Y:S01]  /*17e260*/  LDL.LU.64 R20, [R1+0x12a8] ;  /* 0x0012a80001147983 */ /* 0x001ee20000300a00 */
[----:B------:R-:W-:-:S03]  /*17e270*/  PRMT R2, R9, 0x7772, RZ ;  /* 0x0000777209027816 */ /* 0x000fc600000000ff */
[----:B------:R-:W3:Y:S01]  /*17e280*/  LDL.LU R58, [R1+0x348] ;  /* 0x00034800013a7983 */ /* 0x000ee20000300800 */
[----:B------:R-:W-:Y:S01]  /*17e290*/  ISETP.LT.AND P2, PT, R56, UR4, !P0 ;  /* 0x0000000438007c0c */ /* 0x000fe2000c741270 */
[----:B------:R-:W-:Y:S01]  /*17e2a0*/  VIADD R0, R29, 0x36 ;  /* 0x000000361d007836 */ /* 0x000fe20000000000 */
[----:B------:R-:W-:Y:S02]  /*17e2b0*/  PRMT R3, R9, 0x7773, RZ ;  /* 0x0000777309037816 */ /* 0x000fe400000000ff */
[----:B------:R-:W-:Y:S01]  /*17e2c0*/  ISETP.LT.AND P6, PT, R57, UR5, !P0 ;  /* 0x0000000539007c0c */ /* 0x000fe2000c7c1270 */
[----:B------:R-:W-:Y:S01]  /*17e2d0*/  ULDC UR4, c[0x0][0x228] ;  /* 0x00008a0000047ab9 */ /* 0x000fe20000000800 */
[----:B------:R-:W-:Y:S01]  /*17e2e0*/  ULDC UR5, c[0x0][0x228] ;  /* 0x00008a0000057ab9 */ /* 0x000fe20000000800 */
[----:B----4-:R0:W-:Y:S04]  /*17e2f0*/  @P4 STG.E.U8 desc[UR32][R16.64], R2 ;  /* 0x0000000210004986 */ /* 0x0101e8000c101120 */
[----:B0-----:R-:W4:Y:S04]  /*17e300*/  LDL.LU.64 R16, [R1+0x12a0] ;  /* 0x0012a00001107983 */ /* 0x001f280000300a00 */
[----:B------:R-:W4:Y:S01]  /*17e310*/  LDL.LU.64 R40, [R1+0x1298] ;  /* 0x0012980001287983 */ /* 0x000f220000300a00 */
[----:B------:R-:W-:-:S03]  /*17e320*/  ISETP.GE.AND P4, PT, R0, UR41, PT ;  /* 0x0000002900007c0c */ /* 0x000fc6000bf86270 */
[----:B------:R0:W-:Y:S01]  /*17e330*/  @P5 STG.E.U8 desc[UR32][R32.64], R3 ;  /* 0x0000000320005986 */ /* 0x0001e2000c101120 */
[----:B------:R-:W-:-:S05]  /*17e340*/  PRMT R0, R59, 0x7770, RZ ;  /* 0x000077703b007816 */ /* 0x000fca00000000ff */
[----:B------:R1:W-:Y:S04]  /*17e350*/  @P2 STG.E.U8 desc[UR32][R24.64], R0 ;  /* 0x0000000018002986 */ /* 0x0003e8000c101120 */
[----:B0-----:R-:W4:Y:S04]  /*17e360*/  LDL.LU.64 R32, [R1+0x1290] ;  /* 0x0012900001207983 */ /* 0x001f280000300a00 */
[----:B-1----:R-:W4:Y:S01]  /*17e370*/  LDL.LU.64 R24, [R1+0x1270] ;  /* 0x0012700001187983 */ /* 0x002f220000300a00 */
[----:B------:R-:W-:Y:S02]  /*17e380*/  ISETP.LT.AND P5, PT, R60, UR4, !P0 ;  /* 0x000000043c007c0c */ /* 0x000fe4000c7a1270 */
[----:B------:R-:W-:Y:S01]  /*17e390*/  PRMT R2, R59, 0x7771, RZ ;  /* 0x000077713b027816 */ /* 0x000fe200000000ff */
[----:B------:R-:W-:Y:S01]  /*17e3a0*/  ULDC UR4, c[0x0][0x228] ;  /* 0x00008a0000047ab9 */ /* 0x000fe20000000800 */
[----:B------:R-:W-:-:S02]  /*17e3b0*/  ISETP.LT.AND P0, PT, R51, UR5, !P0 ;  /* 0x0000000533007c0c */ /* 0x000fc4000c701270 */
[----:B------:R-:W-:Y:S01]  /*17e3c0*/  PRMT R0, R59, 0x7772, RZ ;  /* 0x000077723b007816 */ /* 0x000fe200000000ff */
[----:B------:R-:W-:Y:S02]  /*17e3d0*/  ULDC UR5, c[0x0][0x228] ;  /* 0x00008a0000057ab9 */ /* 0x000fe40000000800 */
[----:B------:R-:W-:Y:S01]  /*17e3e0*/  ISETP.LT.AND P2, PT, R50, UR5, !P3 ;  /* 0x0000000532007c0c */ /* 0x000fe2000df41270 */
[----:B------:R-:W-:Y:S01]  /*17e3f0*/  ULDC UR5, c[0x0][0x228] ;  /* 0x00008a0000057ab9 */ /* 0x000fe20000000800 */
[----:B--2---:R0:W-:Y:S01]  /*17e400*/  @P6 STG.E.U8 desc[UR32][R52.64], R2 ;  /* 0x0000000234006986 */ /* 0x0041e2000c101120 */
[----:B------:R-:W-:-:S03]  /*17e410*/  ISETP.LT.AND P6, PT, R12, UR4, !P3 ;  /* 0x000000040c007c0c */ /* 0x000fc6000dfc1270 */
[----:B------:R1:W-:Y:S01]  /*17e420*/  @P5 STG.E.U8 desc[UR32][R18.64], R0 ;  /* 0x0000000012005986 */ /* 0x0003e2000c101120 */
[----:B------:R-:W-:-:S03]  /*17e430*/  ULDC UR4, c[0x0][0x228] ;  /* 0x00008a0000047ab9 */ /* 0x000fc60000000800 */
[----:B0-----:R-:W2:Y:S01]  /*17e440*/  LDL.LU R52, [R1+0x338] ;  /* 0x0003380001347983 */ /* 0x001ea20000300800 */
[----:B------:R-:W-:-:S03]  /*17e450*/  PRMT R2, R59, 0x7773, RZ ;  /* 0x000077733b027816 */ /* 0x000fc600000000ff */
[----:B------:R-:W2:Y:S04]  /*17e460*/  LDL.LU.64 R22, [R1+0x1288] ;  /* 0x0012880001167983 */ /* 0x000ea80000300a00 */
[----:B-1----:R-:W2:Y:S01]  /*17e470*/  LDL.LU.64 R18, [R1+0x1258] ;  /* 0x0012580001127983 */ /* 0x002ea20000300a00 */
[----:B------:R-:W-:Y:S01]  /*17e480*/  ISETP.LT.AND P5, PT, R44, UR4, !P3 ;  /* 0x000000042c007c0c */ /* 0x000fe2000dfa1270 */
[----:B------:R-:W-:Y:S01]  /*17e490*/  ULDC UR4, c[0x0][0x228] ;  /* 0x00008a0000047ab9 */ /* 0x000fe20000000800 */
[----:B---3--:R-:W-:Y:S01]  /*17e4a0*/  PRMT R0, R58, 0x7770, RZ ;  /* 0x000077703a007816 */ /* 0x008fe200000000ff */
[----:B------:R0:W-:Y:S01]  /*17e4b0*/  @P0 STG.E.U8 desc[UR32][R20.64], R2 ;  /* 0x0000000214000986 */ /* 0x0001e2000c101120 */
[----:B------:R-:W-:Y:S01]  /*17e4c0*/  ISETP.LT.AND P0, PT, R15, UR4, !P3 ;  /* 0x000000040f007c0c */ /* 0x000fe2000df01270 */
[----:B------:R-:W-:-:S02]  /*17e4d0*/  ULDC UR4, c[0x0][0x228] ;  /* 0x00008a0000047ab9 */ /* 0x000fc40000000800 */
[----:B0-----:R-:W3:Y:S01]  /*17e4e0*/  LDL.LU.64 R20, [R1+0x1250] ;  /* 0x0012500001147983 */ /* 0x001ee20000300a00 */
[----:B------:R-:W-:-:S03]  /*17e4f0*/  PRMT R2, R58, 0x7771, RZ ;  /* 0x000077713a027816 */ /* 0x000fc600000000ff */
[----:B----4-:R0:W-:Y:S04]  /*17e500*/  @P6 STG.E.U8 desc[UR32][R16.64], R0 ;  /* 0x0000000010006986 */ /* 0x0101e8000c101120 */
[----:B------:R1:W-:Y:S04]  /*17e510*/  @P2 STG.E.U8 desc[UR32][R40.64], R2 ;  /* 0x0000000228002986 */ /* 0x0003e8000c101120 */
[----:B0-----:R-:W4:Y:S04]  /*17e520*/  LDL.LU.64 R16, [R1+0x1228] ;  /* 0x0012280001107983 */ /* 0x001f280000300a00 */
[----:B------:R-:W4:Y:S01]  /*17e530*/  LDL.LU R59, [R1+0x258] ;  /* 0x00025800013b7983 */ /* 0x000f220000300800 */
[----:B------:R-:W-:-:S02]  /*17e540*/  PRMT R0, R58, 0x7772, RZ ;  /* 0x000077723a007816 */ /* 0x000fc400000000ff */
[----:B-1----:R-:W-:Y:S02]  /*17e550*/  PRMT R2, R58, 0x7773, RZ ;  /* 0x000077733a027816 */ /* 0x002fe400000000ff */
[----:B------:R-:W4:Y:S04]  /*17e560*/  LDL.LU R58, [R1+0x34c] ;  /* 0x00034c00013a7983 */ /* 0x000f280000300800 */
[----:B------:R-:W4:Y:S04]  /*17e570*/  LDL.LU.64 R40, [R1+0x1268] ;  /* 0x0012680001287983 */ /* 0x000f280000300a00 */
[----:B------:R0:W-:Y:S04]  /*17e580*/  @P5 STG.E.U8 desc[UR32][R32.64], R0 ;  /* 0x0000000020005986 */ /* 0x0001e8000c101120 */
[----:B------:R1:W-:Y:S04]  /*17e590*/  @P0 STG.E.U8 desc[UR32][R24.64], R2 ;  /* 0x0000000218000986 */ /* 0x0003e8000c101120 */
[----:B0-----:R-:W4:Y:S04]  /*17e5a0*/  LDL.LU.64 R32, [R1+0x1260] ;  /* 0x0012600001207983 */ /* 0x001f280000300a00 */
[----:B-1----:R-:W4:Y:S01]  /*17e5b0*/  LDL.LU.64 R24, [R1+0x1238] ;  /* 0x0012380001187983 */ /* 0x002f220000300a00 */
[----:B------:R-:W-:-:S02]  /*17e5c0*/  ISETP.LT.AND P2, PT, R54, UR4, !P3 ;  /* 0x0000000436007c0c */ /* 0x000fc4000df41270 */
[----:B------:R-:W-:Y:S01]  /*17e5d0*/  ISETP.LT.AND P5, PT, R55, UR5, !P3 ;  /* 0x0000000537007c0c */ /* 0x000fe2000dfa1270 */
[----:B------:R-:W-:Y:S01]  /*17e5e0*/  ULDC UR4, c[0x0][0x228] ;  /* 0x00008a0000047ab9 */ /* 0x000fe20000000800 */
[----:B------:R-:W-:Y:S01]  /*17e5f0*/  ULDC UR5, c[0x0][0x228] ;  /* 0x00008a0000057ab9 */ /* 0x000fe20000000800 */
[----:B------:R-:W-:Y:S02]  /*17e600*/  ISETP.LT.AND P0, PT, R36, UR4, !P3 ;  /* 0x0000000424007c0c */ /* 0x000fe4000df01270 */
[----:B------:R-:W-:Y:S01]  /*17e610*/  ISETP.LT.AND P6, PT, R28, UR5, !P3 ;  /* 0x000000051c007c0c */ /* 0x000fe2000dfc1270 */
[----:B------:R-:W-:Y:S01]  /*17e620*/  VIADD R2, R29, 0x37 ;  /* 0x000000371d027836 */ /* 0x000fe20000000000 */
[----:B------:R-:W-:Y:S01]  /*17e630*/  ULDC UR4, c[0x0][0x228] ;  /* 0x00008a0000047ab9 */ /* 0x000fe20000000800 */
[----:B------:R-:W-:Y:S01]  /*17e640*/  ULDC UR5, c[0x0][0x228] ;  /* 0x00008a0000057ab9 */ /* 0x000fe20000000800 */
[C---:B--2---:R-:W-:Y:S02]  /*17e650*/  PRMT R0, R52.reuse, 0x7770, RZ ;  /* 0x0000777034007816 */ /* 0x044fe400000000ff */
[----:B------:R-:W-:-:S03]  /*17e660*/  PRMT R3, R52, 0x7771, RZ ;  /* 0x0000777134037816 */ /* 0x000fc600000000ff */
[----:B------:R0:W-:Y:S01]  /*17e670*/  @P2 STG.E.U8 desc[UR32][R22.64], R0 ;  /* 0x0000000016002986 */ /* 0x0001e2000c101120 */
[----:B------:R-:W-:-:S03]  /*17e680*/  ISETP.GE.AND P2, PT, R2, UR39, PT ;  /* 0x0000002702007c0c */ /* 0x000fc6000bf46270 */
[----:B------:R1:W-:Y:S01]  /*17e690*/  @P5 STG.E.U8 desc[UR32][R18.64], R3 ;  /* 0x0000000312005986 */ /* 0x0003e2000c101120 */
[C---:B------:R-:W-:Y:S02]  /*17e6a0*/  PRMT R2, R52.reuse, 0x7773, RZ ;  /* 0x0000777334027816 */ /* 0x040fe400000000ff */
[----:B------:R-:W-:Y:S01]  /*17e6b0*/  ISETP.LT.AND P5, PT, R11, UR4, !P3 ;  /* 0x000000040b007c0c */ /* 0x000fe2000dfa1270 */
[----:B------:R-:W-:Y:S01]  /*17e6c0*/  ULDC UR4, c[0x0][0x228] ;  /* 0x00008a0000047ab9 */ /* 0x000fe20000000800 */
[----:B0-----:R-:W-:Y:S02]  /*17e6d0*/  PRMT R0, R52, 0x7772, RZ ;  /* 0x0000777234007816 */ /* 0x001fe400000000ff */
[----:B------:R-:W2:Y:S04]  /*17e6e0*/  LDL.LU R52, [R1+0x33c] ;  /* 0x00033c0001347983 */ /* 0x000ea80000300800 */
[----:B-1----:R-:W2:Y:S04]  /*17e6f0*/  LDL.LU.64 R18, [R1+0x1280] ;  /* 0x0012800001127983 */ /* 0x002ea80000300a00 */
[----:B---3--:R0:W-:Y:S01]  /*17e700*/  @P0 STG.E.U8 desc[UR32][R20.64], R0 ;  /* 0x0000000014000986 */ /* 0x0081e2000c101120 */
[----:B------:R-:W-:Y:S01]  /*17e710*/  ISETP.LT.AND P0, PT, R49, UR5, !P3 ;  /* 0x0000000531007c0c */ /* 0x000fe2000df01270 */
[----:B------:R-:W-:-:S02]  /*17e720*/  ULDC UR5, c[0x0][0x228] ;  /* 0x00008a0000057ab9 */ /* 0x000fc40000000800 */
[----:B0-----:R-:W3:Y:S04]  /*17e730*/  LDL.LU.64 R20, [R1+0x1278] ;  /* 0x0012780001147983 */ /* 0x001ee80000300a00 */
[----:B----4-:R0:W-:Y:S01]  /*17e740*/  @P6 STG.E.U8 desc[UR32][R16.64], R2 ;  /* 0x0000000210006986 */ /* 0x0101e2000c101120 */
[----:B------:R-:W-:Y:S02]  /*17e750*/  ISETP.LT.AND P6, PT, R61, UR4, !P3 ;  /* 0x000000043d007c0c */ /* 0x000fe4000dfc1270 */
[C---:B------:R-:W-:Y:S02]  /*17e760*/  PRMT R4, R59.reuse, 0x7770, RZ ;  /* 0x000077703b047816 */ /* 0x040fe400000000ff */
[C---:B------:R-:W-:Y:S02]  /*17e770*/  PRMT R6, R59.reuse, 0x7772, RZ ;  /* 0x000077723b067816 */ /* 0x040fe400000000ff */
[----:B------:R-:W-:-:S02]  /*17e780*/  PRMT R8, R59, 0x7773, RZ ;  /* 0x000077733b087816 */ /* 0x000fc400000000ff */
[C---:B------:R-:W-:Y:S02]  /*17e790*/  PRMT R3, R58.reuse, 0x7770, RZ ;  /* 0x000077703a037816 */ /* 0x040fe400000000ff */
[C---:B------:R-:W-:Y:S01]  /*17e7a0*/  PRMT R0, R58.reuse, 0x7772, RZ ;  /* 0x000077723a007816 */ /* 0x040fe200000000ff */
[----:B0-----:R-:W4:Y:S04]  /*17e7b0*/  LDL.LU.64 R16, [R1+0x1248] ;  /* 0x0012480001107983 */ /* 0x001f280000300a00 */
[----:B------:R-:W3:Y:S04]  /*17e7c0*/  LDL.LU R14, [R1+0x328] ;  /* 0x00032800010e7983 */ /* 0x000ee80000300800 */
[----:B------:R0:W-:Y:S01]  /*17e7d0*/  @P5 STG.E.U8 desc[UR32][R40.64], R4 ;  /* 0x0000000428005986 */ /* 0x0001e2000c101120 */
[----:B------:R-:W-:-:S02]  /*17e7e0*/  PRMT R2, R58, 0x7771, RZ ;  /* 0x000077713a027816 */ /* 0x000fc400000000ff */
[----:B------:R-:W-:Y:S01]  /*17e7f0*/  PRMT R5, R58, 0x7773, RZ ;  /* 0x000077733a057816 */ /* 0x000fe200000000ff */
[----:B------:R-:W-:Y:S01]  /*17e800*/  ULDC UR4, c[0x0][0x228] ;  /* 0x00008a0000047ab9 */ /* 0x000fe20000000800 */
[----:B0-----:R-:W-:Y:S01]  /*17e810*/  PRMT R4, R59, 0x7771, RZ ;  /* 0x000077713b047816 */ /* 0x001fe200000000ff */
[----:B------:R-:W4:Y:S04]  /*17e820*/  LDL.LU.64 R40, [R1+0x1240] ;  /* 0x0012400001287983 */ /* 0x000f280000300a00 */
[----:B------:R0:W-:Y:S04]  /*17e830*/  @P6 STG.E.U8 desc[UR32][R32.64], R4 ;  /* 0x0000000420006986 */ /* 0x0001e8000c101120 */
[----:B------:R1:W-:Y:S04]  /*17e840*/  @P0 STG.E.U8 desc[UR32][R24.64], R6 ;  /* 0x0000000618000986 */ /* 0x0003e8000c101120 */
[----:B0-----:R-:W4:Y:S04]  /*17e850*/  LDL.LU.64 R32, [R1+0x1230] ;  /* 0x0012300001207983 */ /* 0x001f280000300a00 */
[----:B------:R-:W4:Y:S04]  /*17e860*/  LDL.LU R53, [R1+0x318] ;  /* 0x0003180001357983 */ /* 0x000f280000300800 */
[----:B-1----:R-:W4:Y:S04]  /*17e870*/  LDL.LU.64 R24, [R1+0x1220] ;  /* 0x0012200001187983 */ /* 0x002f280000300a00 */
[----:B------:R-:W4:Y:S01]  /*17e880*/  LDL.LU.64 R58, [R1+0x1218] ;  /* 0x00121800013a7983 */ /* 0x000f220000300a00 */
[----:B------:R-:W-:Y:S01]  /*17e890*/  ISETP.LT.AND P5, PT, R13, UR4, !P3 ;  /* 0x000000040d007c0c */ /* 0x000fe2000dfa1270 */
[----:B------:R-:W-:Y:S01]  /*17e8a0*/  ULDC UR4, c[0x0][0x228] ;  /* 0x00008a0000047ab9 */ /* 0x000fe20000000800 */
[----:B------:R-:W-:-:S02]  /*17e8b0*/  ISETP.LT.AND P6, PT, R57, UR5, !P3 ;  /* 0x0000000539007c0c */ /* 0x000fc4000dfc1270 */
[----:B------:R-:W-:Y:S01]  /*17e8c0*/  ISETP.LT.AND P0, PT, R56, UR4, !P3 ;  /* 0x0000000438007c0c */ /* 0x000fe2000df01270 */
[----:B------:R-:W-:Y:S01]  /*17e8d0*/  ULDC UR4, c[0x0][0x228] ;  /* 0x00008a0000047ab9 */ /* 0x000fe20000000800 */
[----:B------:R-:W-:-:S07]  /*17e8e0*/  ULDC UR5, c[0x0][0x228] ;  /* 0x00008a0000057ab9 */ /* 0x000fce0000000800 */
[----:B--2---:R3:W-:Y:S01]  /*17e8f0*/  @P5 STG.E.U8 desc[UR32][R18.64], R8 ;  /* 0x0000000812005986 */ /* 0x0047e2000c101120 */
[----:B------:R-:W-:Y:S02]  /*17e900*/  ISETP.LT.AND P5, PT, R60, UR4, !P3 ;  /* 0x000000043c007c0c */ /* 0x000fe4000dfa1270 */
[----:B------:R-:W-:Y:S01]  /*17e910*/  ISETP.LT.AND P3, PT, R51, UR5, !P3 ;  /* 0x0000000533007c0c */ /* 0x000fe2000df61270 */
[----:B------:R-:W-:Y:S01]  /*17e920*/  ULDC UR4, c[0x0][0x228] ;  /* 0x00008a0000047ab9 */ /* 0x000fe20000000800 */
[----:B------:R-:W-:Y:S01]  /*17e930*/  ULDC UR5, c[0x0][0x228] ;  /* 0x00008a0000057ab9 */ /* 0x000fe20000000800 */
[C---:B------:R-:W-:Y:S02]  /*17e940*/  PRMT R4, R52.reuse, 0x7770, RZ ;  /* 0x0000777034047816 */ /* 0x040fe400000000ff */
[C---:B------:R-:W-:Y:S02]  /*17e950*/  PRMT R7, R52.reuse, 0x7771, RZ ;  /* 0x0000777134077816 */ /* 0x040fe400000000ff */
[----:B------:R-:W-:-:S02]  /*17e960*/  PRMT R6, R52, 0x7772, RZ ;  /* 0x0000777234067816 */ /* 0x000fc400000000ff */
[----:B------:R-:W-:Y:S02]  /*17e970*/  PRMT R9, R52, 0x7773, RZ ;  /* 0x0000777334097816 */ /* 0x000fe400000000ff */
[C---:B---3--:R-:W-:Y:S02]  /*17e980*/  PRMT R8, R14.reuse, 0x7770, RZ ;  /* 0x000077700e087816 */ /* 0x048fe400000000ff */
[----:B------:R-:W-:-:S03]  /*17e990*/  PRMT R10, R14, 0x7771, RZ ;  /* 0x000077710e0a7816 */ /* 0x000fc600000000ff */
[----:B------:R0:W-:Y:S04]  /*17e9a0*/  @P0 STG.E.U8 desc[UR32][R20.64], R8 ;  /* 0x0000000814000986 */ /* 0x0001e8000c101120 */
[----:B----4-:R1:W-:Y:S01]  /*17e9b0*/  @P6 STG.E.U8 desc[UR32][R16.64], R10 ;  /* 0x0000000a10006986 */ /* 0x0103e2000c101120 */
[----:B------:R-:W-:Y:S02]  /*17e9c0*/  ISETP.LT.AND P6, PT, R12, UR4, !P1 ;  /* 0x000000040c007c0c */ /* 0x000fe4000cfc1270 */
[----:B------:R-:W-:Y:S01]  /*17e9d0*/  ISETP.LT.AND P0, PT, R50, UR5, !P1 ;  /* 0x0000000532007c0c */ /* 0x000fe2000cf01270 */
[----:B------:R-:W-:Y:S01]  /*17e9e0*/  ULDC UR4, c[0x0][0x228] ;  /* 0x00008a0000047ab9 */ /* 0x000fe20000000800 */
[----:B------:R-:W-:Y:S01]  /*17e9f0*/  ULDC UR5, c[0x0][0x228] ;  /* 0x00008a0000057ab9 */ /* 0x000fe20000000800 */
[----:B0-----:R-:W2:Y:S01]  /*17ea00*/  LDL.LU.64 R20, [R1+0x1210] ;  /* 0x0012100001147983 */ /* 0x001ea20000300a00 */
[----:B------:R-:W-:-:S03]  /*17ea10*/  PRMT R8, R14, 0x7772, RZ ;  /* 0x000077720e087816 */ /* 0x000fc600000000ff */
[----:B-1----:R-:W3:Y:S01]  /*17ea20*/  LDL.LU.64 R16, [R1+0x1208] ;  /* 0x0012080001107983 */ /* 0x002ee20000300a00 */
[----:B------:R-:W-:-:S03]  /*17ea30*/  PRMT R10, R14, 0x7773, RZ ;  /* 0x000077730e0a7816 */ /* 0x000fc600000000ff */
[----:B------:R-:W4:Y:S04]  /*17ea40*/  LDL.LU R52, [R1+0x308] ;  /* 0x0003080001347983 */ /* 0x000f280000300800 */
[----:B------:R0:W-:Y:S04]  /*17ea50*/  @P5 STG.E.U8 desc[UR32][R40.64], R8 ;  /* 0x0000000828005986 */ /* 0x0001e8000c101120 */
[----:B------:R-:W4:Y:S04]  /*17ea60*/  LDL.LU.64 R26, [R1+0x1200] ;  /* 0x00120000011a7983 */ /* 0x000f280000300a00 */
[----:B------:R-:W4:Y:S04]  /*17ea70*/  LDL.LU.64 R22, [R1+0x11f8] ;  /* 0x0011f80001167983 */ /* 0x000f280000300a00 */
[----:B------:R1:W-:Y:S01]  /*17ea80*/  @P3 STG.E.U8 desc[UR32][R32.64], R10 ;  /* 0x0000000a20003986 */ /* 0x0003e2000c101120 */
[----:B0-----:R-:W-:-:S02]  /*17ea90*/  PRMT R8, R53, 0x7770, RZ ;  /* 0x0000777035087816 */ /* 0x001fc400000000ff */
[----:B-1----:R-:W-:-:S03]  /*17eaa0*/  PRMT R10, R53, 0x7771, RZ ;  /* 0x00007771350a7816 */ /* 0x002fc600000000ff */
[----:B------:R-:W-:Y:S04]  /*17eab0*/  @P6 STG.E.U8 desc[UR32][R24.64], R8 ;  /* 0x0000000818006986 */ /* 0x000fe8000c101120 */
[----:B------:R0:W-:Y:S04]  /*17eac0*/  @P0 STG.E.U8 desc[UR32][R58.64], R10 ;  /* 0x0000000a3a000986 */ /* 0x0001e8000c101120 */
[----:B0-----:R-:W4:Y:S04]  /*17ead0*/  LDL.LU.64 R58, [R1+0x11f0] ;  /* 0x0011f000013a7983 */ /* 0x001f280000300a00 */
[----:B------:R-:W4:Y:S04]  /*17eae0*/  LDL.LU.64 R18, [R1+0x11e8] ;  /* 0x0011e80001127983 */ /* 0x000f280000300a00 */
[----:B------:R-:W4:Y:S04]  /*17eaf0*/  LDL.LU R40, [R1+0x2f8] ;  /* 0x0002f80001287983 */ /* 0x000f280000300800 */
[----:B------:R-:W4:Y:S01]  /*17eb00*/  LDL.LU.64 R24, [R1+0x11e0] ;  /* 0x0011e00001187983 */ /* 0x000f220000300a00 */
[----:B------:R-:W-:-:S02]  /*17eb10*/  ISETP.LT.AND P5, PT, R44, UR4, !P1 ;  /* 0x000000042c007c0c */ /* 0x000fc4000cfa1270 */
[----:B------:R-:W-:Y:S01]  /*17eb20*/  ISETP.LT.AND P3, PT, R15, UR5, !P1 ;  /* 0x000000050f007c0c */ /* 0x000fe2000cf61270 */
[----:B------:R-:W-:Y:S01]  /*17eb30*/  ULDC UR4, c[0x0][0x228] ;  /* 0x00008a0000047ab9 */ /* 0x000fe20000000800 */
[----:B------:R-:W-:Y:S02]  /*17eb40*/  PRMT R8, R53, 0x7772, RZ ;  /* 0x0000777235087816 */ /* 0x000fe400000000ff */
[----:B------:R-:W-:Y:S01]  /*17eb50*/  ISETP.LT.AND P6, PT, R54, UR4, !P1 ;  /* 0x0000000436007c0c */ /* 0x000fe2000cfc1270 */
[----:B------:R-:W-:Y:S01]  /*17eb60*/  ULDC UR5, c[0x0][0x228] ;  /* 0x00008a0000057ab9 */ /* 0x000fe20000000800 */
[----:B------:R-:W-:Y:S01]  /*17eb70*/  ULDC UR4, c[0x0][0x228] ;  /* 0x00008a0000047ab9 */ /* 0x000fe20000000800 */
[----:B------:R-:W-:Y:S02]  /*17eb80*/  ISETP.LT.AND P0, PT, R55, UR5, !P1 ;  /* 0x0000000537007c0c */ /* 0x000fe4000cf01270 */
[----:B------:R-:W-:Y:S01]  /*17eb90*/  PRMT R10, R53, 0x7773, RZ ;  /* 0x00007773350a7816 */ /* 0x000fe200000000ff */
[----:B------:R-:W-:Y:S01]  /*17eba0*/  ULDC UR5, c[0x0][0x228] ;  /* 0x00008a0000057ab9 */ /* 0x000fe20000000800 */
[----:B--2---:R0:W-:Y:S01]  /*17ebb0*/  @P5 STG.E.U8 desc[UR32][R20.64], R8 ;  /* 0x0000000814005986 */ /* 0x0041e2000c101120 */
[----:B------:R-:W-:-:S03]  /*17ebc0*/  ISETP.LT.AND P5, PT, R36, UR4, !P1 ;  /* 0x0000000424007c0c */ /* 0x000fc6000cfa1270 */
[----:B---3--:R1:W-:Y:S01]  /*17ebd0*/  @P3 STG.E.U8 desc[UR32][R16.64], R10 ;  /* 0x0000000a10003986 */ /* 0x0083e2000c101120 */
[----:B------:R-:W-:-:S03]  /*17ebe0*/  ULDC UR4, c[0x0][0x228] ;  /* 0x00008a0000047ab9 */ /* 0x000fc60000000800 */
[----:B0-----:R-:W2:Y:S01]  /*17ebf0*/  LDL.LU.64 R20, [R1+0x11d8] ;  /* 0x0011d80001147983 */ /* 0x001ea20000300a00 */
[----:B----4-:R-:W-:-:S03]  /*17ec00*/  PRMT R8, R52, 0x7770, RZ ;  /* 0x0000777034087816 */ /* 0x010fc600000000ff */
[----:B------:R-:W3:Y:S01]  /*17ec10*/  LDL.LU.64 R32, [R1+0x11d0] ;  /* 0x0011d00001207983 */ /* 0x000ee20000300a00 */
[----:B-1----:R-:W-:-:S03]  /*17ec20*/  PRMT R10, R52, 0x7771, RZ ;  /* 0x00007771340a7816 */ /* 0x002fc600000000ff */
[----:B------:R-:W4:Y:S04]  /*17ec30*/  LDL.LU.64 R16, [R1+0x11c8] ;  /* 0x0011c80001107983 */ /* 0x000f280000300a00 */
[----:B------:R0:W-:Y:S04]  /*17ec40*/  @P6 STG.E.U8 desc[UR32][R26.64], R8 ;  /* 0x000000081a006986 */ /* 0x0001e8000c101120 */
[----:B------:R-:W4:Y:S04]  /*17ec50*/  LDL.LU R14, [R1+0x2e8] ;  /* 0x0002e800010e7983 */ /* 0x000f280000300800 */
[----:B------:R1:W-:Y:S01]  /*17ec60*/  @P0 STG.E.U8 desc[UR32][R22.64], R10 ;  /* 0x0000000a16000986 */ /* 0x0003e2000c101120 */
[----:B0-----:R-:W-:-:S02]  /*17ec70*/  PRMT R8, R52, 0x7772, RZ ;  /* 0x0000777234087816 */ /* 0x001fc400000000ff */
[----:B-1----:R-:W-:Y:S02]  /*17ec80*/  PRMT R10, R52, 0x7773, RZ ;  /* 0x00007773340a7816 */ /* 0x002fe400000000ff */
[----:B------:R-:W4:Y:S01]  /*17ec90*/  LDL.LU.64 R52, [R1+0x11c0] ;  /* 0x0011c00001347983 */ /* 0x000f220000300a00 */
[----:B------:R-:W-:Y:S02]  /*17eca0*/  ISETP.LT.AND P3, PT, R28, UR5, !P1 ;  /* 0x000000051c007c0c */ /* 0x000fe4000cf61270 */
[----:B------:R-:W-:Y:S01]  /*17ecb0*/  ISETP.LT.AND P6, PT, R11, UR4, !P1 ;  /* 0x000000040b007c0c */ /* 0x000fe2000cfc1270 */
[----:B------:R-:W-:Y:S01]  /*17ecc0*/  ULDC UR5, c[0x0][0x228] ;  /* 0x00008a0000057ab9 */ /* 0x000fe20000000800 */
[----:B------:R-:W-:Y:S01]  /*17ecd0*/  ULDC UR4, c[0x0][0x228] ;  /* 0x00008a0000047ab9 */ /* 0x000fe20000000800 */
[----:B------:R0:W-:Y:S04]  /*17ece0*/  @P5 STG.E.U8 desc[UR32][R58.64], R8 ;  /* 0x000000083a005986 */ /* 0x0001e8000c101120 */
[----:B0-----:R-:W4:Y:S01]  /*17ecf0*/  LDL.LU.64 R58, [R1+0x11b8] ;  /* 0x0011b800013a7983 */ /* 0x001f220000300a00 */
[----:B------:R-:W-:-:S03]  /*17ed00*/  PRMT R8, R40, 0x7770, RZ ;  /* 0x0000777028087816 */ /* 0x000fc600000000ff */
[----:B------:R-:W-:Y:S04]  /*17ed10*/  @P3 STG.E.U8 desc[UR32][R18.64], R10 ;  /* 0x0000000a12003986 */ /* 0x000fe8000c101120 */
[----:B------:R0:W-:Y:S04]  /*17ed20*/  @P6 STG.E.U8 desc[UR32][R24.64], R8 ;  /* 0x0000000818006986 */ /* 0x0001e8000c101120 */
[----:B0-----:R-:W4:Y:S01]  /*17ed30*/  LDL.LU.64 R24, [R1+0x11b0] ;  /* 0x0011b00001187983 */ /* 0x001f220000300a00 */
[----:B------:R-:W-:Y:S02]  /*17ed40*/  ISETP.LT.AND P0, PT, R61, UR5, !P1 ;  /* 0x000000053d007c0c */ /* 0x000fe4000cf01270 */
[----:B------:R-:W-:Y:S01]  /*17ed50*/  ISETP.LT.AND P5, PT, R49, UR4, !P1 ;  /* 0x0000000431007c0c */ /* 0x000fe2000cfa1270 */
[----:B------:R-:W-:Y:S01]  /*17ed60*/  ULDC UR5, c[0x0][0x228] ;  /* 0x00008a0000057ab9 */ /* 0x000fe20000000800 */
[----:B------:R-:W-:-:S02]  /*17ed70*/  PRMT R10, R40, 0x7771, RZ ;  /* 0x00007771280a7816 */ /* 0x000fc400000000ff */
[----:B------:R-:W-:Y:S01]  /*17ed80*/  ISETP.LT.AND P3, PT, R13, UR5, !P1 ;  /* 0x000000050d007c0c */ /* 0x000fe2000cf61270 */
[----:B------:R-:W-:Y:S01]  /*17ed90*/  ULDC UR4, c[0x0][0x228] ;  /* 0x00008a0000047ab9 */ /* 0x000fe20000000800 */
[----:B------:R-:W-:Y:S02]  /*17eda0*/  PRMT R8, R40, 0x7772, RZ ;  /* 0x0000777228087816 */ /* 0x000fe400000000ff */
[----:B------:R-:W-:Y:S01]  /*17edb0*/  ISETP.LT.AND P6, PT, R56, UR4, !P1 ;  /* 0x0000000438007c0c */ /* 0x000fe2000cfc1270 */
[----:B------:R-:W-:Y:S01]  /*17edc0*/  ULDC UR4, c[0x0][0x228] ;  /* 0x00008a0000047ab9 */ /* 0x000fe20000000800 */
[----:B------:R-:W-:Y:S01]  /*17edd0*/  ULDC UR5, c[0x0][0x228] ;  /* 0x00008a0000057ab9 */ /* 0x000fe20000000800 */
[----:B--2---:R0:W-:Y:S01]  /*17ede0*/  @P0 STG.E.U8 desc[UR32][R20.64], R10 ;  /* 0x0000000a14000986 */ /* 0x0041e2000c101120 */
[----:B------:R-:W-:-:S03]  /*17edf0*/  ISETP.LT.AND P0, PT, R57, UR4, !P1 ;  /* 0x0000000439007c0c */ /* 0x000fc6000cf01270 */
[----:B---3--:R1:W-:Y:S01]  /*17ee00*/  @P5 STG.E.U8 desc[UR32][R32.64], R8 ;  /* 0x0000000820005986 */ /* 0x0083e2000c101120 */
[----:B------:R-:W-:-:S03]  /*17ee10*/  ULDC UR4, c[0x0][0x228] ;  /* 0x00008a0000047ab9 */ /* 0x000fc60000000800 */
[----:B0-----:R-:W2:Y:S01]  /*17ee20*/  LDL.LU.64 R20, [R1+0x11a8] ;  /* 0x0011a80001147983 */ /* 0x001ea20000300a00 */
[----:B------:R-:W-:-:S03]  /*17ee30*/  PRMT R10, R40, 0x7773, RZ ;  /* 0x00007773280a7816 */ /* 0x000fc600000000ff */
[----:B------:R-:W3:Y:S04]  /*17ee40*/  LDL.LU.64 R26, [R1+0x11a0] ;  /* 0x0011a000011a7983 */ /* 0x000ee80000300a00 */
[----:B------:R-:W3:Y:S04]  /*17ee50*/  LDL.LU.64 R22, [R1+0x1198] ;  /* 0x0011980001167983 */ /* 0x000ee80000300a00 */
[----:B-1----:R-:W3:Y:S04]  /*17ee60*/  LDL.LU.64 R32, [R1+0x1190] ;  /* 0x0011900001207983 */ /* 0x002ee80000300a00 */
[----:B----4-:R0:W-:Y:S01]  /*17ee70*/  @P3 STG.E.U8 desc[UR32][R16.64], R10 ;  /* 0x0000000a10003986 */ /* 0x0101e2000c101120 */
[----:B------:R-:W-:-:S05]  /*17ee80*/  PRMT R8, R14, 0x7770, RZ ;  /* 0x000077700e087816 */ /* 0x000fca00000000ff */
[----:B------:R1:W-:Y:S01]  /*17ee90*/  @P6 STG.E.U8 desc[UR32][R52.64], R8 ;  /* 0x0000000834006986 */ /* 0x0003e2000c101120 */
[----:B0-----:R-:W-:-:S03]  /*17eea0*/  PRMT R10, R14, 0x7771, RZ ;  /* 0x000077710e0a7816 */ /* 0x001fc600000000ff */
[----:B-1----:R-:W4:Y:S01]  /*17eeb0*/  LDL.LU.64 R52, [R1+0x1188] ;  /* 0x0011880001347983 */ /* 0x002f220000300a00 */
[----:B------:R-:W-:-:S03]  /*17eec0*/  ISETP.LT.AND P3, PT, R60, UR4, !P1 ;  /* 0x000000043c007c0c */ /* 0x000fc6000cf61270 */
[----:B------:R0:W-:Y:S01]  /*17eed0*/  @P0 STG.E.U8 desc[UR32][R58.64], R10 ;  /* 0x0000000a3a000986 */ /* 0x0001e2000c101120 */
[C---:B------:R-:W-:Y:S01]  /*17eee0*/  PRMT R8, R14.reuse, 0x7772, RZ ;  /* 0x000077720e087816 */ /* 0x040fe200000000ff */
[----:B------:R-:W-:Y:S02]  /*17eef0*/  ULDC UR4, c[0x0][0x228] ;  /* 0x00008a0000047ab9 */ /* 0x000fe40000000800 */
[----:B0-----:R-:W4:Y:S04]  /*17ef00*/  LDL.LU.64 R58, [R1+0x9d0] ;  /* 0x0009d000013a7983 */ /* 0x001f280000300a00 */
[----:B------:R-:W4:Y:S01]  /*17ef10*/  LDL.LU.64 R16, [R1+0x9c8] ;  /* 0x0009c80001107983 */ /* 0x000f220000300a00 */
[----:B------:R-:W-:-:S03]  /*17ef20*/  PRMT R10, R14, 0x7773, RZ ;  /* 0x000077730e0a7816 */ /* 0x000fc600000000ff */
[----:B------:R-:W4:Y:S04]  /*17ef30*/  LDL.LU R14, [R1+0x25c] ;  /* 0x00025c00010e7983 */ /* 0x000f280000300800 */
[----:B------:R-:W4:Y:S04]  /*17ef40*/  LDL.LU.64 R18, [R1+0x9a0] ;  /* 0x0009a00001127983 */ /* 0x000f280000300a00 */
[----:B------:R0:W-:Y:S04]  /*17ef50*/  @P3 STG.E.U8 desc[UR32][R24.64], R8 ;  /* 0x0000000818003986 */ /* 0x0001e8000c101120 */
[----:B------:R-:W4:Y:S04]  /*17ef60*/  LDL.LU.64 R40, [R1+0x988] ;  /* 0x0009880001287983 */ /* 0x000f280000300a00 */
[----:B0-----:R-:W4:Y:S01]  /*17ef70*/  LDL.LU.64 R24, [R1+0x980] ;  /* 0x0009800001187983 */ /* 0x001f220000300a00 */
[----:B------:R-:W-:Y:S01]  /*17ef80*/  ISETP.LT.AND P1, PT, R51, UR5, !P1 ;  /* 0x0000000533007c0c */ /* 0x000fe2000cf21270 */
[----:B------:R-:W-:Y:S01]  /*17ef90*/  ULDC UR5, c[0x0][0x228] ;  /* 0x00008a0000057ab9 */ /* 0x000fe20000000800 */
[----:B------:R-:W-:Y:S01]  /*17efa0*/  ISETP.LT.AND P6, PT, R12, UR4, !P4 ;  /* 0x000000040c007c0c */ /* 0x000fe2000e7c1270 */
[----:B------:R-:W-:Y:S01]  /*17efb0*/  ULDC UR4, c[0x0][0x228] ;  /* 0x00008a0000047ab9 */ /* 0x000fe20000000800 */
[----:B------:R-:W-:-:S02]  /*17efc0*/  ISETP.LT.AND P0, PT, R50, UR5, !P4 ;  /* 0x0000000532007c0c */ /* 0x000fc4000e701270 */
[----:B------:R-:W-:Y:S01]  /*17efd0*/  ISETP.LT.AND P5, PT, R44, UR4, !P4 ;  /* 0x000000042c007c0c */ /* 0x000fe2000e7a1270 */
[----:B------:R-:W-:Y:S01]  /*17efe0*/  ULDC UR4, c[0x0][0x228] ;  /* 0x00008a0000047ab9 */ /* 0x000fe20000000800 */
[----:B------:R-:W-:Y:S02]  /*17eff0*/  ULDC UR5, c[0x0][0x228] ;  /* 0x00008a0000057ab9 */ /* 0x000fe40000000800 */
[----:B------:R-:W-:Y:S01]  /*17f000*/  ISETP.LT.AND P3, PT, R54, UR5, !P4 ;  /* 0x0000000536007c0c */ /* 0x000fe2000e761270 */
[----:B------:R-:W-:Y:S02]  /*17f010*/  ULDC UR5, c[0x0][0x228] ;  /* 0x00008a0000057ab9 */ /* 0x000fe40000000800 */
[----:B--2---:R0:W-:Y:S01]  /*17f020*/  @P1 STG.E.U8 desc[UR32][R20.64], R10 ;  /* 0x0000000a14001986 */ /* 0x0041e2000c101120 */
[----:B------:R-:W-:-:S03]  /*17f030*/  ISETP.LT.AND P1, PT, R15, UR4, !P4 ;  /* 0x000000040f007c0c */ /* 0x000fc6000e721270 */
[----:B---3--:R-:W-:Y:S04]  /*17f040*/  @P6 STG.E.U8 desc[UR32][R26.64], R3 ;  /* 0x000000031a006986 */ /* 0x008fe8000c101120 */
[----:B------:R-:W-:Y:S01]  /*17f050*/  @P0 STG.E.U8 desc[UR32][R22.64], R2 ;  /* 0x0000000216000986 */ /* 0x000fe2000c101120 */
[----:B------:R-:W-:-:S03]  /*17f060*/  ULDC UR4, c[0x0][0x228] ;  /* 0x00008a0000047ab9 */ /* 0x000fc60000000800 */
[----:B------:R1:W-:Y:S01]  /*17f070*/  @P5 STG.E.U8 desc[UR32][R32.64], R0 ;  /* 0x0000000020005986 */ /* 0x0003e2000c101120 */
[----:B------:R-:W-:Y:S01]  /*17f080*/  ISETP.LT.AND P5, PT, R55, UR4, !P4 ;  /* 0x0000000437007c0c */ /* 0x000fe2000e7a1270 */
[----:B------:R-:W-:Y:S02]  /*17f090*/  ULDC UR4, c[0x0][0x228] ;  /* 0x00008a0000047ab9 */ /* 0x000fe40000000800 */
[----:B0-----:R-:W2:Y:S01]  /*17f0a0*/  LDL.LU.64 R20, [R1+0x928] ;  /* 0x0009280001147983 */ /* 0x001ea20000300a00 */
[----:B------:R-:W-:Y:S01]  /*17f0b0*/  ISETP.LT.AND P0, PT, R36, UR5, !P4 ;  /* 0x0000000524007c0c */ /* 0x000fe2000e701270 */
[----:B------:R-:W-:Y:S02]  /*17f0c0*/  ULDC UR5, c[0x0][0x228] ;  /* 0x00008a0000057ab9 */ /* 0x000fe40000000800 */
[----:B----4-:R0:W-:Y:S01]  /*17f0d0*/  @P1 STG.E.U8 desc[UR32][R52.64], R5 ;  /* 0x0000000534001986 */ /* 0x0101e2000c101120 */
[----:B------:R-:W-:Y:S01]  /*17f0e0*/  ISETP.LT.AND P1, PT, R28, UR4, !P4 ;  /* 0x000000041c007c0c */ /* 0x000fe2000e721270 */
[----:B------:R-:W-:Y:S01]  /*17f0f0*/  ULDC UR4, c[0x0][0x228] ;  /* 0x00008a0000047ab9 */ /* 0x000fe20000000800 */
[----:B-1----:R-:W-:Y:S01]  /*17f100*/  VIADD R0, R29, 0x38 ;  /* 0x000000381d007836 */ /* 0x002fe20000000000 */
[----:B0-----:R-:W3:Y:S04]  /*17f110*/  LDL.LU.64 R52, [R1+0x970] ;  /* 0x0009700001347983 */ /* 0x001ee80000300a00 */
[----:B------:R0:W-:Y:S04]  /*17f120*/  @P3 STG.E.U8 desc[UR32][R58.64], R4 ;  /* 0x000000043a003986 */ /* 0x0001e8000c101120 */
[----:B------:R1:W-:Y:S01]  /*17f130*/  @P5 STG.E.U8 desc[UR32][R16.64], R7 ;  /* 0x0000000710005986 */ /* 0x0003e2000c101120 */
[----:B------:R-:W-:-:S03]  /*17f140*/  ISETP.LT.AND P3, PT, R11, UR4, !P4 ;  /* 0x000000040b007c0c */ /* 0x000fc6000e761270 */
[----:B0-----:R-:W4:Y:S04]  /*17f150*/  LDL.LU R59, [R1+0x32c] ;  /* 0x00032c00013b7983 */ /* 0x001f280000300800 */
[----:B------:R-:W4:Y:S04]  /*17f160*/  LDL.LU.64 R32, [R1+0x998] ;  /* 0x0009980001207983 */ /* 0x000f280000300a00 */
[----:B-1----:R-:W4:Y:S01]  /*17f170*/  LDL.LU.64 R16, [R1+0x968] ;  /* 0x0009680001107983 */ /* 0x002f220000300a00 */
[----:B------:R-:W-:Y:S02]  /*17f180*/  ISETP.GE.AND P5, PT, R0, UR37, PT ;  /* 0x0000002500007c0c */ /* 0x000fe4000bfa6270 */
[----:B------:R-:W-:Y:S01]  /*17f190*/  PRMT R0, R14, 0x7770, RZ ;  /* 0x000077700e007816 */ /* 0x000fe200000000ff */
[----:B------:R-:W-:Y:S04]  /*17f1a0*/  @P0 STG.E.U8 desc[UR32][R18.64], R6 ;  /* 0x0000000612000986 */ /* 0x000fe8000c101120 */
[----:B------:R-:W-:Y:S01]  /*17f1b0*/  @P1 STG.E.U8 desc[UR32][R40.64], R9 ;  /* 0x0000000928001986 */ /* 0x000fe2000c101120 */
[----:B------:R-:W-:-:S02]  /*17f1c0*/  ISETP.LT.AND P6, PT, R61, UR5, !P4 ;  /* 0x000000053d007c0c */ /* 0x000fc4000e7c1270 */
[----:B------:R-:W-:Y:S01]  /*17f1d0*/  PRMT R2, R14, 0x7771, RZ ;  /* 0x000077710e027816 */ /* 0x000fe200000000ff */
[----:B------:R0:W-:Y:S01]  /*17f1e0*/  @P3 STG.E.U8 desc[UR32][R24.64], R0 ;  /* 0x0000000018003986 */ /* 0x0001e2000c101120 */
[----:B------:R-:W-:Y:S01]  /*17f1f0*/  ULDC UR4, c[0x0][0x228] ;  /* 0x00008a0000047ab9 */ /* 0x000fe20000000800 */
[----:B------:R-:W-:Y:S02]  /*17f200*/  ULDC UR5, c[0x0][0x228] ;  /* 0x00008a0000057ab9 */ /* 0x000fe40000000800 */
[----:B0-----:R-:W4:Y:S01]  /*17f210*/  LDL.LU.64 R24, [R1+0x920] ;  /* 0x0009200001187983 */ /* 0x001f220000300a00 */
[----:B------:R-:W-:Y:S01]  /*17f220*/  ISETP.LT.AND P1, PT, R49, UR4, !P4 ;  /* 0x0000000431007c0c */ /* 0x000fe2000e721270 */
[----:B------:R-:W-:Y:S02]  /*17f230*/  ULDC UR4, c[0x0][0x228] ;  /* 0x00008a0000047ab9 */ /* 0x000fe40000000800 */
[----:B------:R-:W4:Y:S01]  /*17f240*/  LDL.LU R58, [R1+0x31c] ;  /* 0x00031c00013a7983 */ /* 0x000f220000300800 */
[----:B------:R-:W-:-:S03]  /*17f250*/  ISETP.LT.AND P3, PT, R56, UR5, !P4 ;  /* 0x0000000538007c0c */ /* 0x000fc6000e761270 */
[----:B------:R-:W4:Y:S01]  /*17f260*/  LDL.LU.64 R26, [R1+0x990] ;  /* 0x00099000011a7983 */ /* 0x000f220000300a00 */
[----:B------:R-:W-:-:S03]  /*17f270*/  PRMT R0, R14, 0x7772, RZ ;  /* 0x000077720e007816 */ /* 0x000fc600000000ff */
[----:B------:R-:W4:Y:S01]  /*17f280*/  LDL.LU.64 R22, [R1+0x978] ;  /* 0x0009780001167983 */ /* 0x000f220000300a00 */
[----:B------:R-:W-:-:S03]  /*17f290*/  ULDC UR5, c[0x0][0x228] ;  /* 0x00008a0000057ab9 */ /* 0x000fc60000000800 */
[----:B--2---:R0:W-:Y:S01]  /*17f2a0*/  @P6 STG.E.U8 desc[UR32][R20.64], R2 ;  /* 0x0000000214006986 */ /* 0x0041e2000c101120 */
[----:B------:R-:W-:Y:S01]  /*17f2b0*/  ISETP.LT.AND P6, PT, R13, UR4, !P4 ;  /* 0x000000040d007c0c */ /* 0x000fe2000e7c1270 */
[----:B------:R-:W-:Y:S01]  /*17f2c0*/  ULDC UR4, c[0x0][0x228] ;  /* 0x00008a0000047ab9 */ /* 0x000fe20000000800 */
[----:B0-----:R-:W-:Y:S01]  /*17f2d0*/  VIADD R2, R29, 0x39 ;  /* 0x000000391d027836 */ /* 0x001fe20000000000 */
[----:B------:R-:W2:Y:S04]  /*17f2e0*/  LDL.LU.64 R20, [R1+0x960] ;  /* 0x0009600001147983 */ /* 0x000ea80000300a00 */
[----:B------:R-:W-:Y:S02]  /*17f2f0*/  ISETP.GE.AND P0, PT, R2, UR35, PT ;  /* 0x0000002302007c0c */ /* 0x000fe4000bf06270 */
[----:B------:R-:W-:Y:S01]  /*17f300*/  PRMT R2, R14, 0x7773, RZ ;  /* 0x000077730e027816 */ /* 0x000fe200000000ff */
[----:B---3--:R0:W-:Y:S01]  /*17f310*/  @P1 STG.E.U8 desc[UR32][R52.64], R0 ;  /* 0x0000000034001986 */ /* 0x0081e2000c101120 */
[----:B------:R-:W-:Y:S01]  /*17f320*/  ISETP.LT.AND P1, PT, R57, UR4, !P4 ;  /* 0x0000000439007c0c */ /* 0x000fe2000e721270 */
[----:B------:R-:W-:-:S02]  /*17f330*/  ULDC UR4, c[0x0][0x228] ;  /* 0x00008a0000047ab9 */ /* 0x000fc40000000800 */
[----:B0-----:R-:W3:Y:S01]  /*17f340*/  LDL.LU.64 R52, [R1+0x938] ;  /* 0x0009380001347983 */ /* 0x001ee20000300a00 */
[----:B----4-:R-:W-:-:S03]  /*17f350*/  PRMT R3, R59, 0x7770, RZ ;  /* 0x000077703b037816 */ /* 0x010fc600000000ff */
[----:B------:R-:W-:Y:S04]  /*17f360*/  @P6 STG.E.U8 desc[UR32][R32.64], R2 ;  /* 0x0000000220006986 */ /* 0x000fe8000c101120 */
[----:B------:R0:W-:Y:S01]  /*17f370*/  @P3 STG.E.U8 desc[UR32][R16.64], R3 ;  /* 0x0000000310003986 */ /* 0x0001e2000c101120 */
[C---:B------:R-:W-:Y:S02]  /*17f380*/  PRMT R4, R59.reuse, 0x7771, RZ ;  /* 0x000077713b047816 */ /* 0x040fe400000000ff */
[C---:B------:R-:W-:Y:S02]  /*17f390*/  PRMT R0, R59.reuse, 0x7772, RZ ;  /* 0x000077723b007816 */ /* 0x040fe400000000ff */
[----:B------:R-:W-:Y:S01]  /*17f3a0*/  PRMT R5, R59, 0x7773, RZ ;  /* 0x000077733b057816 */ /* 0x000fe200000000ff */
[----:B0-----:R-:W4:Y:S04]  /*17f3b0*/  LDL.LU.64 R16, [R1+0x930] ;  /* 0x0009300001107983 */ /* 0x001f280000300a00 */
[----:B------:R-:W4:Y:S04]  /*17f3c0*/  LDL.LU R59, [R1+0x30c] ;  /* 0x00030c00013b7983 */ /* 0x000f280000300800 */
[----:B------:R-:W4:Y:S04]  /*17f3d0*/  LDL.LU.64 R18, [R1+0x9c0] ;  /* 0x0009c00001127983 */ /* 0x000f280000300a00 */
[----:B------:R-:W4:Y:S04]  /*17f3e0*/  LDL.LU.64 R40, [R1+0x9b8] ;  /* 0x0009b80001287983 */ /* 0x000f280000300a00 */
[----:B------:R0:W-:Y:S04]  /*17f3f0*/  @P1 STG.E.U8 desc[UR32][R24.64], R4 ;  /* 0x0000000418001986 */ /* 0x0001e8000c101120 */
[----:B------:R-:W4:Y:S04]  /*17f400*/  LDL.LU.64 R32, [R1+0x9b0] ;  /* 0x0009b00001207983 */ /* 0x000f280000300a00 */
[----:B0-----:R-:W4:Y:S01]  /*17f410*/  LDL.LU.64 R24, [R1+0x9a8] ;  /* 0x0009a80001187983 */ /* 0x001f220000300a00 */
[----:B------:R-:W-:Y:S01]  /*17f420*/  ISETP.LT.AND P3, PT, R60, UR4, !P4 ;  /* 0x000000043c007c0c */ /* 0x000fe2000e761270 */
[----:B------:R-:W-:Y:S01]  /*17f430*/  ULDC UR4, c[0x0][0x228] ;  /* 0x00008a0000047ab9 */ /* 0x000fe20000000800 */
[----:B------:R-:W-:-:S02]  /*17f440*/  ISETP.LT.AND P4, PT, R51, UR5, !P4 ;  /* 0x0000000533007c0c */ /* 0x000fc4000e781270 */
[----:B------:R-:W-:Y:S02]  /*17f450*/  ISETP.LT.AND P6, PT, R12, UR4, !P2 ;  /* 0x000000040c007c0c */ /* 0x000fe4000d7c1270 */
[----:B------:R-:W-:Y:S01]  /*17f460*/  ISETP.LT.AND P1, PT, R50, UR6, !P2 ;  /* 0x0000000632007c0c */ /* 0x000fe2000d721270 */
[----:B------:R-:W-:Y:S01]  /*17f470*/  ULDC UR4, c[0x0][0x228] ;  /* 0x00008a0000047ab9 */ /* 0x000fe20000000800 */
[C---:B------:R-:W-:Y:S02]  /*17f480*/  PRMT R2, R58.reuse, 0x7770, RZ ;  /* 0x000077703a027816 */ /* 0x040fe400000000ff */
[C---:B------:R-:W-:Y:S02]  /*17f490*/  PRMT R3, R58.reuse, 0x7771, RZ ;  /* 0x000077713a037816 */ /* 0x040fe400000000ff */
[C---:B------:R-:W-:Y:S02]  /*17f4a0*/  PRMT R4, R58.reuse, 0x7772, RZ ;  /* 0x000077723a047816 */ /* 0x040fe400000000ff */
[----:B------:R-:W-:Y:S01]  /*17f4b0*/  PRMT R6, R58, 0x7773, RZ ;  /* 0x000077733a067816 */ /* 0x000fe200000000ff */
[----:B------:R-:W-:Y:S01]  /*17f4c0*/  ULDC UR5, c[0x0][0x228] ;  /* 0x00008a0000057ab9 */ /* 0x000fe20000000800 */
[----:B------:R-:W4:Y:S04]  /*17f4d0*/  LDL.LU R58, [R1+0x2fc] ;  /* 0x0002fc00013a7983 */ /* 0x000f280000300800 */
[----:B------:R-:W-:Y:S01]  /*17f4e0*/  @P3 STG.E.U8 desc[UR32][R26.64], R0 ;  /* 0x000000001a003986 */ /* 0x000fe2000c101120 */
[----:B------:R-:W-:-:S03]  /*17f4f0*/  ISETP.LT.AND P3, PT, R44, UR4, !P2 ;  /* 0x000000042c007c0c */ /* 0x000fc6000d761270 */
[----:B------:R-:W-:Y:S01]  /*17f500*/  @P4 STG.E.U8 desc[UR32][R22.64], R5 ;  /* 0x0000000516004986 */ /* 0x000fe2000c101120 */
[----:B------:R-:W-:Y:S01]  /*17f510*/  ULDC UR4, c[0x0][0x228] ;  /* 0x00008a0000047ab9 */ /* 0x000fe20000000800 */
[----:B------:R-:W-:Y:S01]  /*17f520*/  ULDC UR6, c[0x0][0x228] ;  /* 0x00008a0000067ab9 */ /* 0x000fe20000000800 */
[----:B------:R-:W-:Y:S01]  /*17f530*/  ISETP.LT.AND P4, PT, R15, UR4, !P2 ;  /* 0x000000040f007c0c */ /* 0x000fe2000d781270 */
[----:B------:R-:W-:Y:S01]  /*17f540*/  ULDC UR4, c[0x0][0x228] ;  /* 0x00008a0000047ab9 */ /* 0x000fe20000000800 */
[----:B--2---:R-:W-:Y:S01]  /*17f550*/  @P6 STG.E.U8 desc[UR32][R20.64], R2 ;  /* 0x0000000214006986 */ /* 0x004fe2000c101120 */
[----:B------:R-:W-:Y:S01]  /*17f560*/  ISETP.LT.AND P6, PT, R54, UR5, !P2 ;  /* 0x0000000536007c0c */ /* 0x000fe2000d7c1270 */
[----:B------:R-:W-:Y:S02]  /*17f570*/  ULDC UR5, c[0x0][0x228] ;  /* 0x00008a0000057ab9 */ /* 0x000fe40000000800 */
[----:B---3--:R0:W-:Y:S01]  /*17f580*/  @P1 STG.E.U8 desc[UR32][R52.64], R3 ;  /* 0x0000000334001986 */ /* 0x0081e2000c101120 */
[----:B------:R-:W-:Y:S01]  /*17f590*/  ISETP.LT.AND P1, PT, R55, UR4, !P2 ;  /* 0x0000000437007c0c */ /* 0x000fe2000d721270 */
[----:B------:R-:W-:-:S02]  /*17f5a0*/  ULDC UR4, c[0x0][0x228] ;  /* 0x00008a0000047ab9 */ /* 0x000fc40000000800 */
[----:B0-----:R-:W2:Y:S04]  /*17f5b0*/  LDL.LU.64 R52, [R1+0x1138] ;  /* 0x0011380001347983 */ /* 0x001ea80000300a00 */
[----:B------:R-:W3:Y:S04]  /*17f5c0*/  LDL.LU.64 R22, [R1+0xa18] ;  /* 0x000a180001167983 */ /* 0x000ee80000300a00 */
[----:B------:R-:W3:Y:S04]  /*17f5d0*/  LDL.LU.64 R20, [R1+0x9e8] ;  /* 0x0009e80001147983 */ /* 0x000ee80000300a00 */
[----:B----4-:R0:W-:Y:S01]  /*17f5e0*/  @P3 STG.E.U8 desc[UR32][R16.64], R4 ;  /* 0x0000000410003986 */ /* 0x0101e2000c101120 */
[----:B------:R-:W-:-:S02]  /*17f5f0*/  ISETP.LT.AND P3, PT, R36, UR5, !P2 ;  /* 0x0000000524007c0c */ /* 0x000fc4000d761270 */
[C---:B------:R-:W-:Y:S02]  /*17f600*/  PRMT R0, R59.reuse, 0x7770, RZ ;  /* 0x000077703b007816 */ /* 0x040fe400000000ff */
[C---:B------:R-:W-:Y:S02]  /*17f610*/  PRMT R2, R59.reuse, 0x7771, RZ ;  /* 0x000077713b027816 */ /* 0x040fe400000000ff */
[C---:B------:R-:W-:Y:S01]  /*17f620*/  PRMT R3, R59.reuse, 0x7772, RZ ;  /* 0x000077723b037816 */ /* 0x040fe200000000ff */
[----:B------:R1:W-:Y:S04]  /*17f630*/  @P4 STG.E.U8 desc[UR32][R18.64], R6 ;  /* 0x0000000612004986 */ /* 0x0003e8000c101120 */
[----:B0-----:R-:W4:Y:S01]  /*17f640*/  LDL.LU.64 R16, [R1+0x9d8] ;  /* 0x0009d80001107983 */ /* 0x001f220000300a00 */
[----:B------:R-:W-:-:S03]  /*17f650*/  PRMT R4, R59, 0x7773, RZ ;  /* 0x000077733b047816 */ /* 0x000fc600000000ff */
[----:B------:R-:W4:Y:S04]  /*17f660*/  LDL.LU R59, [R1+0x2ec] ;  /* 0x0002ec00013b7983 */ /* 0x000f280000300800 */
[----:B------:R-:W-:Y:S04]  /*17f670*/  @P6 STG.E.U8 desc[UR32][R40.64], R0 ;  /* 0x0000000028006986 */ /* 0x000fe8000c101120 */
[----:B------:R-:W-:Y:S04]  /*17f680*/  @P1 STG.E.U8 desc[UR32][R32.64], R2 ;  /* 0x0000000220001986 */ /* 0x000fe8000c101120 */
[----:B-1----:R-:W4:Y:S04]  /*17f690*/  LDL.LU.64 R18, [R1+0x1180] ;  /* 0x0011800001127983 */ /* 0x002f280000300a00 */
[----:B------:R0:W-:Y:S01]  /*17f6a0*/  @P3 STG.E.U8 desc[UR32][R24.64], R3 ;  /* 0x0000000318003986 */ /* 0x0001e2000c101120 */
[----:B------:R-:W-:-:S03]  /*17f6b0*/  ULDC UR5, c[0x0][0x228] ;  /* 0x00008a0000057ab9 */ /* 0x000fc60000000800 */
[----:B0-----:R-:W4:Y:S01]  /*17f6c0*/  LDL.LU.64 R24, [R1+0x1178] ;  /* 0x0011780001187983 */ /* 0x001f220000300a00 */
[----:B------:R-:W-:Y:S01]  /*17f6d0*/  ISETP.LT.AND P1, PT, R28, UR4, !P2 ;  /* 0x000000041c007c0c */ /* 0x000fe2000d721270 */
[----:B------:R-:W-:Y:S01]  /*17f6e0*/  ULDC UR4, c[0x0][0x228] ;  /* 0x00008a0000047ab9 */ /* 0x000fe20000000800 */
[----:B------:R-:W-:Y:S02]  /*17f6f0*/  ISETP.LT.AND P3, PT, R61, UR5, !P2 ;  /* 0x000000053d007c0c */ /* 0x000fe4000d761270 */
[----:B------:R-:W-:Y:S01]  /*17f700*/  ISETP.LT.AND P6, PT, R11, UR4, !P2 ;  /* 0x000000040b007c0c */ /* 0x000fe2000d7c1270 */
[----:B------:R-:W-:Y:S01]  /*17f710*/  ULDC UR4, c[0x0][0x228] ;  /* 0x00008a0000047ab9 */ /* 0x000fe20000000800 */
[C---:B------:R-:W-:Y:S02]  /*17f720*/  PRMT R3, R58.reuse, 0x7770, RZ ;  /* 0x000077703a037816 */ /* 0x040fe400000000ff */
[----:B------:R-:W-:Y:S02]  /*17f730*/  ISETP.LT.AND P4, PT, R49, UR4, !P2 ;  /* 0x0000000431007c0c */ /* 0x000fe4000d781270 */
[C---:B------:R-:W-:Y:S01]  /*17f740*/  PRMT R2, R58.reuse, 0x7771, RZ ;  /* 0x000077713a027816 */ /* 0x040fe200000000ff */
[----:B------:R-:W-:Y:S01]  /*17f750*/  ULDC UR4, c[0x0][0x228] ;  /* 0x00008a0000047ab9 */ /* 0x000fe20000000800 */
[----:B------:R-:W4:Y:S01]  /*17f760*/  LDL.LU.64 R40, [R1+0x1170] ;  /* 0x0011700001287983 */ /* 0x000f220000300a00 */
[----:B------:R-:W-:-:S03]  /*17f770*/  PRMT R0, R58, 0x7772, RZ ;  /* 0x000077723a007816 */ /* 0x000fc600000000ff */
[----:B------:R-:W4:Y:S01]  /*17f780*/  LDL.LU.64 R32, [R1+0x1168] ;  /* 0x0011680001207983 */ /* 0x000f220000300a00 */
[----:B------:R-:W-:Y:S01]  /*17f790*/  PRMT R5, R58, 0x7773, RZ ;  /* 0x000077733a057816 */ /* 0x000fe200000000ff */
[----:B------:R-:W-:Y:S02]  /*17f7a0*/  ULDC UR5, c[0x0][0x228] ;  /* 0x00008a0000057ab9 */ /* 0x000fe40000000800 */
[----:B--2---:R0:W-:Y:S01]  /*17f7b0*/  @P1 STG.E.U8 desc[UR32][R52.64], R4 ;  /* 0x0000000434001986 */ /* 0x0041e2000c101120 */
[----:B------:R-:W-:Y:S01]  /*17f7c0*/  ISETP.LT.AND P1, PT, R13, UR4, !P2 ;  /* 0x000000040d007c0c */ /* 0x000fe2000d721270 */
[----:B------:R-:W-:Y:S02]  /*17f7d0*/  ULDC UR4, c[0x0][0x228] ;  /* 0x00008a0000047ab9 */ /* 0x000fe40000000800 */
[----:B---3--:R-:W-:Y:S04]  /*17f7e0*/  @P6 STG.E.U8 desc[UR32][R22.64], R3 ;  /* 0x0000000316006986 */ /* 0x008fe8000c101120 */
[----:B------:R1:W-:Y:S01]  /*17f7f0*/  @P3 STG.E.U8 desc[UR32][R20.64], R2 ;  /* 0x0000000214003986 */ /* 0x0003e2000c101120 */
[----:B------:R-:W-:Y:S01]  /*17f800*/  ISETP.LT.AND P6, PT, R56, UR4, !P2 ;  /* 0x0000000438007c0c */ /* 0x000fe2000d7c1270 */
[----:B------:R-:W-:-:S02]  /*17f810*/  ULDC UR4, c[0x0][0x228] ;  /* 0x00008a0000047ab9 */ /* 0x000fc40000000800 */
[----:B0-----:R-:W2:Y:S04]  /*17f820*/  LDL.LU R52, [R1+0x240] ;  /* 0x0002400001347983 */ /* 0x001ea80000300800 */
[----:B-1----:R-:W3:Y:S04]  /*17f830*/  LDL.LU.64 R20, [R1+0x1160] ;  /* 0x0011600001147983 */ /* 0x002ee80000300a00 */
[----:B----4-:R0:W-:Y:S01]  /*17f840*/  @P4 STG.E.U8 desc[UR32][R16.64], R0 ;  /* 0x0000000010004986 */ /* 0x0101e2000c101120 */
[----:B------:R-:W-:-:S03]  /*17f850*/  PRMT R2, R59, 0x7770, RZ ;  /* 0x000077703b027816 */ /* 0x000fc600000000ff */
[----:B0-----:R-:W4:Y:S01]  /*17f860*/  LDL.LU.64 R16, [R1+0x1150] ;  /* 0x0011500001107983 */ /* 0x001f220000300a00 */
[----:B------:R-:W-:-:S03]  /*17f870*/  VIADD R0, R29, 0x3a ;  /* 0x0000003a1d007836 */ /* 0x000fc60000000000 */
[----:B------:R-:W4:Y:S04]  /*17f880*/  LDL.LU.64 R22, [R1+0x1158] ;  /* 0x0011580001167983 */ /* 0x000f280000300a00 */
[----:B------:R-:W-:Y:S04]  /*17f890*/  @P1 STG.E.U8 desc[UR32][R18.64], R5 ;  /* 0x0000000512001986 */ /* 0x000fe8000c101120 */
[----:B------:R0:W-:Y:S01]  /*17f8a0*/  @P6 STG.E.U8 desc[UR32][R24.64], R2 ;  /* 0x0000000218006986 */ /* 0x0001e2000c101120 */
[----:B------:R-:W-:Y:S02]  /*17f8b0*/  PRMT R3, R59, 0x7773, RZ ;  /* 0x000077733b037816 */ /* 0x000fe400000000ff */
[----:B------:R-:W-:-:S02]  /*17f8c0*/  ISETP.GE.AND P1, PT, R0, UR31, PT ;  /* 0x0000001f00007c0c */ /* 0x000fc4000bf26270 */
[C---:B------:R-:W-:Y:S01]  /*17f8d0*/  PRMT R0, R59.reuse, 0x7771, RZ ;  /* 0x000077713b007816 */ /* 0x040fe200000000ff */
[----:B0-----:R-:W4:Y:S04]  /*17f8e0*/  LDL.LU.64 R24, [R1+0x1148] ;  /* 0x0011480001187983 */ /* 0x001f280000300a00 */
[----:B------:R-:W4:Y:S01]  /*17f8f0*/  LDL.LU R14, [R1+0x230] ;  /* 0x00023000010e7983 */ /* 0x000f220000300800 */
[----:B------:R-:W-:-:S03]  /*17f900*/  PRMT R2, R59, 0x7772, RZ ;  /* 0x000077723b027816 */ /* 0x000fc600000000ff */
[----:B------:R-:W4:Y:S01]  /*17f910*/  LDL.LU.64 R58, [R1+0x1140] ;  /* 0x00114000013a7983 */ /* 0x000f220000300a00 */
[----:B------:R-:W-:Y:S02]  /*17f920*/  ISETP.LT.AND P3, PT, R57, UR4, !P2 ;  /* 0x0000000439007c0c */ /* 0x000fe4000d761270 */
[----:B------:R-:W-:Y:S01]  /*17f930*/  ISETP.LT.AND P4, PT, R60, UR5, !P2 ;  /* 0x000000053c007c0c */ /* 0x000fe2000d781270 */
[----:B------:R-:W-:Y:S01]  /*17f940*/  ULDC UR4, c[0x0][0x228] ;  /* 0x00008a0000047ab9 */ /* 0x000fe20000000800 */
[----:B------:R-:W-:Y:S01]  /*17f950*/  ULDC UR5, c[0x0][0x228] ;  /* 0x00008a0000057ab9 */ /* 0x000fe20000000800 */
[----:B------:R-:W-:Y:S02]  /*17f960*/  ISETP.LT.AND P2, PT, R51, UR4, !P2 ;  /* 0x0000000433007c0c */ /* 0x000fe4000d741270 */
[----:B------:R-:W-:Y:S01]  /*17f970*/  ISETP.LT.AND P6, PT, R12, UR5, !P5 ;  /* 0x000000050c007c0c */ /* 0x000fe2000efc1270 */
[----:B------:R-:W-:Y:S01]  /*17f980*/  ULDC UR4, c[0x0][0x228] ;  /* 0x00008a0000047ab9 */ /* 0x000fe20000000800 */
[----:B------:R-:W4:Y:S01]  /*17f990*/  LDL.LU.64 R18, [R1+0x1130] ;  /* 0x0011300001127983 */ /* 0x000f220000300a00 */
[----:B------:R-:W-:-:S03]  /*17f9a0*/  ULDC UR5, c[0x0][0x228] ;  /* 0x00008a0000057ab9 */ /* 0x000fc60000000800 */
[----:B------:R2:W-:Y:S04]  /*17f9b0*/  @P3 STG.E.U8 desc[UR32][R40.64], R0 ;  /* 0x0000000028003986 */ /* 0x0005e8000c101120 */
[----:B------:R0:W-:Y:S01]  /*17f9c0*/  @P4 STG.E.U8 desc[UR32][R32.64], R2 ;  /* 0x0000000220004986 */ /* 0x0001e2000c101120 */
[----:B------:R-:W-:Y:S02]  /*17f9d0*/  ISETP.LT.AND P4, PT, R50, UR4, !P5 ;  /* 0x0000000432007c0c */ /* 0x000fe4000ef81270 */
[----:B------:R-:W-:Y:S01]  /*17f9e0*/  ISETP.LT.AND P3, PT, R44, UR5, !P5 ;  /* 0x000000052c007c0c */ /* 0x000fe2000ef61270 */
[----:B------:R-:W-:Y:S01]  /*17f9f0*/  ULDC UR4, c[0x0][0x228] ;  /* 0x00008a0000047ab9 */ /* 0x000fe20000000800 */
[----:B------:R-:W-:Y:S01]  /*17fa00*/  ULDC UR5, c[0x0][0x228] ;  /* 0x00008a0000057ab9 */ /* 0x000fe20000000800 */
[C---:B--2---:R-:W-:Y:S01]  /*17fa10*/  PRMT R0, R52.reuse, 0x7770, RZ ;  /* 0x0000777034007816 */ /* 0x044fe200000000ff */
[----:B---3--:R1:W-:Y:S01]  /*17fa20*/  @P2 STG.E.U8 desc[UR32][R20.64], R3 ;  /* 0x0000000314002986 */ /* 0x0083e2000c101120 */
[----:B0-----:R-:W-:-:S03]  /*17fa30*/  PRMT R2, R52, 0x7772, RZ ;  /* 0x0000777234027816 */ /* 0x001fc600000000ff */
[----:B-1----:R-:W2:Y:S04]  /*17fa40*/  LDL.LU.64 R20, [R1+0x1128] ;  /* 0x0011280001147983 */ /* 0x002ea80000300a00 */
[----:B------:R-:W3:Y:S04]  /*17fa50*/  LDL.LU.64 R40, [R1+0x1120] ;  /* 0x0011200001287983 */ /* 0x000ee80000300a00 */
[----:B------:R-:W3:Y:S04]  /*17fa60*/  LDL.LU.64 R32, [R1+0x1118] ;  /* 0x0011180001207983 */ /* 0x000ee80000300a00 */
[----:B----4-:R0:W-:Y:S01]  /*17fa70*/  @P6 STG.E.U8 desc[UR32][R16.64], R0 ;  /* 0x0000000010006986 */ /* 0x0101e2000c101120 */
[----:B------:R-:W-:-:S02]  /*17fa80*/  ISETP.LT.AND P6, PT, R15, UR4, !P5 ;  /* 0x000000040f007c0c */ /* 0x000fc4000efc1270 */
[----:B------:R-:W-:Y:S01]  /*17fa90*/  ISETP.LT.AND P2, PT, R54, UR5, !P5 ;  /* 0x0000000536007c0c */ /* 0x000fe2000ef41270 */
[----:B------:R-:W-:Y:S01]  /*17faa0*/  ULDC UR4, c[0x0][0x228] ;  /* 0x00008a0000047ab9 */ /* 0x000fe20000000800 */
[----:B------:R-:W-:Y:S01]  /*17fab0*/  ULDC UR5, c[0x0][0x228] ;  /* 0x00008a0000057ab9 */ /* 0x000fe20000000800 */
[----:B0-----:R-:W4:Y:S01]  /*17fac0*/  LDL.LU.64 R16, [R1+0x1110] ;  /* 0x0011100001107983 */ /* 0x001f220000300a00 */
[----:B------:R-:W-:-:S03]  /*17fad0*/  PRMT R0, R52, 0x7771, RZ ;  /* 0x0000777134007816 */ /* 0x000fc600000000ff */
[----:B------:R-:W4:Y:S04]  /*17fae0*/  LDL.LU R53, [R1+0x220] ;  /* 0x0002200001357983 */ /* 0x000f280000300800 */
[----:B------:R0:W-:Y:S04]  /*17faf0*/  @P4 STG.E.U8 desc[UR32][R22.64], R0 ;  /* 0x0000000016004986 */ /* 0x0001e8000c101120 */
[----:B------:R1:W-:Y:S01]  /*17fb00*/  @P3 STG.E.U8 desc[UR32][R24.64], R2 ;  /* 0x0000000218003986 */ /* 0x0003e2000c101120 */
[----:B0-----:R-:W-:-:S03]  /*17fb10*/  PRMT R0, R52, 0x7773, RZ ;  /* 0x0000777334007816 */ /* 0x001fc600000000ff */
[----:B-1----:R-:W4:Y:S04]  /*17fb20*/  LDL.LU.64 R24, [R1+0x1108] ;  /* 0x0011080001187983 */ /* 0x002f280000300a00 */
[----:B------:R0:W-:Y:S04]  /*17fb30*/  @P6 STG.E.U8 desc[UR32][R58.64], R0 ;  /* 0x000000003a006986 */ /* 0x0001e8000c101120 */
[----:B0-----:R-:W4:Y:S01]  /*17fb40*/  LDL.LU.64 R58, [R1+0x10f8] ;  /* 0x0010f800013a7983 */ /* 0x001f220000300a00 */
[----:B------:R-:W-:Y:S02]  /*17fb50*/  ISETP.LT.AND P4, PT, R55, UR4, !P5 ;  /* 0x0000000437007c0c */ /* 0x000fe4000ef81270 */
[----:B------:R-:W-:-:S02]  /*17fb60*/  ISETP.LT.AND P3, PT, R36, UR5, !P5 ;  /* 0x0000000524007c0c */ /* 0x000fc4000ef61270 */
[C---:B------:R-:W-:Y:S01]  /*17fb70*/  PRMT R2, R14.reuse, 0x7770, RZ ;  /* 0x000077700e027816 */ /* 0x040fe200000000ff */
[----:B------:R-:W-:Y:S01]  /*17fb80*/  ULDC UR4, c[0x0][0x228] ;  /* 0x00008a0000047ab9 */ /* 0x000fe20000000800 */
[----:B------:R-:W-:Y:S02]  /*17fb90*/  PRMT R0, R14, 0x7771, RZ ;  /* 0x000077710e007816 */ /* 0x000fe400000000ff */
[----:B------:R-:W-:Y:S01]  /*17fba0*/  ISETP.LT.AND P6, PT, R28, UR4, !P5 ;  /* 0x000000041c007c0c */ /* 0x000fe2000efc1270 */
[----:B------:R-:W-:Y:S01]  /*17fbb0*/  ULDC UR5, c[0x0][0x228] ;  /* 0x00008a0000057ab9 */ /* 0x000fe20000000800 */
[----:B------:R0:W-:Y:S01]  /*17fbc0*/  @P2 STG.E.U8 desc[UR32][R18.64], R2 ;  /* 0x0000000212002986 */ /* 0x0001e2000c101120 */
[----:B------:R-:W-:-:S03]  /*17fbd0*/  ISETP.LT.AND P2, PT, R11, UR5, !P5 ;  /* 0x000000050b007c0c */ /* 0x000fc6000ef41270 */
[----:B------:R-:W4:Y:S01]  /*17fbe0*/  LDL.LU R52, [R1+0x200] ;  /* 0x0002000001347983 */ /* 0x000f220000300800 */
[----:B------:R-:W-:Y:S01]  /*17fbf0*/  ULDC UR4, c[0x0][0x228] ;  /* 0x00008a0000047ab9 */ /* 0x000fe20000000800 */
[----:B------:R-:W-:Y:S01]  /*17fc00*/  ULDC UR5, c[0x0][0x228] ;  /* 0x00008a0000057ab9 */ /* 0x000fe20000000800 */
[----:B0-----:R-:W-:Y:S01]  /*17fc10*/  PRMT R2, R14, 0x7772, RZ ;  /* 0x000077720e027816 */ /* 0x001fe200000000ff */
[----:B------:R-:W4:Y:S04]  /*17fc20*/  LDL.LU.64 R18, [R1+0x1100] ;  /* 0x0011000001127983 */ /* 0x000f280000300a00 */
[----:B--2---:R0:W-:Y:S01]  /*17fc30*/  @P4 STG.E.U8 desc[UR32][R20.64], R0 ;  /* 0x0000000014004986 */ /* 0x0041e2000c101120 */
[----:B------:R-:W-:Y:S01]  /*17fc40*/  ISETP.LT.AND P4, PT, R61, UR4, !P5 ;  /* 0x000000043d007c0c */ /* 0x000fe2000ef81270 */
[----:B------:R-:W-:-:S02]  /*17fc50*/  ULDC UR4, c[0x0][0x228] ;  /* 0x00008a0000047ab9 */ /* 0x000fc40000000800 */
[----:B---3--:R1:W-:Y:S01]  /*17fc60*/  @P3 STG.E.U8 desc[UR32][R40.64], R2 ;  /* 0x0000000228003986 */ /* 0x0083e2000c101120 */
[----:B------:R-:W-:Y:S01]  /*17fc70*/  ISETP.LT.AND P3, PT, R49, UR4, !P5 ;  /* 0x0000000431007c0c */ /* 0x000fe2000ef61270 */
[----:B------:R-:W-:Y:S01]  /*17fc80*/  ULDC UR4, c[0x0][0x228] ;  /* 0x00008a0000047ab9 */ /* 0x000fe20000000800 */
[----:B0-----:R-:W-:Y:S01]  /*17fc90*/  PRMT R0, R14, 0x7773, RZ ;  /* 0x000077730e007816 */ /* 0x001fe200000000ff */
[----:B------:R-:W2:Y:S04]  /*17fca0*/  LDL.LU.64 R20, [R1+0x10f0] ;  /* 0x0010f00001147983 */ /* 0x000ea80000300a00 */
[----:B-1----:R-:W3:Y:S04]  /*17fcb0*/  LDL.LU.64 R40, [R1+0x10e0] ;  /* 0x0010e00001287983 */ /* 0x002ee80000300a00 */
[----:B------:R0:W-:Y:S01]  /*17fcc0*/  @P6 STG.E.U8 desc[UR32][R32.64], R0 ;  /* 0x0000000020006986 */ /* 0x0001e2000c101120 */
[----:B----4-:R-:W-:-:S05]  /*17fcd0*/  PRMT R2, R53, 0x7770, RZ ;  /* 0x0000777035027816 */ /* 0x010fca00000000ff */
[----:B------:R1:W-:Y:S04]  /*17fce0*/  @P2 STG.E.U8 desc[UR32][R16.64], R2 ;  /* 0x0000000210002986 */ /* 0x0003e8000c101120 */
[----:B0-----:R-:W4:Y:S01]  /*17fcf0*/  LDL.LU.64 R32, [R1+0x10d8] ;  /* 0x0010d80001207983 */ /* 0x001f220000300a00 */
[C---:B------:R-:W-:Y:S02]  /*17fd00*/  PRMT R0, R53.reuse, 0x7771, RZ ;  /* 0x0000777135007816 */ /* 0x040fe400000000ff */
[----:B-1----:R-:W-:Y:S01]  /*17fd10*/  PRMT R2, R53, 0x7772, RZ ;  /* 0x0000777235027816 */ /* 0x002fe200000000ff */
[----:B------:R-:W4:Y:S04]  /*17fd20*/  LDL.LU R16, [R1+0x1f0] ;  /* 0x0001f00001107983 */ /* 0x000f280000300800 */
[----:B------:R0:W-:Y:S04]  /*17fd30*/  @P4 STG.E.U8 desc[UR32][R24.64], R0 ;  /* 0x0000000018004986 */ /* 0x0001e8000c101120 */
[----:B0-----:R-:W4:Y:S04]  /*17fd40*/  LDL.LU.64 R24, [R1+0x10e8] ;  /* 0x0010e80001187983 */ /* 0x001f280000300a00 */
[----:B------:R0:W-:Y:S04]  /*17fd50*/  @P3 STG.E.U8 desc[UR32][R58.64], R2 ;  /* 0x000000023a003986 */ /* 0x0001e8000c101120 */
[----:B0-----:R-:W4:Y:S01]  /*17fd60*/  LDL.LU.64 R58, [R1+0x10d0] ;  /* 0x0010d000013a7983 */ /* 0x001f220000300a00 */
[----:B------:R-:W-:-:S02]  /*17fd70*/  ISETP.LT.AND P2, PT, R13, UR4, !P5 ;  /* 0x000000040d007c0c */ /* 0x000fc4000ef41270 */
[----:B------:R-:W-:Y:S01]  /*17fd80*/  ISETP.LT.AND P4, PT, R56, UR5, !P5 ;  /* 0x0000000538007c0c */ /* 0x000fe2000ef81270 */
[----:B------:R-:W-:Y:S01]  /*17fd90*/  ULDC UR4, c[0x0][0x228] ;  /* 0x00008a0000047ab9 */ /* 0x000fe20000000800 */
[----:B------:R-:W-:Y:S01]  /*17fda0*/  ULDC UR5, c[0x0][0x228] ;  /* 0x00008a0000057ab9 */ /* 0x000fe20000000800 */
[----:B------:R-:W-:Y:S02]  /*17fdb0*/  ISETP.LT.AND P6, PT, R57, UR4, !P5 ;  /* 0x0000000439007c0c */ /* 0x000fe4000efc1270 */
[----:B------:R-:W-:Y:S01]  /*17fdc0*/  PRMT R2, R53, 0x7773, RZ ;  /* 0x0000777335027816 */ /* 0x000fe200000000ff */
[----:B------:R-:W-:Y:S01]  /*17fdd0*/  VIADD R0, R29, 0x3b ;  /* 0x0000003b1d007836 */ /* 0x000fe20000000000 */
[----:B------:R-:W-:Y:S02]  /*17fde0*/  ISETP.LT.AND P3, PT, R60, UR5, !P5 ;  /* 0x000000053c007c0c */ /* 0x000fe4000ef61270 */
[----:B------:R-:W-:Y:S01]  /*17fdf0*/  PRMT R3, R52, 0x7770, RZ ;  /* 0x0000777034037816 */ /* 0x000fe200000000ff */
[----:B------:R-:W-:Y:S01]  /*17fe00*/  ULDC UR4, c[0x0][0x228] ;  /* 0x00008a0000047ab9 */ /* 0x000fe20000000800 */
[----:B------:R-:W-:Y:S01]  /*17fe10*/  ULDC UR5, c[0x0][0x228] ;  /* 0x00008a0000057ab9 */ /* 0x000fe20000000800 */
[----:B------:R-:W-:Y:S01]  /*17fe20*/  ISETP.LT.AND P5, PT, R51, UR4, !P5 ;  /* 0x0000000433007c0c */ /* 0x000fe2000efa1270 */
[----:B------:R-:W4:Y:S04]  /*17fe30*/  LDL.LU.64 R26, [R1+0x10c8] ;  /* 0x0010c800011a7983 */ /* 0x000f280000300a00 */
[----:B------:R0:W-:Y:S01]  /*17fe40*/  @P2 STG.E.U8 desc[UR32][R18.64], R2 ;  /* 0x0000000212002986 */ /* 0x0001e2000c101120 */
[----:B------:R-:W-:-:S02]  /*17fe50*/  ISETP.GE.AND P2, PT, R0, UR29, PT ;  /* 0x0000001d00007c0c */ /* 0x000fc4000bf46270 */
[C---:B------:R-:W-:Y:S01]  /*17fe60*/  PRMT R0, R52.reuse, 0x7771, RZ ;  /* 0x0000777134007816 */ /* 0x040fe200000000ff */
[----:B------:R-:W-:Y:S01]  /*17fe70*/  ULDC UR4, c[0x0][0x228] ;  /* 0x00008a0000047ab9 */ /* 0x000fe20000000800 */
[----:B0-----:R-:W-:Y:S01]  /*17fe80*/  PRMT R2, R52, 0x7772, RZ ;  /* 0x0000777234027816 */ /* 0x001fe200000000ff */
[----:B--2---:R0:W-:Y:S01]  /*17fe90*/  @P4 STG.E.U8 desc[UR32][R20.64], R3 ;  /* 0x0000000314004986 */ /* 0x0041e2000c101120 */
[----:B------:R-:W-:-:S03]  /*17fea0*/  ISETP.LT.AND P4, PT, R12, UR5, !P0 ;  /* 0x000000050c007c0c */ /* 0x000fc6000c781270 */
[----:B---3--:R1:W-:Y:S01]  /*17feb0*/  @P6 STG.E.U8 desc[UR32][R40.64], R0 ;  /* 0x0000000028006986 */ /* 0x0083e2000c101120 */
[----:B------:R-:W-:-:S03]  /*17fec0*/  ULDC UR5, c[0x0][0x228] ;  /* 0x00008a0000057ab9 */ /* 0x000fc60000000800 */
[----:B0-----:R-:W2:Y:S04]  /*17fed0*/  LDL.LU.64 R20, [R1+0x10c0] ;  /* 0x0010c00001147983 */ /* 0x001ea80000300a00 */
[----:B------:R-:W3:Y:S04]  /*17fee0*/  LDL.LU R53, [R1+0x1e0] ;  /* 0x0001e00001357983 */ /* 0x000ee80000300800 */
[----:B------:R-:W3:Y:S04]  /*17fef0*/  LDL.LU R14, [R1+0x2898] ;  /* 0x00289800010e7983 */ /* 0x000ee80000300800 */
[----:B------:R-:W3:Y:S01]  /*17ff00*/  LDL.LU.64 R22, [R1+0x10b8] ;  /* 0x0010b80001167983 */ /* 0x000ee20000300a00 */
[----:B-1----:R-:W-:-:S03]  /*17ff10*/  PRMT R0, R52, 0x7773, RZ ;  /* 0x0000777334007816 */ /* 0x002fc600000000ff */
[----:B------:R-:W3:Y:S04]  /*17ff20*/  LDL.LU.64 R40, [R1+0x10b0] ;  /* 0x0010b00001287983 */ /* 0x000ee80000300a00 */
[----:B----4-:R0:W-:Y:S02]  /*17ff30*/  @P3 STG.E.U8 desc[UR32][R32.64], R2 ;  /* 0x0000000220003986 */ /* 0x0101e4000c101120 */
[----:B0-----:R-:W-:Y:S02]  /*17ff40*/  PRMT R2, R16, 0x7770, RZ ;  /* 0x0000777010027816 */ /* 0x001fe400000000ff */
[----:B------:R0:W-:Y:S04]  /*17ff50*/  @P5 STG.E.U8 desc[UR32][R24.64], R0 ;  /* 0x0000000018005986 */ /* 0x0001e8000c101120 */
[----:B0-----:R-:W4:Y:S04]  /*17ff60*/  LDL.LU.64 R24, [R1+0x10a8] ;  /* 0x0010a80001187983 */ /* 0x001f280000300a00 */
[----:B------:R-:W4:Y:S04]  /*17ff70*/  LDL.LU.64 R18, [R1+0x10a0] ;  /* 0x0010a00001127983 */ /* 0x000f280000300a00 */
[----:B------:R0:W-:Y:S04]  /*17ff80*/  @P4 STG.E.U8 desc[UR32][R58.64], R2 ;  /* 0x000000023a004986 */ /* 0x0001e8000c101120 */
[----:B------:R-:W4:Y:S04]  /*17ff90*/  LDL.LU.64 R32, [R1+0x1098] ;  /* 0x0010980001207983 */ /* 0x000f280000300a00 */
[----:B0-----:R-:W4:Y:S04]  /*17ffa0*/  LDL.LU.64 R58, [R1+0x1090] ;  /* 0x00109000013a7983 */ /* 0x001f280000300a00 */
[----:B------:R-:W4:Y:S01]  /*17ffb0*/  LDL.LU R52, [R1+0x210] ;  /* 0x0002100001347983 */ /* 0x000f220000300800 */
[----:B------:R-:W-:-:S02]  /*17ffc0*/  ISETP.LT.AND P6, PT, R50, UR4, !P0 ;  /* 0x0000000432007c0c */ /* 0x000fc4000c7c1270 */
[----:B------:R-:W-:Y:S01]  /*17ffd0*/  ISETP.LT.AND P3, PT, R44, UR5, !P0 ;  /* 0x000000052c007c0c */ /* 0x000fe2000c761270 */
[----:B------:R-:W-:Y:S01]  /*17ffe0*/  ULDC UR4, c[0x0][0x228] ;  /* 0x00008a0000047ab9 */ /* 0x000fe20000000800 */
[----:B------:R-:W-:Y:S01]  /*17fff0*/  ULDC UR5, c[0x0][0x228] ;  /* 0x00008a0000057ab9 */ /* 0x000fe20000000800 */
[----:B------:R-:W-:Y:S02]  /*180000*/  ISETP.LT.AND P5, PT, R15, UR4, !P0 ;  /* 0x000000040f007c0c */ /* 0x000fe4000c7a1270 */
[----:B------:R-:W-:Y:S02]  /*180010*/  ISETP.LT.AND P4, PT, R54, UR5, !P0 ;  /* 0x0000000536007c0c */ /* 0x000fe4000c781270 */
[C---:B------:R-:W-:Y:S02]  /*180020*/  PRMT R0, R16.reuse, 0x7771, RZ ;  /* 0x0000777110007816 */ /* 0x040fe400000000ff */
[C---:B------:R-:W-:Y:S01]  /*180030*/  PRMT R2, R16.reuse, 0x7772, RZ ;  /* 0x0000777210027816 */ /* 0x040fe200000000ff */
[----:B------:R-:W-:Y:S01]  /*180040*/  ULDC UR4, c[0x0][0x228] ;  /* 0x00008a0000047ab9 */ /* 0x000fe20000000800 */
[----:B------:R-:W-:Y:S01]  /*180050*/  ULDC UR5, c[0x0][0x228] ;  /* 0x00008a0000057ab9 */ /* 0x000fe20000000800 */
[----:B------:R0:W-:Y:S01]  /*180060*/  @P6 STG.E.U8 desc[UR32][R26.64], R0 ;  /* 0x000000001a006986 */ /* 0x0001e2000c101120 */
[----:B------:R-:W-:Y:S01]  /*180070*/  ISETP.LT.AND P6, PT, R55, UR4, !P0 ;  /* 0x0000000437007c0c */ /* 0x000fe2000c7c1270 */
[----:B------:R-:W-:Y:S01]  /*180080*/  ULDC UR4, c[0x0][0x228] ;  /* 0x00008a0000047ab9 */ /* 0x000fe20000000800 */
[----:B0-----:R-:W-:Y:S01]  /*180090*/  PRMT R0, R16, 0x7773, RZ ;  /* 0x0000777310007816 */ /* 0x001fe200000000ff */
[----:B--2---:R0:W-:Y:S01]  /*1800a0*/  @P3 STG.E.U8 desc[UR32][R20.64], R2 ;  /* 0x0000000214003986 */ /* 0x0041e2000c101120 */
[----:B------:R-:W-:-:S03]  /*1800b0*/  ISETP.LT.AND P3, PT, R36, UR5, !P0 ;  /* 0x0000000524007c0c */ /* 0x000fc6000c761270 */
[----:B---3--:R1:W-:Y:S01]  /*1800c0*/  @P5 STG.E.U8 desc[UR32][R22.64], R0 ;  /* 0x0000000016005986 */ /* 0x0083e2000c101120 */
[----:B------:R-:W-:Y:S01]  /*1800d0*/  ULDC UR5, c[0x0][0x228] ;  /* 0x00008a0000057ab9 */ /* 0x000fe20000000800 */
[----:B------:R-:W-:Y:S02]  /*1800e0*/  ISETP.LT.AND P5, PT, R28, UR4, !P0 ;  /* 0x000000041c007c0c */ /* 0x000fe4000c7a1270 */
[----:B------:R-:W2:Y:S01]  /*1800f0*/  LDS.128 R4, [R14] ;  /* 0x000000000e047984 */ /* 0x000ea20000000c00 */
[----:B------:R-:W-:Y:S01]  /*180100*/  ULDC UR4, c[0x0][0x228] ;  /* 0x00008a0000047ab9 */ /* 0x000fe20000000800 */
[C---:B0-----:R-:W-:Y:S02]  /*180110*/  PRMT R2, R53.reuse, 0x7770, RZ ;  /* 0x0000777035027816 */ /* 0x041fe400000000ff */
[----:B------:R-:W3:Y:S04]  /*180120*/  LDL.LU.64 R20, [R1+0x1088] ;  /* 0x0010880001147983 */ /* 0x000ee80000300a00 */
[----:B------:R-:W3:Y:S01]  /*180130*/  LDL.LU.64 R16, [R1+0x1078] ;  /* 0x0010780001107983 */ /* 0x000ee20000300a00 */
[----:B-1----:R-:W-:-:S03]  /*180140*/  PRMT R0, R53, 0x7771, RZ ;  /* 0x0000777135007816 */ /* 0x002fc600000000ff */
[----:B------:R0:W-:Y:S01]  /*180150*/  @P4 STG.E.U8 desc[UR32][R40.64], R2 ;  /* 0x0000000228004986 */ /* 0x0001e2000c101120 */
[----:B------:R-:W-:Y:S01]  /*180160*/  ISETP.LT.AND P4, PT, R11, UR5, !P0 ;  /* 0x000000050b007c0c */ /* 0x000fe2000c781270 */
[----:B------:R-:W-:Y:S01]  /*180170*/  ULDC UR5, c[0x0][0x228] ;  /* 0x00008a0000057ab9 */ /* 0x000fe20000000800 */
[C---:B0-----:R-:W-:Y:S01]  /*180180*/  PRMT R2, R53.reuse, 0x7772, RZ ;  /* 0x0000777235027816 */ /* 0x041fe200000000ff */
[----:B------:R-:W3:Y:S04]  /*180190*/  LDL.LU.64 R40, [R1+0x1080] ;  /* 0x0010800001287983 */ /* 0x000ee80000300a00 */
[----:B----4-:R0:W-:Y:S04]  /*1801a0*/  @P6 STG.E.U8 desc[UR32][R24.64], R0 ;  /* 0x0000000018006986 */ /* 0x0101e8000c101120 */
[----:B------:R1:W-:Y:S01]  /*1801b0*/  @P3 STG.E.U8 desc[UR32][R18.64], R2 ;  /* 0x0000000212003986 */ /* 0x0003e2000c101120 */
[----:B0-----:R-:W-:-:S03]  /*1801c0*/  PRMT R0, R53, 0x7773, RZ ;  /* 0x0000777335007816 */ /* 0x001fc600000000ff */
[----:B------:R-:W4:Y:S01]  /*1801d0*/  LDL.LU.64 R24, [R1+0x1070] ;  /* 0x0010700001187983 */ /* 0x000f220000300a00 */
[----:B-1----:R-:W-:-:S03]  /*1801e0*/  PRMT R2, R52, 0x7770, RZ ;  /* 0x0000777034027816 */ /* 0x002fc600000000ff */
[----:B------:R-:W-:Y:S04]  /*1801f0*/  @P5 STG.E.U8 desc[UR32][R32.64], R0 ;  /* 0x0000000020005986 */ /* 0x000fe8000c101120 */
[----:B------:R0:W-:Y:S04]  /*180200*/  @P4 STG.E.U8 desc[UR32][R58.64], R2 ;  /* 0x000000023a004986 */ /* 0x0001e8000c101120 */
[----:B0-----:R-:W4:Y:S01]  /*180210*/  LDL.LU.64 R58, [R1+0x1068] ;  /* 0x00106800013a7983 */ /* 0x001f220000300a00 */
[----:B------:R-:W-:Y:S01]  /*180220*/  ISETP.LT.AND P6, PT, R61, UR4, !P0 ;  /* 0x000000043d007c0c */ /* 0x000fe2000c7c1270 */
[----:B------:R-:W-:Y:S01]  /*180230*/  ULDC UR4, c[0x0][0x228] ;  /* 0x00008a0000047ab9 */ /* 0x000fe20000000800 */
[----:B------:R-:W-:-:S02]  /*180240*/  PRMT R0, R52, 0x7771, RZ ;  /* 0x0000777134007816 */ /* 0x000fc400000000ff */
[----:B------:R-:W-:Y:S01]  /*180250*/  ISETP.LT.AND P3, PT, R49, UR4, !P0 ;  /* 0x0000000431007c0c */ /* 0x000fe2000c761270 */
[----:B------:R-:W-:Y:S01]  /*180260*/  ULDC UR4, c[0x0][0x228] ;  /* 0x00008a0000047ab9 */ /* 0x000fe20000000800 */
[----:B------:R-:W-:Y:S02]  /*180270*/  PRMT R2, R52, 0x7772, RZ ;  /* 0x0000777234027816 */ /* 0x000fe400000000ff */
[----:B------:R-:W-:Y:S01]  /*180280*/  ISETP.LT.AND P4, PT, R13, UR4, !P0 ;  /* 0x000000040d007c0c */ /* 0x000fe2000c781270 */
[----:B------:R-:W4:Y:S04]  /*180290*/  LDL.LU.64 R32, [R1+0x1058] ;  /* 0x0010580001207983 */ /* 0x000f280000300a00 */
[----:B------:R-:W4:Y:S01]  /*1802a0*/  LDL.LU R53, [R1+0x244] ;  /* 0x0002440001357983 */ /* 0x000f220000300800 */
[----:B------:R-:W-:Y:S01]  /*1802b0*/  ISETP.LT.AND P5, PT, R56, UR5, !P0 ;  /* 0x0000000538007c0c */ /* 0x000fe2000c7a1270 */
[----:B------:R-:W-:Y:S01]  /*1802c0*/  ULDC UR4, c[0x0][0x228] ;  /* 0x00008a0000047ab9 */ /* 0x000fe20000000800 */
[----:B--2---:R-:W-:Y:S01]  /*1802d0*/  PRMT R3, R4, 0x7770, RZ ;  /* 0x0000777004037816 */ /* 0x004fe200000000ff */
[----:B------:R-:W-:Y:S01]  /*1802e0*/  ULDC UR5, c[0x0][0x228] ;  /* 0x00008a0000057ab9 */ /* 0x000fe20000000800 */
[----:B---3--:R0:W-:Y:S04]  /*1802f0*/  @P6 STG.E.U8 desc[UR32][R20.64], R0 ;  /* 0x0000000014006986 */ /* 0x0081e8000c101120 */
[----:B------:R1:W-:Y:S01]  /*180300*/  @P3 STG.E.U8 desc[UR32][R16.64], R2 ;  /* 0x0000000210003986 */ /* 0x0003e2000c101120 */
[----:B------:R-:W-:Y:S01]  /*180310*/  ISETP.LT.AND P3, PT, R57, UR4, !P0 ;  /* 0x0000000439007c0c */ /* 0x000fe2000c761270 */
[----:B0-----:R-:W-:-:S02]  /*180320*/  VIADD R0, R29, 0x3c ;  /* 0x0000003c1d007836 */ /* 0x001fc40000000000 */
[----:B-1----:R-:W2:Y:S04]  /*180330*/  LDL.LU.64 R16, [R1+0x1060] ;  /* 0x0010600001107983 */ /* 0x002ea80000300a00 */
[----:B------:R-:W3:Y:S01]  /*180340*/  LDL.LU.64 R20, [R1+0x1030] ;  /* 0x0010300001147983 */ /* 0x000ee20000300a00 */
[----:B------:R-:W-:-:S03]  /*180350*/  PRMT R2, R52, 0x7773, RZ ;  /* 0x0000777334027816 */ /* 0x000fc600000000ff */
[----:B------:R-:W3:Y:S01]  /*180360*/  LDL.LU.64 R22, [R1+0x1028] ;  /* 0x0010280001167983 */ /* 0x000ee20000300a00 */
[----:B------:R-:W-:Y:S01]  /*180370*/  ISETP.LT.AND P6, PT, R60, UR5, !P0 ;  /* 0x000000053c007c0c */ /* 0x000fe2000c7c1270 */
[----:B------:R-:W-:Y:S01]  /*180380*/  ULDC UR4, c[0x0][0x228] ;  /* 0x00008a0000047ab9 */ /* 0x000fe20000000800 */
[----:B------:R-:W-:Y:S01]  /*180390*/  ULDC UR5, c[0x0][0x228] ;  /* 0x00008a0000057ab9 */ /* 0x000fe20000000800 */
[----:B------:R-:W-:Y:S01]  /*1803a0*/  @P4 STG.E.U8 desc[UR32][R40.64], R2 ;  /* 0x0000000228004986 */ /* 0x000fe2000c101120 */
[----:B------:R-:W-:Y:S02]  /*1803b0*/  ISETP.GE.AND P4, PT, R0, UR27, PT ;  /* 0x0000001b00007c0c */ /* 0x000fe4000bf86270 */
[----:B------:R-:W-:Y:S01]  /*1803c0*/  PRMT R0, R4, 0x7771, RZ ;  /* 0x0000777104007816 */ /* 0x000fe200000000ff */
[----:B----4-:R0:W-:Y:S04]  /*1803d0*/  @P5 STG.E.U8 desc[UR32][R24.64], R3 ;  /* 0x0000000318005986 */ /* 0x0101e8000c101120 */
[----:B0-----:R-:W4:Y:S04]  /*1803e0*/  LDL.LU.64 R24, [R1+0x1010] ;  /* 0x0010100001187983 */ /* 0x001f280000300a00 */
[----:B------:R-:W4:Y:S04]  /*1803f0*/  LDL.LU R52, [R1+0x234] ;  /* 0x0002340001347983 */ /* 0x000f280000300800 */
[----:B------:R0:W-:Y:S04]  /*180400*/  @P3 STG.E.U8 desc[UR32][R58.64], R0 ;  /* 0x000000003a003986 */ /* 0x0001e8000c101120 */
[----:B0-----:R-:W4:Y:S01]  /*180410*/  LDL.LU.64 R58, [R1+0x1008] ;  /* 0x00100800013a7983 */ /* 0x001f220000300a00 */
[----:B------:R-:W-:-:S02]  /*180420*/  ISETP.LT.AND P0, PT, R51, UR4, !P0 ;  /* 0x0000000433007c0c */ /* 0x000fc4000c701270 */
[----:B------:R-:W-:Y:S02]  /*180430*/  ISETP.LT.AND P5, PT, R12, UR5, !P1 ;  /* 0x000000050c007c0c */ /* 0x000fe4000cfa1270 */
[C---:B------:R-:W-:Y:S02]  /*180440*/  PRMT R2, R4.reuse, 0x7772, RZ ;  /* 0x0000777204027816 */ /* 0x040fe400000000ff */
[----:B------:R-:W-:Y:S01]  /*180450*/  PRMT R4, R4, 0x7773, RZ ;  /* 0x0000777304047816 */ /* 0x000fe200000000ff */
[----:B------:R-:W-:Y:S01]  /*180460*/  ULDC UR4, c[0x0][0x228] ;  /* 0x00008a0000047ab9 */ /* 0x000fe20000000800 */
[----:B------:R-:W4:Y:S04]  /*180470*/  LDL.LU.64 R40, [R1+0xfe8] ;  /* 0x000fe80001287983 */ /* 0x000f280000300a00 */
[----:B------:R0:W-:Y:S01]  /*180480*/  @P6 STG.E.U8 desc[UR32][R32.64], R2 ;  /* 0x0000000220006986 */ /* 0x0001e2000c101120 */
[----:B------:R-:W-:-:S02]  /*180490*/  ISETP.LT.AND P6, PT, R50, UR4, !P1 ;  /* 0x0000000432007c0c */ /* 0x000fc4000cfc1270 */
[C---:B------:R-:W-:Y:S01]  /*1804a0*/  PRMT R0, R53.reuse, 0x7770, RZ ;  /* 0x0000777035007816 */ /* 0x040fe200000000ff */
[----:B------:R-:W-:Y:S01]  /*1804b0*/  ULDC UR5, c[0x0][0x228] ;  /* 0x00008a0000057ab9 */ /* 0x000fe20000000800 */
[----:B------:R-:W-:Y:S01]  /*1804c0*/  ULDC UR4, c[0x0][0x228] ;  /* 0x00008a0000047ab9 */ /* 0x000fe20000000800 */
[----:B------:R-:W-:Y:S01]  /*1804d0*/  ISETP.LT.AND P3, PT, R44, UR5, !P1 ;  /* 0x000000052c007c0c */ /* 0x000fe2000cf61270 */
[----:B------:R-:W-:Y:S01]  /*1804e0*/  ULDC UR5, c[0x0][0x228] ;  /* 0x00008a0000057ab9 */ /* 0x000fe20000000800 */
[----:B0-----:R-:W-:Y:S01]  /*1804f0*/  PRMT R2, R53, 0x7772, RZ ;  /* 0x0000777235027816 */ /* 0x001fe200000000ff */
[----:B--2---:R0:W-:Y:S04]  /*180500*/  @P0 STG.E.U8 desc[UR32][R16.64], R4 ;  /* 0x0000000410000986 */ /* 0x0041e8000c101120 */
[----:B---3--:R1:W-:Y:S01]  /*180510*/  @P5 STG.E.U8 desc[UR32][R20.64], R0 ;  /* 0x0000000014005986 */ /* 0x0083e2000c101120 */
[----:B------:R-:W-:-:S03]  /*180520*/  ISETP.LT.AND P5, PT, R15, UR4, !P1 ;  /* 0x000000040f007c0c */ /* 0x000fc6000cfa1270 */
[----:B0-----:R-:W2:Y:S04]  /*180530*/  LDL.LU.64 R16, [R1+0xfe0] ;  /* 0x000fe00001107983 */ /* 0x001ea80000300a00 */
[----:B------:R-:W3:Y:S04]  /*180540*/  LDL.LU.64 R18, [R1+0xfc8] ;  /* 0x000fc80001127983 */ /* 0x000ee80000300a00 */
[----:B------:R-:W3:Y:S04]  /*180550*/  LDL.LU.64 R32, [R1+0xfc0] ;  /* 0x000fc00001207983 */ /* 0x000ee80000300a00 */
[----:B-1----:R-:W3:Y:S01]  /*180560*/  LDL.LU.64 R20, [R1+0xf90] ;  /* 0x000f900001147983 */ /* 0x002ee20000300a00 */
[----:B------:R-:W-:-:S03]  /*180570*/  PRMT R0, R53, 0x7771, RZ ;  /* 0x0000777135007816 */ /* 0x000fc600000000ff */
[----:B------:R-:W3:Y:S01]  /*180580*/  LDL.LU R14, [R1+0x224] ;  /* 0x00022400010e7983 */ /* 0x000ee20000300800 */
[----:B------:R-:W-:Y:S01]  /*180590*/  ISETP.LT.AND P0, PT, R54, UR5, !P1 ;  /* 0x0000000536007c0c */ /* 0x000fe2000cf01270 */
[----:B------:R-:W-:Y:S01]  /*1805a0*/  ULDC UR4, c[0x0][0x228] ;  /* 0x00008a0000047ab9 */ /* 0x000fe20000000800 */
[----:B------:R-:W-:Y:S01]  /*1805b0*/  ULDC UR5, c[0x0][0x228] ;  /* 0x00008a0000057ab9 */ /* 0x000fe20000000800 */
[----:B------:R0:W-:Y:S02]  /*1805c0*/  @P6 STG.E.U8 desc[UR32][R22.64], R0 ;  /* 0x0000000016006986 */ /* 0x0001e4000c101120 */
[----:B0-----:R-:W-:Y:S02]  /*1805d0*/  PRMT R0, R53, 0x7773, RZ ;  /* 0x0000777335007816 */ /* 0x001fe400000000ff */
[----:B----4-:R0:W-:Y:S04]  /*1805e0*/  @P3 STG.E.U8 desc[UR32][R24.64], R2 ;  /* 0x0000000218003986 */ /* 0x0101e8000c101120 */
[----:B0-----:R-:W4:Y:S04]  /*1805f0*/  LDL.LU.64 R24, [R1+0xd28] ;  /* 0x000d280001187983 */ /* 0x001f280000300a00 */
[----:B------:R0:W-:Y:S04]  /*180600*/  @P5 STG.E.U8 desc[UR32][R58.64], R0 ;  /* 0x000000003a005986 */ /* 0x0001e8000c101120 */
[----:B0-----:R-:W4:Y:S01]  /*180610*/  LDL.LU.64 R58, [R1+0xd20] ;  /* 0x000d2000013a7983 */ /* 0x001f220000300a00 */
[----:B------:R-:W-:-:S02]  /*180620*/  ISETP.LT.AND P6, PT, R55, UR4, !P1 ;  /* 0x0000000437007c0c */ /* 0x000fc4000cfc1270 */
[----:B------:R-:W-:Y:S02]  /*180630*/  ISETP.LT.AND P3, PT, R36, UR5, !P1 ;  /* 0x0000000524007c0c */ /* 0x000fe4000cf61270 */
[C---:B------:R-:W-:Y:S01]  /*180640*/  PRMT R2, R52.reuse, 0x7770, RZ ;  /* 0x0000777034027816 */ /* 0x040fe200000000ff */
[----:B------:R-:W-:Y:S01]  /*180650*/  ULDC UR4, c[0x0][0x228] ;  /* 0x00008a0000047ab9 */ /* 0x000fe20000000800 */
[----:B------:R-:W-:Y:S01]  /*180660*/  PRMT R0, R52, 0x7771, RZ ;  /* 0x0000777134007816 */ /* 0x000fe200000000ff */
[----:B------:R-:W-:Y:S01]  /*180670*/  ULDC UR5, c[0x0][0x228] ;  /* 0x00008a0000057ab9 */ /* 0x000fe20000000800 */
[----:B------:R-:W-:Y:S01]  /*180680*/  ISETP.LT.AND P5, PT, R28, UR4, !P1 ;  /* 0x000000041c007c0c */ /* 0x000fe2000cfa1270 */
        /* <DEDUP_REMOVED lines=12> */
[----:B------:R-:W-:Y:S02]  /*180750*/  ULDC UR4, c[0x0][0x228] ;  /* 0x00008a0000047ab9 */ /* 0x000fe40000000800 */
[----:B0-----:R-:W2:Y:S01]  /*180760*/  LDL.LU.64 R16, [R1+0xc80] ;  /* 0x000c800001107983 */ /* 0x001ea20000300a00 */
[----:B------:R-:W-:Y:S02]  /*180770*/  PRMT R0, R52, 0x7773, RZ ;  /* 0x0000777334007816 */ /* 0x000fe400000000ff */
[----:B-1----:R-:W-:-:S03]  /*180780*/  PRMT R2, R14, 0x7770, RZ ;  /* 0x000077700e027816 */ /* 0x002fc600000000ff */
[----:B------:R0:W-:Y:S04]  /*180790*/  @P5 STG.E.U8 desc[UR32][R32.64], R0 ;  /* 0x0000000020005986 */ /* 0x0001e8000c101120 */
[----:B------:R1:W-:Y:S04]  /*1807a0*/  @P0 STG.E.U8 desc[UR32][R20.64], R2 ;  /* 0x0000000214000986 */ /* 0x0003e8000c101120 */
[----:B0-----:R-:W3:Y:S01]  /*1807b0*/  LDL.LU.64 R32, [R1+0xca0] ;  /* 0x000ca00001207983 */ /* 0x001ee20000300a00 */
[----:B------:R-:W-:-:S03]  /*1807c0*/  PRMT R0, R14, 0x7771, RZ ;  /* 0x000077710e007816 */ /* 0x000fc600000000ff */
[----:B-1----:R-:W3:Y:S01]  /*1807d0*/  LDL.LU.64 R20, [R1+0xc30] ;  /* 0x000c300001147983 */ /* 0x002ee20000300a00 */
[----:B------:R-:W-:-:S03]  /*1807e0*/  PRMT R2, R14, 0x7772, RZ ;  /* 0x000077720e027816 */ /* 0x000fc600000000ff */
[----:B------:R-:W3:Y:S04]  /*1807f0*/  LDL.LU R52, [R1+0x1f4] ;  /* 0x0001f40001347983 */ /* 0x000ee80000300800 */
[----:B----4-:R0:W-:Y:S04]  /*180800*/  @P6 STG.E.U8 desc[UR32][R24.64], R0 ;  /* 0x0000000018006986 */ /* 0x0101e8000c101120 */
        /* <DEDUP_REMOVED lines=14> */
[----:B------:R-:W4:Y:S04]  /*1808f0*/  LDL.LU.64 R26, [R1+0xc00] ;  /* 0x000c0000011a7983 */ /* 0x000f280000300a00 */
[----:B------:R0:W-:Y:S01]  /*180900*/  @P0 STG.E.U8 desc[UR32][R40.64], R2 ;  /* 0x0000000228000986 */ /* 0x0001e2000c101120 */
[----:B------:R-:W-:-:S02]  /*180910*/  ISETP.GE.AND P0, PT, R0, UR25, PT ;  /* 0x0000001900007c0c */ /* 0x000fc4000bf06270 */
[----:B------:R-:W-:Y:S02]  /*180920*/  ISETP.LT.AND P1, PT, R51, UR4, !P1 ;  /* 0x0000000433007c0c */ /* 0x000fe4000cf21270 */
[C---:B------:R-:W-:Y:S01]  /*180930*/  PRMT R0, R53.reuse, 0x7771, RZ ;  /* 0x0000777135007816 */ /* 0x040fe200000000ff */
[----:B------:R-:W-:Y:S01]  /*180940*/  ULDC UR4, c[0x0][0x228] ;  /* 0x00008a0000047ab9 */ /* 0x000fe20000000800 */
[C---:B0-----:R-:W-:Y:S01]  /*180950*/  PRMT R2, R53.reuse, 0x7772, RZ ;  /* 0x0000777235027816 */ /* 0x041fe200000000ff */
[----:B--2---:R0:W-:Y:S01]  /*180960*/  @P5 STG.E.U8 desc[UR32][R16.64], R3 ;  /* 0x0000000310005986 */ /* 0x0041e2000c101120 */
[----:B------:R-:W-:Y:S01]  /*180970*/  ISETP.LT.AND P5, PT, R12, UR5, !P2 ;  /* 0x000000050c007c0c */ /* 0x000fe2000d7a1270 */
[----:B------:R-:W-:Y:S02]  /*180980*/  ULDC UR5, c[0x0][0x228] ;  /* 0x00008a0000057ab9 */ /* 0x000fe40000000800 */
[----:B0-----:R-:W2:Y:S04]  /*180990*/  LDL.LU.64 R16, [R1+0xbc0] ;  /* 0x000bc00001107983 */ /* 0x001ea80000300a00 */
[----:B------:R-:W2:Y:S04]  /*1809a0*/  LDL.LU R14, [R1+0x1e4] ;  /* 0x0001e400010e7983 */ /* 0x000ea80000300800 */
[----:B------:R-:W2:Y:S04]  /*1809b0*/  LDL.LU.64 R22, [R1+0xbb8] ;  /* 0x000bb80001167983 */ /* 0x000ea80000300a00 */
[----:B---3--:R0:W-:Y:S04]  /*1809c0*/  @P3 STG.E.U8 desc[UR32][R32.64], R0 ;  /* 0x0000000020003986 */ /* 0x0081e8000c101120 */
[----:B------:R1:W-:Y:S04]  /*1809d0*/  @P6 STG.E.U8 desc[UR32][R20.64], R2 ;  /* 0x0000000214006986 */ /* 0x0003e8000c101120 */
[----:B0-----:R-:W3:Y:S01]  /*1809e0*/  LDL.LU.64 R32, [R1+0xb80] ;  /* 0x000b800001207983 */ /* 0x001ee20000300a00 */
[----:B------:R-:W-:-:S02]  /*1809f0*/  PRMT R0, R53, 0x7773, RZ ;  /* 0x0000777335007816 */ /* 0x000fc400000000ff */
[----:B-1----:R-:W-:Y:S01]  /*180a00*/  PRMT R2, R52, 0x7770, RZ ;  /* 0x0000777034027816 */ /* 0x002fe200000000ff */
[----:B------:R-:W3:Y:S04]  /*180a10*/  LDL.LU.64 R20, [R1+0xb58] ;  /* 0x000b580001147983 */ /* 0x000ee80000300a00 */
[----:B------:R-:W3:Y:S04]  /*180a20*/  LDL.LU.64 R18, [R1+0xb30] ;  /* 0x000b300001127983 */ /* 0x000ee80000300a00 */
[----:B----4-:R0:W-:Y:S04]  /*180a30*/  @P1 STG.E.U8 desc[UR32][R24.64], R0 ;  /* 0x0000000018001986 */ /* 0x0101e8000c101120 */
[----:B0-----:R-:W4:Y:S04]  /*180a40*/  LDL.LU.64 R24, [R1+0xb10] ;  /* 0x000b100001187983 */ /* 0x001f280000300a00 */
[----:B------:R0:W-:Y:S04]  /*180a50*/  @P5 STG.E.U8 desc[UR32][R58.64], R2 ;  /* 0x000000023a005986 */ /* 0x0001e8000c101120 */
        /* <DEDUP_REMOVED lines=18> */
[----:B------:R1:W-:Y:S01]  /*180b80*/  @P5 STG.E.U8 desc[UR32][R22.64], R0 ;  /* 0x0000000016005986 */ /* 0x0003e2000c101120 */
[----:B------:R-:W-:Y:S01]  /*180b90*/  ULDC UR5, c[0x0][0x228] ;  /* 0x00008a0000057ab9 */ /* 0x000fe20000000800 */
[----:B------:R-:W-:Y:S01]  /*180ba0*/  ISETP.LT.AND P5, PT, R28, UR4, !P2 ;  /* 0x000000041c007c0c */ /* 0x000fe2000d7a1270 */
[----:B------:R-:W-:Y:S01]  /*180bb0*/  ULDC UR4, c[0x0][0x228] ;  /* 0x00008a0000047ab9 */ /* 0x000fe20000000800 */
[C---:B0-----:R-:W-:Y:S01]  /*180bc0*/  PRMT R2, R14.reuse, 0x7770, RZ ;  /* 0x000077700e027816 */ /* 0x041fe200000000ff */
[----:B------:R-:W2:Y:S04]  /*180bd0*/  LDL.LU.64 R16, [R1+0xad8] ;  /* 0x000ad80001107983 */ /* 0x000ea80000300a00 */
[----:B------:R-:W2:Y:S01]  /*180be0*/  LDL.LU.64 R52, [R1+0xaa8] ;  /* 0x000aa80001347983 */ /* 0x000ea20000300a00 */
[----:B-1----:R-:W-:-:S03]  /*180bf0*/  PRMT R0, R14, 0x7771, RZ ;  /* 0x000077710e007816 */ /* 0x002fc600000000ff */
[----:B---3--:R0:W-:Y:S01]  /*180c00*/  @P1 STG.E.U8 desc[UR32][R32.64], R2 ;  /* 0x0000000220001986 */ /* 0x0081e2000c101120 */
[----:B------:R-:W-:-:S03]  /*180c10*/  ISETP.LT.AND P1, PT, R11, UR5, !P2 ;  /* 0x000000050b007c0c */ /* 0x000fc6000d721270 */
[----:B------:R1:W-:Y:S01]  /*180c20*/  @P6 STG.E.U8 desc[UR32][R20.64], R0 ;  /* 0x0000000014006986 */ /* 0x0003e2000c101120 */
[----:B------:R-:W-:Y:S01]  /*180c30*/  ULDC UR5, c[0x0][0x228] ;  /* 0x00008a0000057ab9 */ /* 0x000fe20000000800 */
[C---:B0-----:R-:W-:Y:S02]  /*180c40*/  PRMT R2, R14.reuse, 0x7772, RZ ;  /* 0x000077720e027816 */ /* 0x041fe400000000ff */
[----:B------:R-:W3:Y:S01]  /*180c50*/  LDL.LU.64 R32, [R1+0xad0] ;  /* 0x000ad00001207983 */ /* 0x000ee20000300a00 */
[----:B-1----:R-:W-:-:S03]  /*180c60*/  PRMT R0, R14, 0x7773, RZ ;  /* 0x000077730e007816 */ /* 0x002fc600000000ff */
[----:B------:R-:W3:Y:S04]  /*180c70*/  LDL.LU.64 R20, [R1+0xa98] ;  /* 0x000a980001147983 */ /* 0x000ee80000300a00 */
[----:B------:R0:W-:Y:S04]  /*180c80*/  @P3 STG.E.U8 desc[UR32][R18.64], R2 ;  /* 0x0000000212003986 */ /* 0x0001e8000c101120 */
[----:B----4-:R-:W-:Y:S01]  /*180c90*/  @P5 STG.E.U8 desc[UR32][R24.64], R0 ;  /* 0x0000000018005986 */ /* 0x010fe2000c101120 */
[----:B0-----:R-:W-:-:S05]  /*180ca0*/  PRMT R2, R40, 0x7770, RZ ;  /* 0x0000777028027816 */ /* 0x001fca00000000ff */
[----:B------:R0:W-:Y:S04]  /*180cb0*/  @P1 STG.E.U8 desc[UR32][R58.64], R2 ;  /* 0x000000023a001986 */ /* 0x0001e8000c101120 */
[----:B0-----:R-:W4:Y:S04]  /*180cc0*/  LDL.LU.64 R58, [R1+0xa90] ;  /* 0x000a9000013a7983 */ /* 0x001f280000300a00 */
[----:B------:R-:W4:Y:S01]  /*180cd0*/  LDL.LU.64 R24, [R1+0xa70] ;  /* 0x000a700001187983 */ /* 0x000f220000300a00 */
[----:B------:R-:W-:Y:S01]  /*180ce0*/  ISETP.LT.AND P6, PT, R61, UR4, !P2 ;  /* 0x000000043d007c0c */ /* 0x000fe2000d7c1270 */
[----:B------:R-:W-:Y:S01]  /*180cf0*/  ULDC UR4, c[0x0][0x228] ;  /* 0x00008a0000047ab9 */ /* 0x000fe20000000800 */
[----:B------:R-:W-:-:S02]  /*180d00*/  PRMT R0, R40, 0x7771, RZ ;  /* 0x0000777128007816 */ /* 0x000fc400000000ff */
[----:B------:R-:W-:Y:S01]  /*180d10*/  ISETP.LT.AND P3, PT, R49, UR4, !P2 ;  /* 0x0000000431007c0c */ /* 0x000fe2000d761270 */
[----:B------:R-:W-:Y:S01]  /*180d20*/  ULDC UR4, c[0x0][0x228] ;  /* 0x00008a0000047ab9 */ /* 0x000fe20000000800 */
[----:B------:R-:W-:Y:S02]  /*180d30*/  PRMT R2, R40, 0x7772, RZ ;  /* 0x0000777228027816 */ /* 0x000fe400000000ff */
[----:B------:R-:W-:Y:S01]  /*180d40*/  ISETP.LT.AND P1, PT, R13, UR4, !P2 ;  /* 0x000000040d007c0c */ /* 0x000fe2000d721270 */
[----:B------:R-:W4:Y:S01]  /*180d50*/  LDL.LU R14, [R1+0x248] ;  /* 0x00024800010e7983 */ /* 0x000f220000300800 */
[----:B------:R-:W-:Y:S01]  /*180d60*/  ULDC UR4, c[0x0][0x228] ;  /* 0x00008a0000047ab9 */ /* 0x000fe20000000800 */
[----:B------:R-:W-:Y:S02]  /*180d70*/  ISETP.LT.AND P5, PT, R56, UR5, !P2 ;  /* 0x0000000538007c0c */ /* 0x000fe4000d7a1270 */
[----:B------:R-:W-:Y:S01]  /*180d80*/  PRMT R3, R5, 0x7770, RZ ;  /* 0x0000777005037816 */ /* 0x000fe200000000ff */
[----:B------:R-:W-:Y:S01]  /*180d90*/  ULDC UR5, c[0x0][0x228] ;  /* 0x00008a0000057ab9 */ /* 0x000fe20000000800 */
[----:B--2---:R0:W-:Y:S04]  /*180da0*/  @P6 STG.E.U8 desc[UR32][R16.64], R0 ;  /* 0x0000000010006986 */ /* 0x0041e8000c101120 */
[----:B------:R1:W-:Y:S01]  /*180db0*/  @P3 STG.E.U8 desc[UR32][R52.64], R2 ;  /* 0x0000000234003986 */ /* 0x0003e2000c101120 */
[----:B------:R-:W-:-:S03]  /*180dc0*/  ISETP.LT.AND P6, PT, R57, UR4, !P2 ;  /* 0x0000000439007c0c */ /* 0x000fc6000d7c1270 */
[----:B0-----:R-:W2:Y:S04]  /*180dd0*/  LDL.LU.64 R16, [R1+0xa88] ;  /* 0x000a880001107983 */ /* 0x001ea80000300a00 */
[----:B-1----:R-:W2:Y:S01]  /*180de0*/  LDL.LU.64 R52, [R1+0xa40] ;  /* 0x000a400001347983 */ /* 0x002ea20000300a00 */
[----:B------:R-:W-:Y:S01]  /*180df0*/  PRMT R2, R40, 0x7773, RZ ;  /* 0x0000777328027816 */ /* 0x000fe200000000ff */
[----:B------:R-:W-:Y:S02]  /*180e00*/  VIADD R0, R29, 0x3e ;  /* 0x0000003e1d007836 */ /* 0x000fe40000000000 */
[----:B------:R-:W2:Y:S04]  /*180e10*/  LDL.LU.64 R22, [R1+0xa58] ;  /* 0x000a580001167983 */ /* 0x000ea80000300a00 */
[----:B---3--:R0:W-:Y:S01]  /*180e20*/  @P1 STG.E.U8 desc[UR32][R32.64], R2 ;  /* 0x0000000220001986 */ /* 0x0081e2000c101120 */
[----:B------:R-:W-:Y:S01]  /*180e30*/  ISETP.LT.AND P3, PT, R60, UR5, !P2 ;  /* 0x000000053c007c0c */ /* 0x000fe2000d761270 */
[----:B------:R-:W-:Y:S01]  /*180e40*/  ULDC UR4, c[0x0][0x228] ;  /* 0x00008a0000047ab9 */ /* 0x000fe20000000800 */
[----:B------:R-:W-:-:S02]  /*180e50*/  ISETP.GE.AND P1, PT, R0, UR23, PT ;  /* 0x0000001700007c0c */ /* 0x000fc4000bf26270 */
[----:B------:R-:W-:Y:S01]  /*180e60*/  PRMT R0, R5, 0x7771, RZ ;  /* 0x0000777105007816 */ /* 0x000fe200000000ff */
[----:B------:R1:W-:Y:S01]  /*180e70*/  @P5 STG.E.U8 desc[UR32][R20.64], R3 ;  /* 0x0000000314005986 */ /* 0x0003e2000c101120 */
[----:B------:R-:W-:-:S03]  /*180e80*/  ULDC UR5, c[0x0][0x228] ;  /* 0x00008a0000057ab9 */ /* 0x000fc60000000800 */
[----:B0-----:R-:W3:Y:S04]  /*180e90*/  LDL.LU.64 R32, [R1+0xa38] ;  /* 0x000a380001207983 */ /* 0x001ee80000300a00 */
[----:B-1----:R-:W3:Y:S01]  /*180ea0*/  LDL.LU R20, [R1+0x238] ;  /* 0x0002380001147983 */ /* 0x002ee20000300800 */
[----:B------:R-:W-:-:S03]  /*180eb0*/  PRMT R2, R5, 0x7772, RZ ;  /* 0x0000777205027816 */ /* 0x000fc600000000ff */
[----:B----4-:R0:W-:Y:S04]  /*180ec0*/  @P6 STG.E.U8 desc[UR32][R58.64], R0 ;  /* 0x000000003a006986 */ /* 0x0101e8000c101120 */
[----:B0-----:R-:W4:Y:S04]  /*180ed0*/  LDL.LU.64 R58, [R1+0xa30] ;  /* 0x000a3000013a7983 */ /* 0x001f280000300a00 */
[----:B------:R0:W-:Y:S04]  /*180ee0*/  @P3 STG.E.U8 desc[UR32][R24.64], R2 ;  /* 0x0000000218003986 */ /* 0x0001e8000c101120 */
[----:B------:R-:W4:Y:S04]  /*180ef0*/  LDL.LU.64 R40, [R1+0xa28] ;  /* 0x000a280001287983 */ /* 0x000f280000300a00 */
[----:B0-----:R-:W4:Y:S01]  /*180f00*/  LDL.LU.64 R24, [R1+0xa50] ;  /* 0x000a500001187983 */ /* 0x001f220000300a00 */
[----:B------:R-:W-:-:S02]  /*180f10*/  ISETP.LT.AND P2, PT, R51, UR4, !P2 ;  /* 0x0000000433007c0c */ /* 0x000fc4000d741270 */
[----:B------:R-:W-:Y:S01]  /*180f20*/  ISETP.LT.AND P5, PT, R12, UR5, !P4 ;  /* 0x000000050c007c0c */ /* 0x000fe2000e7a1270 */
[----:B------:R-:W-:Y:S01]  /*180f30*/  ULDC UR4, c[0x0][0x228] ;  /* 0x00008a0000047ab9 */ /* 0x000fe20000000800 */
[----:B------:R-:W-:Y:S02]  /*180f40*/  PRMT R5, R5, 0x7773, RZ ;  /* 0x0000777305057816 */ /* 0x000fe400000000ff */
[----:B------:R-:W-:Y:S02]  /*180f50*/  ISETP.LT.AND P6, PT, R50, UR4, !P4 ;  /* 0x0000000432007c0c */ /* 0x000fe4000e7c1270 */
[----:B------:R-:W-:Y:S01]  /*180f60*/  PRMT R0, R14, 0x7770, RZ ;  /* 0x000077700e007816 */ /* 0x000fe200000000ff */
[----:B------:R-:W-:Y:S01]  /*180f70*/  ULDC UR5, c[0x0][0x228] ;  /* 0x00008a0000057ab9 */ /* 0x000fe20000000800 */
[----:B------:R-:W4:Y:S01]  /*180f80*/  LDL.LU.64 R18, [R1+0xa48] ;  /* 0x000a480001127983 */ /* 0x000f220000300a00 */
[----:B------:R-:W-:Y:S01]  /*180f90*/  ULDC UR4, c[0x0][0x228] ;  /* 0x00008a0000047ab9 */ /* 0x000fe20000000800 */
[----:B------:R-:W-:-:S02]  /*180fa0*/  ISETP.LT.AND P3, PT, R44, UR5, !P4 ;  /* 0x000000052c007c0c */ /* 0x000fc4000e761270 */
[C---:B------:R-:W-:Y:S01]  /*180fb0*/  PRMT R2, R14.reuse, 0x7772, RZ ;  /* 0x000077720e027816 */ /* 0x040fe200000000ff */
[----:B------:R-:W-:Y:S01]  /*180fc0*/  ULDC UR5, c[0x0][0x228] ;  /* 0x00008a0000057ab9 */ /* 0x000fe20000000800 */
[----:B--2---:R0:W-:Y:S04]  /*180fd0*/  @P2 STG.E.U8 desc[UR32][R16.64], R5 ;  /* 0x0000000510002986 */ /* 0x0041e8000c101120 */
[----:B------:R1:W-:Y:S01]  /*180fe0*/  @P5 STG.E.U8 desc[UR32][R52.64], R0 ;  /* 0x0000000034005986 */ /* 0x0003e2000c101120 */
[----:B------:R-:W-:Y:S01]  /*180ff0*/  ISETP.LT.AND P5, PT, R15, UR4, !P4 ;  /* 0x000000040f007c0c */ /* 0x000fe2000e7a1270 */
[----:B------:R-:W-:Y:S02]  /*181000*/  ULDC UR4, c[0x0][0x228] ;  /* 0x00008a0000047ab9 */ /* 0x000fe40000000800 */
[----:B0-----:R-:W2:Y:S04]  /*181010*/  LDL.LU.64 R16, [R1+0xa68] ;  /* 0x000a680001107983 */ /* 0x001ea80000300a00 */
[----:B-1----:R-:W2:Y:S04]  /*181020*/  LDL.LU.64 R52, [R1+0xa60] ;  /* 0x000a600001347983 */ /* 0x002ea80000300a00 */
[----:B------:R-:W2:Y:S01]  /*181030*/  LDL.LU R21, [R1+0x228] ;  /* 0x0002280001157983 */ /* 0x000ea20000300800 */
[----:B------:R-:W-:-:S05]  /*181040*/  PRMT R0, R14, 0x7771, RZ ;  /* 0x000077710e007816 */ /* 0x000fca00000000ff */
[----:B------:R0:W-:Y:S04]  /*181050*/  @P6 STG.E.U8 desc[UR32][R22.64], R0 ;  /* 0x0000000016006986 */ /* 0x0001e8000c101120 */
[----:B---3--:R1:W-:Y:S01]  /*181060*/  @P3 STG.E.U8 desc[UR32][R32.64], R2 ;  /* 0x0000000220003986 */ /* 0x0083e2000c101120 */
[----:B------:R-:W-:Y:S02]  /*181070*/  ISETP.LT.AND P2, PT, R54, UR5, !P4 ;  /* 0x0000000536007c0c */ /* 0x000fe4000e741270 */
[----:B0-----:R-:W-:Y:S01]  /*181080*/  PRMT R0, R14, 0x7773, RZ ;  /* 0x000077730e007816 */ /* 0x001fe200000000ff */
[----:B-1----:R-:W3:Y:S01]  /*181090*/  LDL.LU.64 R32, [R1+0xa80] ;  /* 0x000a800001207983 */ /* 0x002ee20000300a00 */
[----:B------:R-:W-:Y:S02]  /*1810a0*/  ISETP.LT.AND P6, PT, R55, UR4, !P4 ;  /* 0x0000000437007c0c */ /* 0x000fe4000e7c1270 */
[C---:B------:R-:W-:Y:S01]  /*1810b0*/  PRMT R2, R20.reuse, 0x7770, RZ ;  /* 0x0000777014027816 */ /* 0x040fe200000000ff */
[----:B------:R-:W-:Y:S01]  /*1810c0*/  ULDC UR5, c[0x0][0x228] ;  /* 0x00008a0000057ab9 */ /* 0x000fe20000000800 */
[----:B------:R-:W-:Y:S01]  /*1810d0*/  ULDC UR4, c[0x0][0x228] ;  /* 0x00008a0000047ab9 */ /* 0x000fe20000000800 */
[----:B----4-:R0:W-:Y:S04]  /*1810e0*/  @P5 STG.E.U8 desc[UR32][R58.64], R0 ;  /* 0x000000003a005986 */ /* 0x0101e8000c101120 */
[----:B0-----:R-:W4:Y:S01]  /*1810f0*/  LDL.LU.64 R58, [R1+0xa78] ;  /* 0x000a7800013a7983 */ /* 0x001f220000300a00 */
[----:B------:R-:W-:-:S03]  /*181100*/  PRMT R0, R20, 0x7771, RZ ;  /* 0x0000777114007816 */ /* 0x000fc600000000ff */
[----:B------:R-:W4:Y:S04]  /*181110*/  LDL.LU R14, [R1+0x208] ;  /* 0x00020800010e7983 */ /* 0x000f280000300800 */
[----:B------:R0:W-:Y:S04]  /*181120*/  @P2 STG.E.U8 desc[UR32][R40.64], R2 ;  /* 0x0000000228002986 */ /* 0x0001e8000c101120 */
[----:B------:R1:W-:Y:S04]  /*181130*/  @P6 STG.E.U8 desc[UR32][R24.64], R0 ;  /* 0x0000000018006986 */ /* 0x0003e8000c101120 */
[----:B0-----:R-:W4:Y:S04]  /*181140*/  LDL.LU.64 R40, [R1+0xac8] ;  /* 0x000ac80001287983 */ /* 0x001f280000300a00 */
[----:B-1----:R-:W4:Y:S01]  /*181150*/  LDL.LU.64 R24, [R1+0xac0] ;  /* 0x000ac00001187983 */ /* 0x002f220000300a00 */
[----:B------:R-:W-:-:S02]  /*181160*/  ISETP.LT.AND P3, PT, R36, UR5, !P4 ;  /* 0x0000000524007c0c */ /* 0x000fc4000e761270 */
[----:B------:R-:W-:Y:S01]  /*181170*/  ISETP.LT.AND P5, PT, R28, UR4, !P4 ;  /* 0x000000041c007c0c */ /* 0x000fe2000e7a1270 */
[----:B------:R-:W-:Y:S01]  /*181180*/  ULDC UR5, c[0x0][0x228] ;  /* 0x00008a0000057ab9 */ /* 0x000fe20000000800 */
[C---:B------:R-:W-:Y:S02]  /*181190*/  PRMT R2, R20.reuse, 0x7772, RZ ;  /* 0x0000777214027816 */ /* 0x040fe400000000ff */
[----:B------:R-:W-:Y:S01]  /*1811a0*/  ISETP.LT.AND P2, PT, R11, UR5, !P4 ;  /* 0x000000050b007c0c */ /* 0x000fe2000e741270 */
[----:B------:R-:W-:Y:S01]  /*1811b0*/  ULDC UR4, c[0x0][0x228] ;  /* 0x00008a0000047ab9 */ /* 0x000fe20000000800 */
[----:B------:R-:W-:Y:S02]  /*1811c0*/  PRMT R0, R20, 0x7773, RZ ;  /* 0x0000777314007816 */ /* 0x000fe400000000ff */
[----:B------:R-:W-:Y:S01]  /*1811d0*/  ISETP.LT.AND P6, PT, R61, UR4, !P4 ;  /* 0x000000043d007c0c */ /* 0x000fe2000e7c1270 */
[----:B------:R-:W-:Y:S01]  /*1811e0*/  ULDC UR4, c[0x0][0x228] ;  /* 0x00008a0000047ab9 */ /* 0x000fe20000000800 */
[----:B------:R-:W-:Y:S01]  /*1811f0*/  ULDC UR5, c[0x0][0x228] ;  /* 0x00008a0000057ab9 */ /* 0x000fe20000000800 */
[----:B------:R0:W-:Y:S01]  /*181200*/  @P3 STG.E.U8 desc[UR32][R18.64], R2 ;  /* 0x0000000212003986 */ /* 0x0001e2000c101120 */
[----:B------:R-:W-:Y:S01]  /*181210*/  ISETP.LT.AND P3, PT, R49, UR4, !P4 ;  /* 0x0000000431007c0c */ /* 0x000fe2000e761270 */
[----:B------:R-:W-:-:S02]  /*181220*/  ULDC UR4, c[0x0][0x228] ;  /* 0x00008a0000047ab9 */ /* 0x000fc40000000800 */
[----:B--2---:R1:W-:Y:S01]  /*181230*/  @P5 STG.E.U8 desc[UR32][R16.64], R0 ;  /* 0x0000000010005986 */ /* 0x0043e2000c101120 */
[----:B0-----:R-:W-:-:S05]  /*181240*/  PRMT R2, R21, 0x7770, RZ ;  /* 0x0000777015027816 */ /* 0x001fca00000000ff */
[----:B------:R0:W-:Y:S04]  /*181250*/  @P2 STG.E.U8 desc[UR32][R52.64], R2 ;  /* 0x0000000234002986 */ /* 0x0001e8000c101120 */
[----:B-1----:R-:W2:Y:S01]  /*181260*/  LDL.LU.64 R16, [R1+0xb00] ;  /* 0x000b000001107983 */ /* 0x002ea20000300a00 */
[----:B------:R-:W-:-:S03]  /*181270*/  PRMT R0, R21, 0x7771, RZ ;  /* 0x0000777115007816 */ /* 0x000fc600000000ff */
[----:B0-----:R-:W2:Y:S01]  /*181280*/  LDL.LU.64 R52, [R1+0xae8] ;  /* 0x000ae80001347983 */ /* 0x001ea20000300a00 */
[----:B------:R-:W-:-:S03]  /*181290*/  PRMT R2, R21, 0x7772, RZ ;  /* 0x0000777215027816 */ /* 0x000fc600000000ff */
[----:B------:R-:W2:Y:S04]  /*1812a0*/  LDL.LU R20, [R1+0x1f8] ;  /* 0x0001f80001147983 */ /* 0x000ea80000300800 */
[----:B---3--:R0:W-:Y:S01]  /*1812b0*/  @P6 STG.E.U8 desc[UR32][R32.64], R0 ;  /* 0x0000000020006986 */ /* 0x0081e2000c101120 */
[----:B------:R-:W-:Y:S02]  /*1812c0*/  ISETP.LT.AND P2, PT, R13, UR4, !P4 ;  /* 0x000000040d007c0c */ /* 0x000fe4000e741270 */
[----:B------:R-:W-:Y:S01]  /*1812d0*/  ISETP.LT.AND P5, PT, R56, UR5, !P4 ;  /* 0x0000000538007c0c */ /* 0x000fe2000e7a1270 */
[----:B------:R-:W-:Y:S01]  /*1812e0*/  ULDC UR4, c[0x0][0x228] ;  /* 0x00008a0000047ab9 */ /* 0x000fe20000000800 */
[----:B------:R-:W-:Y:S01]  /*1812f0*/  ULDC UR5, c[0x0][0x228] ;  /* 0x00008a0000057ab9 */ /* 0x000fe20000000800 */
[----:B0-----:R-:W3:Y:S04]  /*181300*/  LDL.LU.64 R32, [R1+0xb18] ;  /* 0x000b180001207983 */ /* 0x001ee80000300a00 */
[----:B----4-:R0:W-:Y:S04]  /*181310*/  @P3 STG.E.U8 desc[UR32][R58.64], R2 ;  /* 0x000000023a003986 */ /* 0x0101e8000c101120 */
[----:B0-----:R-:W4:Y:S01]  /*181320*/  LDL.LU.64 R58, [R1+0xae0] ;  /* 0x000ae000013a7983 */ /* 0x001f220000300a00 */
[----:B------:R-:W-:-:S02]  /*181330*/  PRMT R2, R21, 0x7773, RZ ;  /* 0x0000777315027816 */ /* 0x000fc400000000ff */
[----:B------:R-:W-:Y:S01]  /*181340*/  PRMT R3, R14, 0x7770, RZ ;  /* 0x000077700e037816 */ /* 0x000fe200000000ff */
[----:B------:R-:W4:Y:S04]  /*181350*/  LDL.LU.64 R26, [R1+0xb50] ;  /* 0x000b5000011a7983 */ /* 0x000f280000300a00 */
[----:B------:R-:W-:Y:S04]  /*181360*/  @P2 STG.E.U8 desc[UR32][R40.64], R2 ;  /* 0x0000000228002986 */ /* 0x000fe8000c101120 */
[----:B------:R0:W-:Y:S04]  /*181370*/  @P5 STG.E.U8 desc[UR32][R24.64], R3 ;  /* 0x0000000318005986 */ /* 0x0001e8000c101120 */
[----:B0-----:R-:W4:Y:S01]  /*181380*/  LDL.LU.64 R24, [R1+0xb38] ;  /* 0x000b380001187983 */ /* 0x001f220000300a00 */
[----:B------:R-:W-:Y:S01]  /*181390*/  ISETP.LT.AND P3, PT, R57, UR4, !P4 ;  /* 0x0000000439007c0c */ /* 0x000fe2000e761270 */
[----:B------:R-:W-:Y:S01]  /*1813a0*/  VIADD R0, R29, 0x3f ;  /* 0x0000003f1d007836 */ /* 0x000fe20000000000 */
[----:B------:R-:W-:Y:S01]  /*1813b0*/  ISETP.LT.AND P6, PT, R60, UR5, !P4 ;  /* 0x000000053c007c0c */ /* 0x000fe2000e7c1270 */
[----:B------:R-:W-:Y:S01]  /*1813c0*/  ULDC UR4, c[0x0][0x228] ;  /* 0x00008a0000047ab9 */ /* 0x000fe20000000800 */
[----:B------:R-:W-:Y:S01]  /*1813d0*/  ULDC UR5, c[0x0][0x228] ;  /* 0x00008a0000057ab9 */ /* 0x000fe20000000800 */
[----:B------:R-:W4:Y:S01]  /*1813e0*/  LDL.LU R40, [R1+0x1e8] ;  /* 0x0001e80001287983 */ /* 0x000f220000300800 */
[----:B------:R-:W-:-:S02]  /*1813f0*/  ISETP.GE.AND P2, PT, R0, UR21, PT ;  /* 0x0000001500007c0c */ /* 0x000fc4000bf46270 */
[C---:B------:R-:W-:Y:S02]  /*181400*/  PRMT R0, R14.reuse, 0x7771, RZ ;  /* 0x000077710e007816 */ /* 0x040fe400000000ff */
[----:B------:R-:W-:Y:S02]  /*181410*/  ISETP.LT.AND P4, PT, R51, UR4, !P4 ;  /* 0x0000000433007c0c */ /* 0x000fe4000e781270 */
[----:B------:R-:W-:Y:S02]  /*181420*/  PRMT R2, R14, 0x7772, RZ ;  /* 0x000077720e027816 */ /* 0x000fe400000000ff */
[----:B------:R-:W-:Y:S01]  /*181430*/  ISETP.LT.AND P5, PT, R12, UR5, !P0 ;  /* 0x000000050c007c0c */ /* 0x000fe2000c7a1270 */
[----:B------:R-:W-:Y:S01]  /*181440*/  ULDC UR4, c[0x0][0x228] ;  /* 0x00008a0000047ab9 */ /* 0x000fe20000000800 */
[----:B------:R-:W-:Y:S01]  /*181450*/  ULDC UR5, c[0x0][0x228] ;  /* 0x00008a0000057ab9 */ /* 0x000fe20000000800 */
[----:B--2---:R0:W-:Y:S04]  /*181460*/  @P3 STG.E.U8 desc[UR32][R16.64], R0 ;  /* 0x0000000010003986 */ /* 0x0041e8000c101120 */
[----:B------:R1:W-:Y:S04]  /*181470*/  @P6 STG.E.U8 desc[UR32][R52.64], R2 ;  /* 0x0000000234006986 */ /* 0x0003e8000c101120 */
[----:B0-----:R-:W2:Y:S01]  /*181480*/  LDL.LU.64 R16, [R1+0xbb0] ;  /* 0x000bb00001107983 */ /* 0x001ea20000300a00 */
[----:B------:R-:W-:-:S03]  /*181490*/  PRMT R0, R14, 0x7773, RZ ;  /* 0x000077730e007816 */ /* 0x000fc600000000ff */
[----:B-1----:R-:W2:Y:S01]  /*1814a0*/  LDL.LU.64 R52, [R1+0xb88] ;  /* 0x000b880001347983 */ /* 0x002ea20000300a00 */
[----:B------:R-:W-:-:S03]  /*1814b0*/  PRMT R2, R20, 0x7770, RZ ;  /* 0x0000777014027816 */ /* 0x000fc600000000ff */
[----:B------:R-:W2:Y:S04]  /*1814c0*/  LDL.LU.64 R22, [R1+0xbf0] ;  /* 0x000bf00001167983 */ /* 0x000ea80000300a00 */
[----:B---3--:R0:W-:Y:S04]  /*1814d0*/  @P4 STG.E.U8 desc[UR32][R32.64], R0 ;  /* 0x0000000020004986 */ /* 0x0081e8000c101120 */
[----:B------:R-:W3:Y:S01]  /*1814e0*/  LDL.LU.64 R18, [R1+0xbc8] ;  /* 0x000bc80001127983 */ /* 0x000ee20000300a00 */
[----:B------:R-:W-:Y:S02]  /*1814f0*/  ISETP.LT.AND P6, PT, R50, UR4, !P0 ;  /* 0x0000000432007c0c */ /* 0x000fe4000c7c1270 */
[----:B------:R-:W-:Y:S01]  /*181500*/  ISETP.LT.AND P3, PT, R44, UR5, !P0 ;  /* 0x000000052c007c0c */ /* 0x000fe2000c761270 */
[----:B------:R-:W-:Y:S01]  /*181510*/  ULDC UR4, c[0x0][0x228] ;  /* 0x00008a0000047ab9 */ /* 0x000fe20000000800 */
[----:B------:R-:W-:Y:S01]  /*181520*/  ULDC UR5, c[0x0][0x228] ;  /* 0x00008a0000057ab9 */ /* 0x000fe20000000800 */
[----:B0-----:R-:W3:Y:S01]  /*181530*/  LDL.LU.64 R32, [R1+0xc18] ;  /* 0x000c180001207983 */ /* 0x001ee20000300a00 */
[----:B------:R-:W-:-:S03]  /*181540*/  PRMT R0, R20, 0x7771, RZ ;  /* 0x0000777114007816 */ /* 0x000fc600000000ff */
[----:B----4-:R0:W-:Y:S04]  /*181550*/  @P5 STG.E.U8 desc[UR32][R58.64], R2 ;  /* 0x000000023a005986 */ /* 0x0101e8000c101120 */
[----:B0-----:R-:W4:Y:S04]  /*181560*/  LDL.LU.64 R58, [R1+0xc10] ;  /* 0x000c1000013a7983 */ /* 0x001f280000300a00 */
[----:B------:R-:W4:Y:S01]  /*181570*/  LDL.LU R14, [R1+0x218] ;  /* 0x00021800010e7983 */ /* 0x000f220000300800 */
[----:B------:R-:W-:-:S03]  /*181580*/  PRMT R2, R20, 0x7772, RZ ;  /* 0x0000777214027816 */ /* 0x000fc600000000ff */
[----:B------:R0:W-:Y:S04]  /*181590*/  @P6 STG.E.U8 desc[UR32][R26.64], R0 ;  /* 0x000000001a006986 */ /* 0x0001e8000c101120 */
[----:B------:R1:W-:Y:S01]  /*1815a0*/  @P3 STG.E.U8 desc[UR32][R24.64], R2 ;  /* 0x0000000218003986 */ /* 0x0003e2000c101120 */
[----:B0-----:R-:W-:-:S03]  /*1815b0*/  PRMT R0, R20, 0x7773, RZ ;  /* 0x0000777314007816 */ /* 0x001fc600000000ff */
[----:B-1----:R-:W4:Y:S04]  /*1815c0*/  LDL.LU.64 R24, [R1+0xc28] ;  /* 0x000c280001187983 */ /* 0x002f280000300a00 */
[----:B------:R-:W4:Y:S01]  /*1815d0*/  LDL.LU.64 R20, [R1+0xc20] ;  /* 0x000c200001147983 */ /* 0x000f220000300a00 */
[----:B------:R-:W-:Y:S02]  /*1815e0*/  ISETP.LT.AND P5, PT, R15, UR4, !P0 ;  /* 0x000000040f007c0c */ /* 0x000fe4000c7a1270 */
[----:B------:R-:W-:Y:S01]  /*1815f0*/  ISETP.LT.AND P4, PT, R54, UR5, !P0 ;  /* 0x0000000536007c0c */ /* 0x000fe2000c781270 */
[----:B------:R-:W-:Y:S01]  /*181600*/  ULDC UR4, c[0x0][0x228] ;  /* 0x00008a0000047ab9 */ /* 0x000fe20000000800 */
[----:B------:R-:W-:Y:S01]  /*181610*/  ULDC UR5, c[0x0][0x228] ;  /* 0x00008a0000057ab9 */ /* 0x000fe20000000800 */
[----:B------:R-:W-:-:S02]  /*181620*/  ISETP.LT.AND P6, PT, R55, UR4, !P0 ;  /* 0x0000000437007c0c */ /* 0x000fc4000c7c1270 */
[----:B------:R-:W-:Y:S02]  /*181630*/  PRMT R2, R40, 0x7770, RZ ;  /* 0x0000777028027816 */ /* 0x000fe400000000ff */
[----:B------:R-:W-:Y:S01]  /*181640*/  ISETP.LT.AND P3, PT, R36, UR5, !P0 ;  /* 0x0000000524007c0c */ /* 0x000fe2000c761270 */
[----:B------:R-:W-:Y:S01]  /*181650*/  ULDC UR4, c[0x0][0x228] ;  /* 0x00008a0000047ab9 */ /* 0x000fe20000000800 */
[----:B------:R-:W-:Y:S02]  /*181660*/  ULDC UR5, c[0x0][0x228] ;  /* 0x00008a0000057ab9 */ /* 0x000fe40000000800 */
[----:B--2---:R0:W-:Y:S01]  /*181670*/  @P5 STG.E.U8 desc[UR32][R16.64], R0 ;  /* 0x0000000010005986 */ /* 0x0041e2000c101120 */
[----:B------:R-:W-:Y:S01]  /*181680*/  ISETP.LT.AND P5, PT, R28, UR4, !P0 ;  /* 0x000000041c007c0c */ /* 0x000fe2000c7a1270 */
[----:B------:R-:W-:Y:S02]  /*181690*/  ULDC UR4, c[0x0][0x228] ;  /* 0x00008a0000047ab9 */ /* 0x000fe40000000800 */
[----:B------:R1:W-:Y:S04]  /*1816a0*/  @P4 STG.E.U8 desc[UR32][R52.64], R2 ;  /* 0x0000000234004986 */ /* 0x0003e8000c101120 */
[----:B0-----:R-:W2:Y:S01]  /*1816b0*/  LDL.LU.64 R16, [R1+0xc90] ;  /* 0x000c900001107983 */ /* 0x001ea20000300a00 */
[----:B------:R-:W-:-:S02]  /*1816c0*/  ISETP.LT.AND P4, PT, R11, UR5, !P0 ;  /* 0x000000050b007c0c */ /* 0x000fc4000c781270 */
[C---:B------:R-:W-:Y:S01]  /*1816d0*/  PRMT R0, R40.reuse, 0x7771, RZ ;  /* 0x0000777128007816 */ /* 0x040fe200000000ff */
[----:B------:R-:W-:Y:S01]  /*1816e0*/  ULDC UR5, c[0x0][0x228] ;  /* 0x00008a0000057ab9 */ /* 0x000fe20000000800 */
[----:B-1----:R-:W-:-:S03]  /*1816f0*/  PRMT R2, R40, 0x7772, RZ ;  /* 0x0000777228027816 */ /* 0x002fc600000000ff */
[----:B------:R0:W-:Y:S04]  /*181700*/  @P6 STG.E.U8 desc[UR32][R22.64], R0 ;  /* 0x0000000016006986 */ /* 0x0001e8000c101120 */
[----:B------:R-:W2:Y:S04]  /*181710*/  LDL.LU.64 R52, [R1+0xc88] ;  /* 0x000c880001347983 */ /* 0x000ea80000300a00 */
[----:B---3--:R-:W-:Y:S01]  /*181720*/  @P3 STG.E.U8 desc[UR32][R18.64], R2 ;  /* 0x0000000212003986 */ /* 0x008fe2000c101120 */
[----:B------:R-:W-:Y:S02]  /*181730*/  ISETP.LT.AND P6, PT, R61, UR4, !P0 ;  /* 0x000000043d007c0c */ /* 0x000fe4000c7c1270 */
[----:B------:R-:W-:Y:S01]  /*181740*/  ISETP.LT.AND P3, PT, R49, UR5, !P0 ;  /* 0x0000000531007c0c */ /* 0x000fe2000c761270 */
[----:B------:R-:W-:Y:S01]  /*181750*/  ULDC UR4, c[0x0][0x228] ;  /* 0x00008a0000047ab9 */ /* 0x000fe20000000800 */
[----:B------:R-:W-:Y:S01]  /*181760*/  ULDC UR5, c[0x0][0x228] ;  /* 0x00008a0000057ab9 */ /* 0x000fe20000000800 */
[----:B0-----:R-:W-:-:S05]  /*181770*/  PRMT R0, R40, 0x7773, RZ ;  /* 0x0000777328007816 */ /* 0x001fca00000000ff */
[----:B------:R0:W-:Y:S04]  /*181780*/  @P5 STG.E.U8 desc[UR32][R32.64], R0 ;  /* 0x0000000020005986 */ /* 0x0001e8000c101120 */
[----:B0-----:R-:W3:Y:S01]  /*181790*/  LDL.LU.64 R32, [R1+0xcb0] ;  /* 0x000cb00001207983 */ /* 0x001ee20000300a00 */
[----:B----4-:R-:W-:-:S05]  /*1817a0*/  PRMT R2, R14, 0x7770, RZ ;  /* 0x000077700e027816 */ /* 0x010fca00000000ff */
[----:B------:R0:W-:Y:S01]  /*1817b0*/  @P4 STG.E.U8 desc[UR32][R58.64], R2 ;  /* 0x000000023a004986 */ /* 0x0001e2000c101120 */
[----:B------:R-:W-:-:S03]  /*1817c0*/  PRMT R0, R14, 0x7771, RZ ;  /* 0x000077710e007816 */ /* 0x000fc600000000ff */
[----:B0-----:R-:W4:Y:S01]  /*1817d0*/  LDL.LU.64 R58, [R1+0xca8] ;  /* 0x000ca800013a7983 */ /* 0x001f220000300a00 */
[----:B------:R-:W-:-:S03]  /*1817e0*/  PRMT R2, R14, 0x7772, RZ ;  /* 0x000077720e027816 */ /* 0x000fc600000000ff */
[----:B------:R-:W-:Y:S04]  /*1817f0*/  @P6 STG.E.U8 desc[UR32][R24.64], R0 ;  /* 0x0000000018006986 */ /* 0x000fe8000c101120 */
[----:B------:R0:W-:Y:S04]  /*181800*/  @P3 STG.E.U8 desc[UR32][R20.64], R2 ;  /* 0x0000000214003986 */ /* 0x0001e8000c101120 */
[----:B0-----:R-:W4:Y:S01]  /*181810*/  LDL.LU.64 R20, [R1+0xc98] ;  /* 0x000c980001147983 */ /* 0x001f220000300a00 */
[----:B------:R-:W-:Y:S02]  /*181820*/  ISETP.LT.AND P5, PT, R13, UR4, !P0 ;  /* 0x000000040d007c0c */ /* 0x000fe4000c7a1270 */
[----:B------:R-:W-:Y:S01]  /*181830*/  PRMT R0, R14, 0x7773, RZ ;  /* 0x000077730e007816 */ /* 0x000fe200000000ff */
[----:B------:R-:W-:-:S02]  /*181840*/  ULDC UR4, c[0x0][0x228] ;  /* 0x00008a0000047ab9 */ /* 0x000fc40000000800 */
[----:B------:R-:W-:Y:S01]  /*181850*/  ISETP.LT.AND P4, PT, R56, UR4, !P0 ;  /* 0x0000000438007c0c */ /* 0x000fe2000c781270 */
[----:B------:R-:W-:Y:S02]  /*181860*/  ULDC UR4, c[0x0][0x228] ;  /* 0x00008a0000047ab9 */ /* 0x000fe40000000800 */
[----:B------:R-:W-:Y:S02]  /*181870*/  ISETP.LT.AND P3, PT, R57, UR4, !P0 ;  /* 0x0000000439007c0c */ /* 0x000fe4000c761270 */
[----:B------:R-:W-:Y:S01]  /*181880*/  PRMT R2, R6, 0x7770, RZ ;  /* 0x0000777006027816 */ /* 0x000fe200000000ff */
[----:B------:R-:W-:Y:S02]  /*181890*/  ULDC UR4, c[0x0][0x228] ;  /* 0x00008a0000047ab9 */ /* 0x000fe40000000800 */
[----:B--2---:R0:W-:Y:S01]  /*1818a0*/  @P5 STG.E.U8 desc[UR32][R16.64], R0 ;  /* 0x0000000010005986 */ /* 0x0041e2000c101120 */
[----:B------:R-:W-:-:S03]  /*1818b0*/  ISETP.LT.AND P5, PT, R60, UR5, !P0 ;  /* 0x000000053c007c0c */ /* 0x000fc6000c7a1270 */
[----:B0-----:R-:W2:Y:S04]  /*1818c0*/  LDL.LU R16, [R1+0x24c] ;  /* 0x00024c0001107983 */ /* 0x001ea80000300800 */
[----:B------:R-:W2:Y:S04]  /*1818d0*/  LDL.LU.64 R22, [R1+0xfb8] ;  /* 0x000fb80001167983 */ /* 0x000ea80000300a00 */
[----:B------:R-:W2:Y:S04]  /*1818e0*/  LDL.LU.64 R18, [R1+0xfb0] ;  /* 0x000fb00001127983 */ /* 0x000ea80000300a00 */
[----:B------:R0:W-:Y:S04]  /*1818f0*/  @P4 STG.E.U8 desc[UR32][R52.64], R2 ;  /* 0x0000000234004986 */ /* 0x0001e8000c101120 */
[----:B------:R-:W2:Y:S01]  /*181900*/  LDL.LU.64 R24, [R1+0xfa8] ;  /* 0x000fa80001187983 */ /* 0x000ea20000300a00 */
[----:B------:R-:W-:-:S02]  /*181910*/  PRMT R0, R6, 0x7771, RZ ;  /* 0x0000777106007816 */ /* 0x000fc400000000ff */
[----:B------:R-:W-:Y:S01]  /*181920*/  ISETP.LT.AND P0, PT, R51, UR4, !P0 ;  /* 0x0000000433007c0c */ /* 0x000fe2000c701270 */
[----:B------:R-:W-:Y:S01]  /*181930*/  ULDC UR5, c[0x0][0x228] ;  /* 0x00008a0000057ab9 */ /* 0x000fe20000000800 */
[----:B------:R-:W-:Y:S01]  /*181940*/  ULDC UR4, c[0x0][0x228] ;  /* 0x00008a0000047ab9 */ /* 0x000fe20000000800 */
[----:B0-----:R-:W2:Y:S01]  /*181950*/  LDL.LU.64 R52, [R1+0xfd8] ;  /* 0x000fd80001347983 */ /* 0x001ea20000300a00 */
[----:B------:R-:W-:-:S03]  /*181960*/  PRMT R2, R6, 0x7772, RZ ;  /* 0x0000777206027816 */ /* 0x000fc600000000ff */
[----:B------:R-:W2:Y:S04]  /*181970*/  LDL.LU R14, [R1+0x23c] ;  /* 0x00023c00010e7983 */ /* 0x000ea80000300800 */
[----:B---3--:R-:W-:Y:S01]  /*181980*/  @P3 STG.E.U8 desc[UR32][R32.64], R0 ;  /* 0x0000000020003986 */ /* 0x008fe2000c101120 */
[----:B------:R-:W-:-:S03]  /*181990*/  PRMT R6, R6, 0x7773, RZ ;  /* 0x0000777306067816 */ /* 0x000fc600000000ff */
[----:B----4-:R0:W-:Y:S04]  /*1819a0*/  @P5 STG.E.U8 desc[UR32][R58.64], R2 ;  /* 0x000000023a005986 */ /* 0x0101e8000c101120 */
[----:B0-----:R-:W3:Y:S04]  /*1819b0*/  LDL.LU.64 R58, [R1+0xfd0] ;  /* 0x000fd000013a7983 */ /* 0x001ee80000300a00 */
[----:B------:R-:W4:Y:S04]  /*1819c0*/  LDL.LU.64 R40, [R1+0x1000] ;  /* 0x0010000001287983 */ /* 0x000f280000300a00 */
[----:B------:R-:W4:Y:S04]  /*1819d0*/  LDL.LU.64 R32, [R1+0xff8] ;  /* 0x000ff80001207983 */ /* 0x000f280000300a00 */
[----:B------:R0:W-:Y:S04]  /*1819e0*/  @P0 STG.E.U8 desc[UR32][R20.64], R6 ;  /* 0x0000000614000986 */ /* 0x0001e8000c101120 */
[----:B0-----:R-:W4:Y:S01]  /*1819f0*/  LDL.LU.64 R20, [R1+0x1020] ;  /* 0x0010200001147983 */ /* 0x001f220000300a00 */
[----:B------:R-:W-:-:S02]  /*181a00*/  ISETP.LT.AND P6, PT, R12, UR5, !P1 ;  /* 0x000000050c007c0c */ /* 0x000fc4000cfc1270 */
[----:B------:R-:W-:Y:S01]  /*181a10*/  ISETP.LT.AND P4, PT, R12, UR6, !P2 ;  /* 0x000000060c007c0c */ /* 0x000fe2000d781270 */
[----:B------:R-:W-:Y:S01]  /*181a20*/  ULDC UR5, c[0x0][0x228] ;  /* 0x00008a0000057ab9 */ /* 0x000fe20000000800 */
[----:B------:R-:W-:Y:S01]  /*181a30*/  ULDC UR6, c[0x0][0x228] ;  /* 0x00008a0000067ab9 */ /* 0x000fe20000000800 */
[----:B------:R-:W-:Y:S02]  /*181a40*/  ISETP.LT.AND P3, PT, R50, UR4, !P1 ;  /* 0x0000000432007c0c */ /* 0x000fe4000cf61270 */
[----:B------:R-:W-:Y:S01]  /*181a50*/  ISETP.LT.AND P5, PT, R44, UR5, !P1 ;  /* 0x000000052c007c0c */ /* 0x000fe2000cfa1270 */
[----:B------:R-:W-:Y:S01]  /*181a60*/  ULDC UR4, c[0x0][0x228] ;  /* 0x00008a0000047ab9 */ /* 0x000fe20000000800 */
[----:B------:R-:W-:Y:S01]  /*181a70*/  ISETP.LT.AND P0, PT, R15, UR6, !P1 ;  /* 0x000000060f007c0c */ /* 0x000fe2000cf01270 */
[----:B------:R-:W4:Y:S01]  /*181a80*/  LDL.LU R12, [R1+0x22c] ;  /* 0x00022c00010c7983 */ /* 0x000f220000300800 */
[----:B------:R-:W-:Y:S01]  /*181a90*/  ULDC UR5, c[0x0][0x228] ;  /* 0x00008a0000057ab9 */ /* 0x000fe20000000800 */
[----:B------:R-:W-:Y:S01]  /*181aa0*/  ULDC UR6, c[0x0][0x228] ;  /* 0x00008a0000067ab9 */ /* 0x000fe20000000800 */
[----:B--2---:R-:W-:-:S05]  /*181ab0*/  PRMT R0, R16, 0x7770, RZ ;  /* 0x0000777010007816 */ /* 0x004fca00000000ff */
[----:B------:R0:W-:Y:S01]  /*181ac0*/  @P6 STG.E.U8 desc[UR32][R22.64], R0 ;  /* 0x0000000016006986 */ /* 0x0001e2000c101120 */
[----:B------:R-:W-:Y:S02]  /*181ad0*/  ISETP.LT.AND P6, PT, R54, UR4, !P1 ;  /* 0x0000000436007c0c */ /* 0x000fe4000cfc1270 */
[C---:B------:R-:W-:Y:S02]  /*181ae0*/  PRMT R2, R16.reuse, 0x7771, RZ ;  /* 0x0000777110027816 */ /* 0x040fe400000000ff */
[C---:B------:R-:W-:Y:S02]  /*181af0*/  PRMT R3, R16.reuse, 0x7772, RZ ;  /* 0x0000777210037816 */ /* 0x040fe400000000ff */
[----:B------:R-:W-:Y:S01]  /*181b00*/  PRMT R4, R16, 0x7773, RZ ;  /* 0x0000777310047816 */ /* 0x000fe200000000ff */
[----:B------:R-:W-:Y:S01]  /*181b10*/  ULDC UR4, c[0x0][0x228] ;  /* 0x00008a0000047ab9 */ /* 0x000fe20000000800 */
[----:B------:R-:W2:Y:S04]  /*181b20*/  LDL.LU.64 R16, [R1+0x1018] ;  /* 0x0010180001107983 */ /* 0x000ea80000300a00 */
[----:B------:R-:W-:Y:S04]  /*181b30*/  @P3 STG.E.U8 desc[UR32][R18.64], R2 ;  /* 0x0000000212003986 */ /* 0x000fe8000c101120 */
[----:B------:R-:W-:Y:S01]  /*181b40*/  @P5 STG.E.U8 desc[UR32][R24.64], R3 ;  /* 0x0000000318005986 */ /* 0x000fe2000c101120 */
[----:B------:R-:W-:-:S02]  /*181b50*/  ISETP.LT.AND P3, PT, R55, UR4, !P1 ;  /* 0x0000000437007c0c */ /* 0x000fc4000cf61270 */
[----:B0-----:R-:W-:Y:S01]  /*181b60*/  PRMT R0, R14, 0x7770, RZ ;  /* 0x000077700e007816 */ /* 0x001fe200000000ff */
[----:B------:R0:W-:Y:S01]  /*181b70*/  @P0 STG.E.U8 desc[UR32][R52.64], R4 ;  /* 0x0000000434000986 */ /* 0x0001e2000c101120 */
[----:B------:R-:W-:Y:S01]  /*181b80*/  ULDC UR4, c[0x0][0x228] ;  /* 0x00008a0000047ab9 */ /* 0x000fe20000000800 */
[----:B------:R-:W-:Y:S01]  /*181b90*/  ISETP.LT.AND P0, PT, R36, UR5, !P1 ;  /* 0x0000000524007c0c */ /* 0x000fe2000cf01270 */
[----:B------:R-:W-:Y:S01]  /*181ba0*/  ULDC UR5, c[0x0][0x228] ;  /* 0x00008a0000057ab9 */ /* 0x000fe20000000800 */
[----:B0-----:R-:W2:Y:S04]  /*181bb0*/  LDL.LU.64 R52, [R1+0x1050] ;  /* 0x0010500001347983 */ /* 0x001ea80000300a00 */
[----:B------:R-:W2:Y:S01]  /*181bc0*/  LDL.LU.64 R24, [R1+0x1048] ;  /* 0x0010480001187983 */ /* 0x000ea20000300a00 */
[----:B------:R-:W-:-:S02]  /*181bd0*/  PRMT R2, R14, 0x7772, RZ ;  /* 0x000077720e027816 */ /* 0x000fc400000000ff */
[----:B------:R-:W-:Y:S01]  /*181be0*/  PRMT R3, R14, 0x7773, RZ ;  /* 0x000077730e037816 */ /* 0x000fe200000000ff */
[----:B---3--:R0:W-:Y:S01]  /*181bf0*/  @P6 STG.E.U8 desc[UR32][R58.64], R0 ;  /* 0x000000003a006986 */ /* 0x0081e2000c101120 */
[----:B------:R-:W-:Y:S01]  /*181c00*/  ISETP.LT.AND P6, PT, R28, UR4, !P1 ;  /* 0x000000041c007c0c */ /* 0x000fe2000cfc1270 */
[----:B------:R-:W-:Y:S02]  /*181c10*/  ULDC UR4, c[0x0][0x228] ;  /* 0x00008a0000047ab9 */ /* 0x000fe40000000800 */
[----:B0-----:R-:W3:Y:S01]  /*181c20*/  LDL.LU.64 R58, [R1+0x1040] ;  /* 0x00104000013a7983 */ /* 0x001ee20000300a00 */
[----:B------:R-:W-:-:S03]  /*181c30*/  PRMT R0, R14, 0x7771, RZ ;  /* 0x000077710e007816 */ /* 0x000fc600000000ff */
[----:B------:R-:W3:Y:S04]  /*181c40*/  LDL.LU R14, [R1+0x20c] ;  /* 0x00020c00010e7983 */ /* 0x000ee80000300800 */
[----:B----4-:R-:W-:Y:S04]  /*181c50*/  @P3 STG.E.U8 desc[UR32][R40.64], R0 ;  /* 0x0000000028003986 */ /* 0x010fe8000c101120 */
[----:B------:R-:W-:Y:S04]  /*181c60*/  @P0 STG.E.U8 desc[UR32][R32.64], R2 ;  /* 0x0000000220000986 */ /* 0x000fe8000c101120 */
[----:B------:R0:W-:Y:S04]  /*181c70*/  @P6 STG.E.U8 desc[UR32][R20.64], R3 ;  /* 0x0000000314006986 */ /* 0x0001e8000c101120 */
[----:B0-----:R-:W4:Y:S01]  /*181c80*/  LDL.LU.64 R20, [R1+0x1038] ;  /* 0x0010380001147983 */ /* 0x001f220000300a00 */
[----:B------:R-:W-:Y:S01]  /*181c90*/  ISETP.LT.AND P5, PT, R11, UR4, !P1 ;  /* 0x000000040b007c0c */ /* 0x000fe2000cfa1270 */
[----:B------:R-:W-:Y:S01]  /*181ca0*/  ULDC UR4, c[0x0][0x228] ;  /* 0x00008a0000047ab9 */ /* 0x000fe20000000800 */
[----:B------:R-:W-:-:S02]  /*181cb0*/  PRMT R0, R12, 0x7770, RZ ;  /* 0x000077700c007816 */ /* 0x000fc400000000ff */
[----:B------:R-:W-:Y:S01]  /*181cc0*/  ISETP.LT.AND P0, PT, R61, UR4, !P1 ;  /* 0x000000043d007c0c */ /* 0x000fe2000cf01270 */
[----:B------:R-:W-:Y:S02]  /*181cd0*/  ULDC UR4, c[0x0][0x228] ;  /* 0x00008a0000047ab9 */ /* 0x000fe40000000800 */
[----:B------:R-:W-:Y:S01]  /*181ce0*/  ISETP.LT.AND P6, PT, R49, UR4, !P1 ;  /* 0x0000000431007c0c */ /* 0x000fe2000cfc1270 */
[----:B------:R-:W-:Y:S01]  /*181cf0*/  ULDC UR4, c[0x0][0x228] ;  /* 0x00008a0000047ab9 */ /* 0x000fe20000000800 */
[----:B------:R-:W-:Y:S02]  /*181d00*/  PRMT R2, R12, 0x7772, RZ ;  /* 0x000077720c027816 */ /* 0x000fe400000000ff */
[----:B------:R-:W-:Y:S02]  /*181d10*/  ISETP.LT.AND P3, PT, R50, UR5, !P2 ;  /* 0x0000000532007c0c */ /* 0x000fe4000d761270 */
[C---:B------:R-:W-:Y:S01]  /*181d20*/  PRMT R3, R12.reuse, 0x7773, RZ ;  /* 0x000077730c037816 */ /* 0x040fe200000000ff */
[----:B------:R-:W-:Y:S01]  /*181d30*/  ULDC UR5, c[0x0][0x228] ;  /* 0x00008a0000057ab9 */ /* 0x000fe20000000800 */
[----:B--2---:R0:W-:Y:S01]  /*181d40*/  @P5 STG.E.U8 desc[UR32][R16.64], R0 ;  /* 0x0000000010005986 */ /* 0x0041e2000c101120 */
[----:B------:R-:W-:Y:S01]  /*181d50*/  ISETP.LT.AND P5, PT, R13, UR4, !P1 ;  /* 0x000000040d007c0c */ /* 0x000fe2000cfa1270 */
[----:B------:R-:W-:Y:S01]  /*181d60*/  ULDC UR4, c[0x0][0x228] ;  /* 0x00008a0000047ab9 */ /* 0x000fe20000000800 */
[----:B0-----:R-:W-:Y:S01]  /*181d70*/  PRMT R0, R12, 0x7771, RZ ;  /* 0x000077710c007816 */ /* 0x001fe200000000ff */
[----:B------:R-:W2:Y:S04]  /*181d80*/  LDL.LU.64 R16, [R1+0xff0] ;  /* 0x000ff00001107983 */ /* 0x000ea80000300a00 */
[----:B------:R-:W2:Y:S04]  /*181d90*/  LDL.LU.64 R40, [R1+0xf98] ;  /* 0x000f980001287983 */ /* 0x000ea80000300a00 */
[----:B------:R0:W-:Y:S01]  /*181da0*/  @P0 STG.E.U8 desc[UR32][R52.64], R0 ;  /* 0x0000000034000986 */ /* 0x0001e2000c101120 */
[----:B------:R-:W-:-:S03]  /*181db0*/  ISETP.LT.AND P0, PT, R56, UR4, !P1 ;  /* 0x0000000438007c0c */ /* 0x000fc6000cf01270 */
[----:B------:R-:W-:Y:S01]  /*181dc0*/  @P6 STG.E.U8 desc[UR32][R24.64], R2 ;  /* 0x0000000218006986 */ /* 0x000fe2000c101120 */
[----:B------:R-:W-:-:S03]  /*181dd0*/  ULDC UR4, c[0x0][0x228] ;  /* 0x00008a0000047ab9 */ /* 0x000fc60000000800 */
[----:B0-----:R-:W2:Y:S04]  /*181de0*/  LDL.LU.64 R52, [R1+0xbf8] ;  /* 0x000bf80001347983 */ /* 0x001ea80000300a00 */
[----:B------:R-:W2:Y:S04]  /*181df0*/  LDL.LU R50, [R1+0x1fc] ;  /* 0x0001fc0001327983 */ /* 0x000ea80000300800 */
[----:B---3--:R0:W-:Y:S01]  /*181e00*/  @P5 STG.E.U8 desc[UR32][R58.64], R3 ;  /* 0x000000033a005986 */ /* 0x0081e2000c101120 */
[----:B------:R-:W-:-:S03]  /*181e10*/  PRMT R4, R14, 0x7770, RZ ;  /* 0x000077700e047816 */ /* 0x000fc600000000ff */
[----:B0-----:R-:W3:Y:S04]  /*181e20*/  LDL.LU.64 R58, [R1+0xaa0] ;  /* 0x000aa000013a7983 */ /* 0x001ee80000300a00 */
[----:B------:R-:W3:Y:S04]  /*181e30*/  LDL.LU.64 R32, [R1+0xa20] ;  /* 0x000a200001207983 */ /* 0x000ee80000300a00 */
[----:B------:R-:W3:Y:S04]  /*181e40*/  LDL.LU.64 R24, [R1+0xa10] ;  /* 0x000a100001187983 */ /* 0x000ee80000300a00 */
[----:B----4-:R0:W-:Y:S04]  /*181e50*/  @P0 STG.E.U8 desc[UR32][R20.64], R4 ;  /* 0x0000000414000986 */ /* 0x0101e8000c101120 */
[----:B0-----:R-:W4:Y:S01]  /*181e60*/  LDL.LU.64 R20, [R1+0xa08] ;  /* 0x000a080001147983 */ /* 0x001f220000300a00 */
[----:B------:R-:W-:-:S02]  /*181e70*/  ISETP.LT.AND P6, PT, R57, UR5, !P1 ;  /* 0x0000000539007c0c */ /* 0x000fc4000cfc1270 */
[----:B------:R-:W-:Y:S01]  /*181e80*/  ISETP.LT.AND P5, PT, R60, UR4, !P1 ;  /* 0x000000043c007c0c */ /* 0x000fe2000cfa1270 */
[----:B------:R-:W-:Y:S01]  /*181e90*/  ULDC UR5, c[0x0][0x228] ;  /* 0x00008a0000057ab9 */ /* 0x000fe20000000800 */
[C---:B------:R-:W-:Y:S02]  /*181ea0*/  PRMT R0, R14.reuse, 0x7771, RZ ;  /* 0x000077710e007816 */ /* 0x040fe400000000ff */
[----:B------:R-:W-:Y:S02]  /*181eb0*/  ISETP.LT.AND P1, PT, R51, UR5, !P1 ;  /* 0x0000000533007c0c */ /* 0x000fe4000cf21270 */
[C---:B------:R-:W-:Y:S01]  /*181ec0*/  PRMT R2, R14.reuse, 0x7772, RZ ;  /* 0x000077720e027816 */ /* 0x040fe200000000ff */
[----:B------:R-:W-:Y:S01]  /*181ed0*/  ULDC UR4, c[0x0][0x228] ;  /* 0x00008a0000047ab9 */ /* 0x000fe20000000800 */
[----:B------:R-:W-:Y:S02]  /*181ee0*/  PRMT R3, R14, 0x7773, RZ ;  /* 0x000077730e037816 */ /* 0x000fe400000000ff */
[----:B------:R-:W-:Y:S01]  /*181ef0*/  ISETP.LT.AND P0, PT, R44, UR6, !P2 ;  /* 0x000000062c007c0c */ /* 0x000fe2000d701270 */
[----:B------:R-:W4:Y:S04]  /*181f00*/  LDL.LU R12, [R1+0x1ec] ;  /* 0x0001ec00010c7983 */ /* 0x000f280000300800 */
[----:B--2---:R0:W-:Y:S01]  /*181f10*/  @P6 STG.E.U8 desc[UR32][R16.64], R0 ;  /* 0x0000000010006986 */ /* 0x0041e2000c101120 */
[----:B------:R-:W-:Y:S01]  /*181f20*/  ISETP.LT.AND P6, PT, R15, UR4, !P2 ;  /* 0x000000040f007c0c */ /* 0x000fe2000d7c1270 */
[----:B------:R-:W-:-:S02]  /*181f30*/  ULDC UR4, c[0x0][0x228] ;  /* 0x00008a0000047ab9 */ /* 0x000fc40000000800 */
[----:B------:R1:W-:Y:S01]  /*181f40*/  @P5 STG.E.U8 desc[UR32][R40.64], R2 ;  /* 0x0000000228005986 */ /* 0x0003e2000c101120 */
[----:B------:R-:W-:Y:S01]  /*181f50*/  ISETP.LT.AND P5, PT, R54, UR4, !P2 ;  /* 0x0000000436007c0c */ /* 0x000fe2000d7a1270 */
[----:B------:R-:W-:Y:S02]  /*181f60*/  ULDC UR4, c[0x0][0x228] ;  /* 0x00008a0000047ab9 */ /* 0x000fe40000000800 */
[----:B0-----:R-:W2:Y:S04]  /*181f70*/  LDL.LU.64 R16, [R1+0xa00] ;  /* 0x000a000001107983 */ /* 0x001ea80000300a00 */
[----:B------:R-:W2:Y:S01]  /*181f80*/  LDL.LU.64 R14, [R1+0x9f8] ;  /* 0x0009f800010e7983 */ /* 0x000ea20000300a00 */
[----:B------:R-:W-:-:S03]  /*181f90*/  PRMT R4, R50, 0x7770, RZ ;  /* 0x0000777032047816 */ /* 0x000fc600000000ff */
[----:B------:R0:W-:Y:S01]  /*181fa0*/  @P1 STG.E.U8 desc[UR32][R52.64], R3 ;  /* 0x0000000334001986 */ /* 0x0001e2000c101120 */
[----:B------:R-:W-:Y:S02]  /*181fb0*/  ISETP.LT.AND P1, PT, R55, UR4, !P2 ;  /* 0x0000000437007c0c */ /* 0x000fe4000d721270 */
[C---:B------:R-:W-:Y:S01]  /*181fc0*/  PRMT R0, R50.reuse, 0x7771, RZ ;  /* 0x0000777132007816 */ /* 0x040fe200000000ff */
[----:B------:R-:W-:Y:S01]  /*181fd0*/  ULDC UR4, c[0x0][0x228] ;  /* 0x00008a0000047ab9 */ /* 0x000fe20000000800 */
[C---:B-1----:R-:W-:Y:S02]  /*181fe0*/  PRMT R2, R50.reuse, 0x7772, RZ ;  /* 0x0000777232027816 */ /* 0x042fe400000000ff */
[----:B0-----:R-:W-:Y:S01]  /*181ff0*/  PRMT R3, R50, 0x7773, RZ ;  /* 0x0000777332037816 */ /* 0x001fe200000000ff */
[----:B------:R-:W2:Y:S04]  /*182000*/  LDL.LU.64 R52, [R1+0x9f0] ;  /* 0x0009f00001347983 */ /* 0x000ea80000300a00 */
[----:B------:R-:W2:Y:S04]  /*182010*/  LDL.LU.64 R54, [R1+0x9e0] ;  /* 0x0009e00001367983 */ /* 0x000ea80000300a00 */
[----:B---3--:R0:W-:Y:S01]  /*182020*/  @P4 STG.E.U8 desc[UR32][R58.64], R4 ;  /* 0x000000043a004986 */ /* 0x0081e2000c101120 */
[----:B------:R-:W-:Y:S01]  /*182030*/  ISETP.LT.AND P4, PT, R36, UR4, !P2 ;  /* 0x0000000424007c0c */ /* 0x000fe2000d781270 */
[----:B------:R-:W-:-:S02]  /*182040*/  ULDC UR4, c[0x0][0x228] ;  /* 0x00008a0000047ab9 */ /* 0x000fc40000000800 */
[----:B------:R1:W-:Y:S01]  /*182050*/  @P3 STG.E.U8 desc[UR32][R32.64], R0 ;  /* 0x0000000020003986 */ /* 0x0003e2000c101120 */
[----:B------:R-:W-:Y:S01]  /*182060*/  ISETP.LT.AND P3, PT, R28, UR4, !P2 ;  /* 0x000000041c007c0c */ /* 0x000fe2000d761270 */
[----:B------:R-:W-:Y:S02]  /*182070*/  ULDC UR4, c[0x0][0x228] ;  /* 0x00008a0000047ab9 */ /* 0x000fe40000000800 */
[----:B------:R3:W-:Y:S01]  /*182080*/  @P0 STG.E.U8 desc[UR32][R24.64], R2 ;  /* 0x0000000218000986 */ /* 0x0007e2000c101120 */
[----:B------:R-:W-:Y:S01]  /*182090*/  ISETP.LT.AND P0, PT, R11, UR4, !P2 ;  /* 0x000000040b007c0c */ /* 0x000fe2000d701270 */
[----:B------:R-:W-:Y:S02]  /*1820a0*/  ULDC UR4, c[0x0][0x228] ;  /* 0x00008a0000047ab9 */ /* 0x000fe40000000800 */
[----:B0-----:R-:W2:Y:S04]  /*1820b0*/  LDL.LU.64 R58, [R1+0x918] ;  /* 0x00091800013a7983 */ /* 0x001ea80000300a00 */
[----:B----4-:R0:W-:Y:S01]  /*1820c0*/  @P6 STG.E.U8 desc[UR32][R20.64], R3 ;  /* 0x0000000314006986 */ /* 0x0101e2000c101120 */
[----:B------:R-:W-:-:S03]  /*1820d0*/  ISETP.LT.AND P6, PT, R61, UR4, !P2 ;  /* 0x000000043d007c0c */ /* 0x000fc6000d7c1270 */
[----:B------:R-:W4:Y:S01]  /*1820e0*/  LDL.LU R61, [R1+0x80ac] ;  /* 0x0080ac00013d7983 */ /* 0x000f220000300800 */
[----:B------:R-:W-:Y:S01]  /*1820f0*/  ULDC UR4, c[0x0][0x228] ;  /* 0x00008a0000047ab9 */ /* 0x000fe20000000800 */
[C---:B------:R-:W-:Y:S02]  /*182100*/  PRMT R4, R12.reuse, 0x7770, RZ ;  /* 0x000077700c047816 */ /* 0x040fe400000000ff */
[C---:B-1----:R-:W-:Y:S02]  /*182110*/  PRMT R0, R12.reuse, 0x7771, RZ ;  /* 0x000077710c007816 */ /* 0x042fe400000000ff */
[C---:B---3--:R-:W-:Y:S02]  /*182120*/  PRMT R2, R12.reuse, 0x7772, RZ ;  /* 0x000077720c027816 */ /* 0x048fe400000000ff */
[----:B0-----:R-:W-:Y:S01]  /*182130*/  PRMT R3, R12, 0x7773, RZ ;  /* 0x000077730c037816 */ /* 0x001fe200000000ff */
[----:B--2---:R4:W-:Y:S01]  /*182140*/  @P5 STG.E.U8 desc[UR32][R16.64], R4 ;  /* 0x0000000410005986 */ /* 0x0049e2000c101120 */
        /* <DEDUP_REMOVED lines=11> */
[----:B----4-:R-:W-:-:S02]  /*182200*/  PRMT R4, R61, 0x7770, RZ ;  /* 0x000077703d047816 */ /* 0x010fc400000000ff */
[C---:B0-----:R-:W-:Y:S02]  /*182210*/  PRMT R0, R61.reuse, 0x7771, RZ ;  /* 0x000077713d007816 */ /* 0x041fe400000000ff */
[C---:B------:R-:W-:Y:S02]  /*182220*/  PRMT R5, R61.reuse, 0x7772, RZ ;  /* 0x000077723d057816 */ /* 0x040fe400000000ff */
[----:B-1----:R-:W-:Y:S01]  /*182230*/  PRMT R2, R61, 0x7773, RZ ;  /* 0x000077733d027816 */ /* 0x002fe200000000ff */
[----:B------:R0:W-:Y:S01]  /*182240*/  @P0 STG.E.U8 desc[UR32][R58.64], R4 ;  /* 0x000000043a000986 */ /* 0x0001e2000c101120 */
[----:B------:R-:W-:-:S03]  /*182250*/  ISETP.LT.AND P0, PT, R60, UR4, !P2 ;  /* 0x000000043c007c0c */ /* 0x000fc6000d701270 */
[----:B------:R1:W5:Y:S04]  /*182260*/  LDL.LU R60, [R1+0x80a8] ;  /* 0x0080a800013c7983 */ /* 0x0003680000300800 */
[----:B------:R1:W5:Y:S04]  /*182270*/  LDL.LU R61, [R1+0x80a4] ;  /* 0x0080a400013d7983 */ /* 0x0003680000300800 */
[----:B------:R-:W3:Y:S04]  /*182280*/  LDL.LU.64 R14, [R1+0x910] ;  /* 0x00091000010e7983 */ /* 0x000ee80000300a00 */
[----:B------:R-:W4:Y:S04]  /*182290*/  LDL.LU.64 R12, [R1+0x878] ;  /* 0x00087800010c7983 */ /* 0x000f280000300a00 */
[----:B------:R-:W4:Y:S04]  /*1822a0*/  LDL.LU.64 R52, [R1+0x870] ;  /* 0x0008700001347983 */ /* 0x000f280000300a00 */
[----:B--2---:R-:W2:Y:S04]  /*1822b0*/  LDL.LU.64 R54, [R1+0x610] ;  /* 0x0006100001367983 */ /* 0x004ea80000300a00 */
[----:B------:R-:W2:Y:S04]  /*1822c0*/  LDL.LU.64 R56, [R1+0x368] ;  /* 0x0003680001387983 */ /* 0x000ea80000300a00 */
[----:B0-----:R-:W2:Y:S01]  /*1822d0*/  LDL.LU.64 R58, [R1+0x360] ;  /* 0x00036000013a7983 */ /* 0x001ea20000300a00 */
[----:B------:R-:W-:-:S02]  /*1822e0*/  ISETP.LT.AND P2, PT, R51, UR4, !P2 ;  /* 0x0000000433007c0c */ /* 0x000fc4000d741270 */
[C---:B------:R-:W-:Y:S02]  /*1822f0*/  PRMT R3, R7.reuse, 0x7770, RZ ;  /* 0x0000777007037816 */ /* 0x040fe400000000ff */
[C---:B------:R-:W-:Y:S02]  /*182300*/  PRMT R4, R7.reuse, 0x7771, RZ ;  /* 0x0000777107047816 */ /* 0x040fe400000000ff */
[C---:B------:R-:W-:Y:S02]  /*182310*/  PRMT R6, R7.reuse, 0x7772, RZ ;  /* 0x0000777207067816 */ /* 0x040fe400000000ff */
[----:B------:R-:W-:Y:S01]  /*182320*/  PRMT R7, R7, 0x7773, RZ ;  /* 0x0000777307077816 */ /* 0x000fe200000000ff */
[----:B---3--:R1:W-:Y:S04]  /*182330*/  @P6 STG.E.U8 desc[UR32][R14.64], R0 ;  /* 0x000000000e006986 */ /* 0x0083e8000c101120 */
[----:B----4-:R1:W-:Y:S04]  /*182340*/  @P5 STG.E.U8 desc[UR32][R12.64], R5 ;  /* 0x000000050c005986 */ /* 0x0103e8000c101120 */
[----:B------:R1:W-:Y:S04]  /*182350*/  @P1 STG.E.U8 desc[UR32][R52.64], R2 ;  /* 0x0000000234001986 */ /* 0x0003e8000c101120 */
[----:B--2---:R1:W-:Y:S04]  /*182360*/  @P4 STG.E.U8 desc[UR32][R54.64], R3 ;  /* 0x0000000336004986 */ /* 0x0043e8000c101120 */
[----:B------:R1:W-:Y:S04]  /*182370*/  @P3 STG.E.U8 desc[UR32][R56.64], R4 ;  /* 0x0000000438003986 */ /* 0x0003e8000c101120 */
[----:B------:R1:W-:Y:S01]  /*182380*/  @P0 STG.E.U8 desc[UR32][R58.64], R6 ;  /* 0x000000063a000986 */ /* 0x0003e2000c101120 */
[----:B------:R-:W-:Y:S05]  /*182390*/  @!P2 EXIT ;  /* 0x000000000000a94d */ /* 0x000fea0003800000 */
[----:B-----5:R-:W-:Y:S01]  /*1823a0*/  STG.E.U8 desc[UR32][R60.64], R7 ;  /* 0x000000073c007986 */ /* 0x020fe2000c101120 */
[----:B------:R-:W-:Y:S05]  /*1823b0*/  EXIT ;  /* 0x000000000000794d */ /* 0x000fea0003800000 */
.L_x_2:
[----:B------:R-:W-:-:S00]  /*1823c0*/  BRA `(.L_x_2) ;  /* 0xfffffffc00fc7947 */ /* 0x000fc0000383ffff */
[----:B------:R-:W-:-:S00]  /*1823d0*/  NOP ;  /* 0x0000000000007918 */ /* 0x000fc00000000000 */
        /* <DEDUP_REMOVED lines=10> */
.L_x_3:


//--------------------- .nv.shared.matmul_kernel  --------------------------
	.section	.nv.shared.matmul_kernel,"aw",@nobits
	.sectionflags	@""
	.align	16
	.zero		1024


//--------------------- .nv.shared.reserved.0     --------------------------
	.section	.nv.shared.reserved.0,"aw",@nobits
	.weak		__nv_reservedSMEM_offset_0_alias
	.size		__nv_reservedSMEM_offset_0_alias, 0, 0
	.other		__nv_reservedSMEM_offset_0_alias,@"STO_CUDA_RESERVED_SHARED STV_DEFAULT"
__nv_reservedSMEM_offset_0_alias:
	.zero		0


//--------------------- .nv.constant0.matmul_kernel --------------------------
	.section	.nv.constant0.matmul_kernel,"a",@progbits
	.sectionflags	@""
	.align	4
.nv.constant0.matmul_kernel:
	.zero		608


//--------------------- SYMBOLS --------------------------

	.type		.nv.reservedSmem.offset0,@object
	.size		.nv.reservedSmem.offset0,0x4
